//
// Generated by NVIDIA NVVM Compiler
//
// Compiler Build ID: CL-36424714
// Cuda compilation tools, release 13.0, V13.0.88
// Based on NVVM 20.0.0
//

.version 9.0
.target sm_100
.address_size 64

	// .globl	_Z12RadixUpsweepPjS_S_jj
.extern .func  (.param .b32 func_retval0) vprintf
(
	.param .b64 vprintf_param_0,
	.param .b64 vprintf_param_1
)
;
// _ZZ12RadixUpsweepPjS_S_jjE12s_globalHist has been demoted
// _ZZ9RadixScanPjjE6s_scan has been demoted
// _ZZ19RadixDownsweepPairsPjS_S_S_S_S_jjE16s_warpHistograms has been demoted
// _ZZ19RadixDownsweepPairsPjS_S_S_S_S_jjE16s_localHistogram has been demoted
.global .align 1 .b8 $str[13] = {68, 101, 98, 117, 103, 32, 73, 110, 102, 111, 58, 10};
.global .align 1 .b8 $str$1[31] = {71, 114, 105, 100, 32, 83, 105, 122, 101, 58, 32, 37, 100, 44, 32, 66, 108, 111, 99, 107, 32, 83, 105, 122, 101, 58, 32, 37, 100, 10};
.global .align 1 .b8 $str$2[32] = {73, 110, 112, 117, 116, 32, 83, 105, 122, 101, 58, 32, 37, 117, 44, 32, 82, 97, 100, 105, 120, 83, 104, 105, 102, 116, 58, 32, 37, 117, 10};
.global .align 1 .b8 $str$3[30] = {82, 65, 68, 73, 88, 58, 32, 37, 100, 44, 32, 86, 69, 67, 95, 80, 65, 82, 84, 95, 83, 73, 90, 69, 58, 32, 37, 100, 10};

.visible .entry _Z12RadixUpsweepPjS_S_jj(
	.param .u64 .ptr .align 1 _Z12RadixUpsweepPjS_S_jj_param_0,
	.param .u64 .ptr .align 1 _Z12RadixUpsweepPjS_S_jj_param_1,
	.param .u64 .ptr .align 1 _Z12RadixUpsweepPjS_S_jj_param_2,
	.param .u32 _Z12RadixUpsweepPjS_S_jj_param_3,
	.param .u32 _Z12RadixUpsweepPjS_S_jj_param_4
)
{
	.local .align 8 .b8 	__local_depot0[8];
	.reg .b64 	%SP;
	.reg .b64 	%SPL;
	.reg .pred 	%p<89>;
	.reg .b32 	%r<459>;
	.reg .b64 	%rd<51>;
	// demoted variable
	.shared .align 4 .b8 _ZZ12RadixUpsweepPjS_S_jjE12s_globalHist[2048];
	mov.u64 	%SPL, __local_depot0;
	cvta.local.u64 	%SP, %SPL;
	ld.param.u64 	%rd4, [_Z12RadixUpsweepPjS_S_jj_param_0];
	ld.param.u64 	%rd5, [_Z12RadixUpsweepPjS_S_jj_param_1];
	ld.param.u64 	%rd6, [_Z12RadixUpsweepPjS_S_jj_param_2];
	ld.param.u32 	%r139, [_Z12RadixUpsweepPjS_S_jj_param_3];
	ld.param.u32 	%r140, [_Z12RadixUpsweepPjS_S_jj_param_4];
	cvta.to.global.u64 	%rd1, %rd4;
	cvta.to.global.u64 	%rd2, %rd6;
	cvta.to.global.u64 	%rd3, %rd5;
	mov.u32 	%r442, %tid.x;
	mov.u32 	%r2, %ctaid.x;
	or.b32  	%r141, %r442, %r2;
	setp.ne.s32 	%p1, %r141, 0;
	@%p1 bra 	$L__BB0_2;
	add.u64 	%rd7, %SP, 0;
	add.u64 	%rd8, %SPL, 0;
	mov.u64 	%rd9, $str;
	cvta.global.u64 	%rd10, %rd9;
	{ // callseq 0, 0
	.param .b64 param0;
	st.param.b64 	[param0], %rd10;
	.param .b64 param1;
	st.param.b64 	[param1], 0;
	.param .b32 retval0;
	call.uni (retval0), 
	vprintf, 
	(
	param0, 
	param1
	);
	ld.param.b32 	%r142, [retval0];
	} // callseq 0
	mov.u32 	%r144, %nctaid.x;
	mov.u32 	%r145, %ntid.x;
	st.local.v2.u32 	[%rd8], {%r144, %r145};
	mov.u64 	%rd11, $str$1;
	cvta.global.u64 	%rd12, %rd11;
	{ // callseq 1, 0
	.param .b64 param0;
	st.param.b64 	[param0], %rd12;
	.param .b64 param1;
	st.param.b64 	[param1], %rd7;
	.param .b32 retval0;
	call.uni (retval0), 
	vprintf, 
	(
	param0, 
	param1
	);
	ld.param.b32 	%r146, [retval0];
	} // callseq 1
	st.local.v2.u32 	[%rd8], {%r139, %r140};
	mov.u64 	%rd13, $str$2;
	cvta.global.u64 	%rd14, %rd13;
	{ // callseq 2, 0
	.param .b64 param0;
	st.param.b64 	[param0], %rd14;
	.param .b64 param1;
	st.param.b64 	[param1], %rd7;
	.param .b32 retval0;
	call.uni (retval0), 
	vprintf, 
	(
	param0, 
	param1
	);
	ld.param.b32 	%r148, [retval0];
	} // callseq 2
	mov.b32 	%r150, 1920;
	mov.b32 	%r151, 256;
	st.local.v2.u32 	[%rd8], {%r151, %r150};
	mov.u64 	%rd15, $str$3;
	cvta.global.u64 	%rd16, %rd15;
	{ // callseq 3, 0
	.param .b64 param0;
	st.param.b64 	[param0], %rd16;
	.param .b64 param1;
	st.param.b64 	[param1], %rd7;
	.param .b32 retval0;
	call.uni (retval0), 
	vprintf, 
	(
	param0, 
	param1
	);
	ld.param.b32 	%r152, [retval0];
	} // callseq 3
$L__BB0_2:
	setp.gt.u32 	%p2, %r442, 511;
	@%p2 bra 	$L__BB0_9;
	mov.u32 	%r3, %ntid.x;
	add.s32 	%r154, %r442, %r3;
	max.u32 	%r155, %r154, 512;
	setp.lt.u32 	%p3, %r154, 512;
	selp.u32 	%r156, 1, 0, %p3;
	add.s32 	%r157, %r154, %r156;
	sub.s32 	%r158, %r155, %r157;
	div.u32 	%r159, %r158, %r3;
	add.s32 	%r4, %r159, %r156;
	and.b32  	%r160, %r4, 3;
	setp.eq.s32 	%p4, %r160, 3;
	mov.u32 	%r426, %r442;
	@%p4 bra 	$L__BB0_6;
	add.s32 	%r161, %r4, 1;
	and.b32  	%r162, %r161, 3;
	shl.b32 	%r163, %r442, 2;
	mov.u32 	%r164, _ZZ12RadixUpsweepPjS_S_jjE12s_globalHist;
	add.s32 	%r423, %r164, %r163;
	shl.b32 	%r6, %r3, 2;
	neg.s32 	%r422, %r162;
	mad.lo.s32 	%r426, %r3, %r162, %r442;
$L__BB0_5:
	.pragma "nounroll";
	mov.b32 	%r165, 0;
	st.shared.u32 	[%r423], %r165;
	add.s32 	%r423, %r423, %r6;
	add.s32 	%r422, %r422, 1;
	setp.ne.s32 	%p5, %r422, 0;
	@%p5 bra 	$L__BB0_5;
$L__BB0_6:
	setp.lt.u32 	%p6, %r4, 3;
	@%p6 bra 	$L__BB0_9;
	shl.b32 	%r14, %r3, 2;
	shl.b32 	%r166, %r426, 2;
	mov.u32 	%r167, _ZZ12RadixUpsweepPjS_S_jjE12s_globalHist;
	add.s32 	%r425, %r167, %r166;
	shl.b32 	%r16, %r3, 4;
	shl.b32 	%r17, %r3, 3;
	mul.lo.s32 	%r18, %r3, 12;
$L__BB0_8:
	mov.b32 	%r168, 0;
	st.shared.u32 	[%r425], %r168;
	add.s32 	%r169, %r425, %r14;
	st.shared.u32 	[%r169], %r168;
	add.s32 	%r170, %r425, %r17;
	st.shared.u32 	[%r170], %r168;
	add.s32 	%r171, %r425, %r18;
	st.shared.u32 	[%r171], %r168;
	add.s32 	%r426, %r426, %r14;
	add.s32 	%r425, %r425, %r16;
	setp.lt.u32 	%p7, %r426, 512;
	@%p7 bra 	$L__BB0_8;
$L__BB0_9:
	bar.sync 	0;
	shl.b32 	%r23, %r442, 2;
	shl.b32 	%r172, %r442, 4;
	and.b32  	%r173, %r172, 15360;
	mov.u32 	%r174, _ZZ12RadixUpsweepPjS_S_jjE12s_globalHist;
	add.s32 	%r24, %r174, %r173;
	mov.u32 	%r25, %nctaid.x;
	add.s32 	%r26, %r25, -1;
	setp.ge.u32 	%p8, %r2, %r26;
	@%p8 bra 	$L__BB0_13;
	mul.lo.s32 	%r175, %r2, 1920;
	add.s32 	%r27, %r175, 1920;
	add.s32 	%r427, %r175, %r442;
	setp.ge.u32 	%p9, %r427, %r27;
	@%p9 bra 	$L__BB0_13;
	mov.u32 	%r29, %ntid.x;
$L__BB0_12:
	mul.wide.u32 	%rd17, %r427, 16;
	add.s64 	%rd18, %rd1, %rd17;
	ld.global.v4.u32 	{%r176, %r177, %r178, %r179}, [%rd18];
	shr.u32 	%r180, %r176, %r140;
	shl.b32 	%r181, %r180, 2;
	and.b32  	%r182, %r181, 1020;
	add.s32 	%r183, %r24, %r182;
	atom.shared.add.u32 	%r184, [%r183], 1;
	shr.u32 	%r185, %r177, %r140;
	shl.b32 	%r186, %r185, 2;
	and.b32  	%r187, %r186, 1020;
	add.s32 	%r188, %r24, %r187;
	atom.shared.add.u32 	%r189, [%r188], 1;
	shr.u32 	%r190, %r178, %r140;
	shl.b32 	%r191, %r190, 2;
	and.b32  	%r192, %r191, 1020;
	add.s32 	%r193, %r24, %r192;
	atom.shared.add.u32 	%r194, [%r193], 1;
	shr.u32 	%r195, %r179, %r140;
	shl.b32 	%r196, %r195, 2;
	and.b32  	%r197, %r196, 1020;
	add.s32 	%r198, %r24, %r197;
	atom.shared.add.u32 	%r199, [%r198], 1;
	add.s32 	%r427, %r427, %r29;
	setp.lt.u32 	%p10, %r427, %r27;
	@%p10 bra 	$L__BB0_12;
$L__BB0_13:
	setp.ne.s32 	%p11, %r2, %r26;
	@%p11 bra 	$L__BB0_17;
	mad.lo.s32 	%r428, %r2, 7680, %r442;
	setp.ge.u32 	%p12, %r428, %r139;
	@%p12 bra 	$L__BB0_17;
	mov.u32 	%r33, %ntid.x;
$L__BB0_16:
	mul.wide.u32 	%rd19, %r428, 4;
	add.s64 	%rd20, %rd1, %rd19;
	ld.global.u32 	%r200, [%rd20];
	shr.u32 	%r201, %r200, %r140;
	shl.b32 	%r202, %r201, 2;
	and.b32  	%r203, %r202, 1020;
	add.s32 	%r204, %r24, %r203;
	atom.shared.add.u32 	%r205, [%r204], 1;
	add.s32 	%r428, %r428, %r33;
	setp.lt.u32 	%p13, %r428, %r139;
	@%p13 bra 	$L__BB0_16;
$L__BB0_17:
	bar.sync 	0;
	setp.gt.u32 	%p14, %r442, 255;
	@%p14 bra 	$L__BB0_24;
	mov.u32 	%r36, %ntid.x;
	add.s32 	%r206, %r442, %r36;
	max.u32 	%r207, %r206, 256;
	setp.lt.u32 	%p15, %r206, 256;
	selp.u32 	%r208, 1, 0, %p15;
	add.s32 	%r209, %r206, %r208;
	sub.s32 	%r210, %r207, %r209;
	div.u32 	%r211, %r210, %r36;
	add.s32 	%r37, %r211, %r208;
	and.b32  	%r212, %r37, 3;
	setp.eq.s32 	%p16, %r212, 3;
	mov.u32 	%r438, %r442;
	@%p16 bra 	$L__BB0_21;
	add.s32 	%r213, %r37, 1;
	and.b32  	%r214, %r213, 3;
	add.s32 	%r431, %r174, %r23;
	shl.b32 	%r39, %r36, 2;
	mad.lo.s32 	%r430, %r442, %r25, %r2;
	mul.lo.s32 	%r41, %r36, %r25;
	neg.s32 	%r429, %r214;
	mad.lo.s32 	%r438, %r36, %r214, %r442;
$L__BB0_20:
	.pragma "nounroll";
	ld.shared.u32 	%r217, [%r431+1024];
	ld.shared.u32 	%r218, [%r431];
	add.s32 	%r219, %r218, %r217;
	mul.wide.u32 	%rd21, %r430, 4;
	add.s64 	%rd22, %rd2, %rd21;
	st.global.u32 	[%rd22], %r219;
	shfl.sync.up.b32	%r220|%p17, %r219, 1, 0, -1;
	// begin inline asm
	mov.u32 %r216, %laneid;
	// end inline asm
	setp.eq.s32 	%p18, %r216, 0;
	selp.b32 	%r221, 0, %r220, %p18;
	add.s32 	%r222, %r221, %r219;
	shfl.sync.up.b32	%r223|%p19, %r222, 2, 0, -1;
	setp.lt.u32 	%p20, %r216, 2;
	selp.b32 	%r224, 0, %r223, %p20;
	add.s32 	%r225, %r224, %r222;
	shfl.sync.up.b32	%r226|%p21, %r225, 4, 0, -1;
	setp.lt.u32 	%p22, %r216, 4;
	selp.b32 	%r227, 0, %r226, %p22;
	add.s32 	%r228, %r227, %r225;
	shfl.sync.up.b32	%r229|%p23, %r228, 8, 0, -1;
	setp.lt.u32 	%p24, %r216, 8;
	selp.b32 	%r230, 0, %r229, %p24;
	add.s32 	%r231, %r230, %r228;
	shfl.sync.up.b32	%r232|%p25, %r231, 16, 0, -1;
	setp.lt.u32 	%p26, %r216, 16;
	selp.b32 	%r233, 0, %r232, %p26;
	add.s32 	%r234, %r233, %r231;
	add.s32 	%r235, %r216, -1;
	and.b32  	%r236, %r235, 31;
	shfl.sync.idx.b32	%r237|%p27, %r234, %r236, 31, -1;
	st.shared.u32 	[%r431], %r237;
	add.s32 	%r431, %r431, %r39;
	add.s32 	%r430, %r430, %r41;
	add.s32 	%r429, %r429, 1;
	setp.ne.s32 	%p28, %r429, 0;
	@%p28 bra 	$L__BB0_20;
$L__BB0_21:
	setp.lt.u32 	%p29, %r37, 3;
	@%p29 bra 	$L__BB0_24;
	shl.b32 	%r238, %r438, 2;
	add.s32 	%r240, %r238, %r174;
	add.s32 	%r437, %r240, 1024;
	shl.b32 	%r52, %r36, 4;
	shl.b32 	%r241, %r36, 1;
	add.s32 	%r242, %r438, %r241;
	mad.lo.s32 	%r436, %r25, %r242, %r2;
	mul.lo.s32 	%r243, %r36, %r25;
	shl.b32 	%r54, %r243, 2;
	mad.lo.s32 	%r244, %r36, 3, %r438;
	mad.lo.s32 	%r435, %r25, %r244, %r2;
	add.s32 	%r245, %r36, %r438;
	mad.lo.s32 	%r434, %r25, %r245, %r2;
	mad.lo.s32 	%r433, %r25, %r438, %r2;
	shl.b32 	%r58, %r36, 2;
$L__BB0_23:
	ld.shared.u32 	%r247, [%r437];
	ld.shared.u32 	%r248, [%r437+-1024];
	add.s32 	%r249, %r248, %r247;
	mul.wide.u32 	%rd23, %r433, 4;
	add.s64 	%rd24, %rd2, %rd23;
	st.global.u32 	[%rd24], %r249;
	shfl.sync.up.b32	%r250|%p30, %r249, 1, 0, -1;
	// begin inline asm
	mov.u32 %r246, %laneid;
	// end inline asm
	setp.eq.s32 	%p31, %r246, 0;
	selp.b32 	%r251, 0, %r250, %p31;
	add.s32 	%r252, %r251, %r249;
	shfl.sync.up.b32	%r253|%p32, %r252, 2, 0, -1;
	setp.lt.u32 	%p33, %r246, 2;
	selp.b32 	%r254, 0, %r253, %p33;
	add.s32 	%r255, %r254, %r252;
	shfl.sync.up.b32	%r256|%p34, %r255, 4, 0, -1;
	setp.lt.u32 	%p35, %r246, 4;
	selp.b32 	%r257, 0, %r256, %p35;
	add.s32 	%r258, %r257, %r255;
	shfl.sync.up.b32	%r259|%p36, %r258, 8, 0, -1;
	setp.lt.u32 	%p37, %r246, 8;
	selp.b32 	%r260, 0, %r259, %p37;
	add.s32 	%r261, %r260, %r258;
	shfl.sync.up.b32	%r262|%p38, %r261, 16, 0, -1;
	setp.lt.u32 	%p39, %r246, 16;
	selp.b32 	%r263, 0, %r262, %p39;
	add.s32 	%r264, %r263, %r261;
	add.s32 	%r265, %r246, -1;
	and.b32  	%r266, %r265, 31;
	shfl.sync.idx.b32	%r267|%p40, %r264, %r266, 31, -1;
	st.shared.u32 	[%r437+-1024], %r267;
	add.s32 	%r268, %r438, %r36;
	add.s32 	%r269, %r437, %r58;
	ld.shared.u32 	%r270, [%r269];
	ld.shared.u32 	%r271, [%r269+-1024];
	add.s32 	%r272, %r271, %r270;
	mul.wide.u32 	%rd25, %r434, 4;
	add.s64 	%rd26, %rd2, %rd25;
	st.global.u32 	[%rd26], %r272;
	shfl.sync.up.b32	%r273|%p41, %r272, 1, 0, -1;
	selp.b32 	%r274, 0, %r273, %p31;
	add.s32 	%r275, %r274, %r272;
	shfl.sync.up.b32	%r276|%p42, %r275, 2, 0, -1;
	selp.b32 	%r277, 0, %r276, %p33;
	add.s32 	%r278, %r277, %r275;
	shfl.sync.up.b32	%r279|%p43, %r278, 4, 0, -1;
	selp.b32 	%r280, 0, %r279, %p35;
	add.s32 	%r281, %r280, %r278;
	shfl.sync.up.b32	%r282|%p44, %r281, 8, 0, -1;
	selp.b32 	%r283, 0, %r282, %p37;
	add.s32 	%r284, %r283, %r281;
	shfl.sync.up.b32	%r285|%p45, %r284, 16, 0, -1;
	selp.b32 	%r286, 0, %r285, %p39;
	add.s32 	%r287, %r286, %r284;
	shfl.sync.idx.b32	%r288|%p46, %r287, %r266, 31, -1;
	st.shared.u32 	[%r269+-1024], %r288;
	add.s32 	%r289, %r268, %r36;
	add.s32 	%r290, %r269, %r58;
	ld.shared.u32 	%r291, [%r290];
	ld.shared.u32 	%r292, [%r290+-1024];
	add.s32 	%r293, %r292, %r291;
	mul.wide.u32 	%rd27, %r436, 4;
	add.s64 	%rd28, %rd2, %rd27;
	st.global.u32 	[%rd28], %r293;
	shfl.sync.up.b32	%r294|%p47, %r293, 1, 0, -1;
	selp.b32 	%r295, 0, %r294, %p31;
	add.s32 	%r296, %r295, %r293;
	shfl.sync.up.b32	%r297|%p48, %r296, 2, 0, -1;
	selp.b32 	%r298, 0, %r297, %p33;
	add.s32 	%r299, %r298, %r296;
	shfl.sync.up.b32	%r300|%p49, %r299, 4, 0, -1;
	selp.b32 	%r301, 0, %r300, %p35;
	add.s32 	%r302, %r301, %r299;
	shfl.sync.up.b32	%r303|%p50, %r302, 8, 0, -1;
	selp.b32 	%r304, 0, %r303, %p37;
	add.s32 	%r305, %r304, %r302;
	shfl.sync.up.b32	%r306|%p51, %r305, 16, 0, -1;
	selp.b32 	%r307, 0, %r306, %p39;
	add.s32 	%r308, %r307, %r305;
	shfl.sync.idx.b32	%r309|%p52, %r308, %r266, 31, -1;
	st.shared.u32 	[%r290+-1024], %r309;
	add.s32 	%r310, %r289, %r36;
	add.s32 	%r311, %r290, %r58;
	ld.shared.u32 	%r312, [%r311];
	ld.shared.u32 	%r313, [%r311+-1024];
	add.s32 	%r314, %r313, %r312;
	mul.wide.u32 	%rd29, %r435, 4;
	add.s64 	%rd30, %rd2, %rd29;
	st.global.u32 	[%rd30], %r314;
	shfl.sync.up.b32	%r315|%p53, %r314, 1, 0, -1;
	selp.b32 	%r316, 0, %r315, %p31;
	add.s32 	%r317, %r316, %r314;
	shfl.sync.up.b32	%r318|%p54, %r317, 2, 0, -1;
	selp.b32 	%r319, 0, %r318, %p33;
	add.s32 	%r320, %r319, %r317;
	shfl.sync.up.b32	%r321|%p55, %r320, 4, 0, -1;
	selp.b32 	%r322, 0, %r321, %p35;
	add.s32 	%r323, %r322, %r320;
	shfl.sync.up.b32	%r324|%p56, %r323, 8, 0, -1;
	selp.b32 	%r325, 0, %r324, %p37;
	add.s32 	%r326, %r325, %r323;
	shfl.sync.up.b32	%r327|%p57, %r326, 16, 0, -1;
	selp.b32 	%r328, 0, %r327, %p39;
	add.s32 	%r329, %r328, %r326;
	shfl.sync.idx.b32	%r330|%p58, %r329, %r266, 31, -1;
	st.shared.u32 	[%r311+-1024], %r330;
	add.s32 	%r438, %r310, %r36;
	add.s32 	%r437, %r437, %r52;
	add.s32 	%r436, %r436, %r54;
	add.s32 	%r435, %r435, %r54;
	add.s32 	%r434, %r434, %r54;
	add.s32 	%r433, %r433, %r54;
	setp.lt.u32 	%p59, %r438, 256;
	@%p59 bra 	$L__BB0_23;
$L__BB0_24:
	bar.sync 	0;
	setp.gt.u32 	%p60, %r442, 7;
	@%p60 bra 	$L__BB0_26;
	shl.b32 	%r333, %r442, 7;
	mov.u32 	%r334, _ZZ12RadixUpsweepPjS_S_jjE12s_globalHist;
	add.s32 	%r335, %r334, %r333;
	ld.shared.u32 	%r336, [%r335];
	// begin inline asm
	activemask.b32 %r331;
	// end inline asm
	shfl.sync.up.b32	%r337|%p61, %r336, 1, 0, %r331;
	// begin inline asm
	mov.u32 %r332, %laneid;
	// end inline asm
	setp.eq.s32 	%p62, %r332, 0;
	selp.b32 	%r338, 0, %r337, %p62;
	add.s32 	%r339, %r338, %r336;
	shfl.sync.up.b32	%r340|%p63, %r339, 2, 0, %r331;
	setp.lt.u32 	%p64, %r332, 2;
	selp.b32 	%r341, 0, %r340, %p64;
	add.s32 	%r342, %r341, %r339;
	shfl.sync.up.b32	%r343|%p65, %r342, 4, 0, %r331;
	setp.lt.u32 	%p66, %r332, 4;
	selp.b32 	%r344, 0, %r343, %p66;
	add.s32 	%r345, %r344, %r342;
	shfl.sync.up.b32	%r346|%p67, %r345, 8, 0, %r331;
	setp.lt.u32 	%p68, %r332, 8;
	selp.b32 	%r347, 0, %r346, %p68;
	add.s32 	%r348, %r347, %r345;
	shfl.sync.up.b32	%r349|%p69, %r348, 16, 0, %r331;
	setp.lt.u32 	%p70, %r332, 16;
	selp.b32 	%r350, 0, %r349, %p70;
	add.s32 	%r351, %r350, %r348;
	shfl.sync.up.b32	%r352|%p71, %r351, 1, 0, %r331;
	selp.b32 	%r353, 0, %r352, %p62;
	st.shared.u32 	[%r335], %r353;
$L__BB0_26:
	setp.gt.u32 	%p72, %r442, 255;
	bar.sync 	0;
	@%p72 bra 	$L__BB0_40;
	shl.b32 	%r71, %r140, 5;
	// begin inline asm
	mov.u32 %r354, %laneid;
	// end inline asm
	setp.ne.s32 	%p73, %r354, 0;
	mov.u32 	%r72, %ntid.x;
	@%p73 bra 	$L__BB0_34;
	add.s32 	%r396, %r442, %r72;
	max.u32 	%r397, %r396, 256;
	setp.lt.u32 	%p84, %r396, 256;
	selp.u32 	%r398, 1, 0, %p84;
	add.s32 	%r399, %r396, %r398;
	sub.s32 	%r400, %r397, %r399;
	div.u32 	%r401, %r400, %r72;
	add.s32 	%r73, %r401, %r398;
	and.b32  	%r402, %r73, 3;
	setp.eq.s32 	%p85, %r402, 3;
	@%p85 bra 	$L__BB0_31;
	add.s32 	%r403, %r73, 1;
	and.b32  	%r404, %r403, 3;
	mov.u32 	%r405, _ZZ12RadixUpsweepPjS_S_jjE12s_globalHist;
	add.s32 	%r441, %r405, %r23;
	shl.b32 	%r75, %r72, 2;
	add.s32 	%r440, %r442, %r71;
	neg.s32 	%r439, %r404;
	mad.lo.s32 	%r442, %r72, %r404, %r442;
$L__BB0_30:
	.pragma "nounroll";
	mul.wide.u32 	%rd41, %r440, 4;
	add.s64 	%rd42, %rd3, %rd41;
	ld.shared.u32 	%r406, [%r441];
	atom.global.add.u32 	%r407, [%rd42], %r406;
	add.s32 	%r441, %r441, %r75;
	add.s32 	%r440, %r440, %r72;
	add.s32 	%r439, %r439, 1;
	setp.ne.s32 	%p86, %r439, 0;
	@%p86 bra 	$L__BB0_30;
$L__BB0_31:
	setp.lt.u32 	%p87, %r73, 3;
	@%p87 bra 	$L__BB0_40;
	shl.b32 	%r86, %r72, 2;
	shl.b32 	%r408, %r442, 2;
	mov.u32 	%r409, _ZZ12RadixUpsweepPjS_S_jjE12s_globalHist;
	add.s32 	%r447, %r409, %r408;
	shl.b32 	%r88, %r72, 4;
	shl.b32 	%r89, %r72, 3;
	mul.lo.s32 	%r90, %r72, 12;
	add.s32 	%r443, %r442, %r71;
	add.s32 	%r446, %r443, %r72;
	shl.b32 	%r410, %r72, 1;
	add.s32 	%r445, %r443, %r410;
	mad.lo.s32 	%r444, %r72, 3, %r443;
$L__BB0_33:
	mul.wide.u32 	%rd43, %r443, 4;
	add.s64 	%rd44, %rd3, %rd43;
	ld.shared.u32 	%r411, [%r447];
	atom.global.add.u32 	%r412, [%rd44], %r411;
	mul.wide.u32 	%rd45, %r446, 4;
	add.s64 	%rd46, %rd3, %rd45;
	add.s32 	%r413, %r447, %r86;
	ld.shared.u32 	%r414, [%r413];
	atom.global.add.u32 	%r415, [%rd46], %r414;
	mul.wide.u32 	%rd47, %r445, 4;
	add.s64 	%rd48, %rd3, %rd47;
	add.s32 	%r416, %r447, %r89;
	ld.shared.u32 	%r417, [%r416];
	atom.global.add.u32 	%r418, [%rd48], %r417;
	mul.wide.u32 	%rd49, %r444, 4;
	add.s64 	%rd50, %rd3, %rd49;
	add.s32 	%r419, %r447, %r90;
	ld.shared.u32 	%r420, [%r419];
	atom.global.add.u32 	%r421, [%rd50], %r420;
	add.s32 	%r442, %r442, %r86;
	add.s32 	%r447, %r447, %r88;
	add.s32 	%r446, %r446, %r86;
	add.s32 	%r445, %r445, %r86;
	add.s32 	%r444, %r444, %r86;
	add.s32 	%r443, %r443, %r86;
	setp.lt.u32 	%p88, %r442, 256;
	@%p88 bra 	$L__BB0_33;
	bra.uni 	$L__BB0_40;
$L__BB0_34:
	add.s32 	%r355, %r442, %r72;
	max.u32 	%r356, %r355, 256;
	setp.lt.u32 	%p74, %r355, 256;
	selp.u32 	%r357, 1, 0, %p74;
	add.s32 	%r358, %r355, %r357;
	sub.s32 	%r359, %r356, %r358;
	div.u32 	%r360, %r359, %r72;
	add.s32 	%r107, %r360, %r357;
	and.b32  	%r361, %r107, 3;
	setp.eq.s32 	%p75, %r361, 3;
	@%p75 bra 	$L__BB0_37;
	add.s32 	%r362, %r107, 1;
	and.b32  	%r363, %r362, 3;
	mov.u32 	%r364, _ZZ12RadixUpsweepPjS_S_jjE12s_globalHist;
	add.s32 	%r451, %r364, %r23;
	shl.b32 	%r109, %r72, 2;
	add.s32 	%r450, %r442, %r71;
	neg.s32 	%r449, %r363;
	mad.lo.s32 	%r442, %r72, %r363, %r442;
$L__BB0_36:
	.pragma "nounroll";
	mul.wide.u32 	%rd31, %r450, 4;
	add.s64 	%rd32, %rd3, %rd31;
	ld.shared.u32 	%r365, [%r451];
	ld.shared.u32 	%r366, [%r451+-4];
	shfl.sync.idx.b32	%r367|%p76, %r366, 1, 31, -2;
	add.s32 	%r368, %r367, %r365;
	atom.global.add.u32 	%r369, [%rd32], %r368;
	add.s32 	%r451, %r451, %r109;
	add.s32 	%r450, %r450, %r72;
	add.s32 	%r449, %r449, 1;
	setp.ne.s32 	%p77, %r449, 0;
	@%p77 bra 	$L__BB0_36;
$L__BB0_37:
	setp.lt.u32 	%p78, %r107, 3;
	@%p78 bra 	$L__BB0_40;
	shl.b32 	%r120, %r72, 2;
	shl.b32 	%r370, %r442, 2;
	mov.u32 	%r371, _ZZ12RadixUpsweepPjS_S_jjE12s_globalHist;
	add.s32 	%r457, %r371, %r370;
	shl.b32 	%r122, %r72, 4;
	add.s32 	%r453, %r442, %r71;
	add.s32 	%r456, %r453, %r72;
	shl.b32 	%r372, %r72, 1;
	add.s32 	%r455, %r453, %r372;
	mad.lo.s32 	%r454, %r72, 3, %r453;
$L__BB0_39:
	mul.wide.u32 	%rd33, %r453, 4;
	add.s64 	%rd34, %rd3, %rd33;
	ld.shared.u32 	%r373, [%r457];
	ld.shared.u32 	%r374, [%r457+-4];
	shfl.sync.idx.b32	%r375|%p79, %r374, 1, 31, -2;
	add.s32 	%r376, %r375, %r373;
	atom.global.add.u32 	%r377, [%rd34], %r376;
	mul.wide.u32 	%rd35, %r456, 4;
	add.s64 	%rd36, %rd3, %rd35;
	add.s32 	%r378, %r457, %r120;
	ld.shared.u32 	%r379, [%r378];
	ld.shared.u32 	%r380, [%r378+-4];
	shfl.sync.idx.b32	%r381|%p80, %r380, 1, 31, -2;
	add.s32 	%r382, %r381, %r379;
	atom.global.add.u32 	%r383, [%rd36], %r382;
	mul.wide.u32 	%rd37, %r455, 4;
	add.s64 	%rd38, %rd3, %rd37;
	add.s32 	%r384, %r378, %r120;
	ld.shared.u32 	%r385, [%r384];
	ld.shared.u32 	%r386, [%r384+-4];
	shfl.sync.idx.b32	%r387|%p81, %r386, 1, 31, -2;
	add.s32 	%r388, %r387, %r385;
	atom.global.add.u32 	%r389, [%rd38], %r388;
	mul.wide.u32 	%rd39, %r454, 4;
	add.s64 	%rd40, %rd3, %rd39;
	add.s32 	%r390, %r384, %r120;
	ld.shared.u32 	%r391, [%r390];
	ld.shared.u32 	%r392, [%r390+-4];
	shfl.sync.idx.b32	%r393|%p82, %r392, 1, 31, -2;
	add.s32 	%r394, %r393, %r391;
	atom.global.add.u32 	%r395, [%rd40], %r394;
	add.s32 	%r442, %r442, %r120;
	add.s32 	%r457, %r457, %r122;
	add.s32 	%r456, %r456, %r120;
	add.s32 	%r455, %r455, %r120;
	add.s32 	%r454, %r454, %r120;
	add.s32 	%r453, %r453, %r120;
	setp.lt.u32 	%p83, %r442, 256;
	@%p83 bra 	$L__BB0_39;
$L__BB0_40:
	ret;

}
	// .globl	_Z9RadixScanPjj
.visible .entry _Z9RadixScanPjj(
	.param .u64 .ptr .align 1 _Z9RadixScanPjj_param_0,
	.param .u32 _Z9RadixScanPjj_param_1
)
{
	.reg .pred 	%p<52>;
	.reg .b32 	%r<136>;
	.reg .b64 	%rd<11>;
	// demoted variable
	.shared .align 4 .b8 _ZZ9RadixScanPjjE6s_scan[512];
	ld.param.u64 	%rd2, [_Z9RadixScanPjj_param_0];
	ld.param.u32 	%r30, [_Z9RadixScanPjj_param_1];
	cvta.to.global.u64 	%rd1, %rd2;
	// begin inline asm
	mov.u32 %r31, %laneid;
	// end inline asm
	add.s32 	%r33, %r31, 1;
	and.b32  	%r2, %r33, 31;
	mov.u32 	%r3, %ntid.x;
	rem.u32 	%r34, %r30, %r3;
	sub.s32 	%r4, %r30, %r34;
	mov.u32 	%r35, %ctaid.x;
	mul.lo.s32 	%r5, %r30, %r35;
	mov.u32 	%r6, %tid.x;
	setp.ge.u32 	%p1, %r6, %r4;
	shl.b32 	%r36, %r6, 2;
	mov.u32 	%r37, _ZZ9RadixScanPjjE6s_scan;
	add.s32 	%r7, %r37, %r36;
	mad.lo.s32 	%r8, %r6, 124, %r7;
	mov.b32 	%r131, 0;
	mov.u32 	%r132, %r6;
	@%p1 bra 	$L__BB1_9;
	shr.u32 	%r9, %r3, 5;
	add.s32 	%r10, %r2, %r5;
	shl.b32 	%r39, %r3, 2;
	add.s32 	%r11, %r37, %r39;
	mov.b32 	%r131, 0;
	mov.u32 	%r132, %r6;
$L__BB1_2:
	setp.lt.u32 	%p2, %r31, 16;
	setp.lt.u32 	%p3, %r31, 8;
	setp.lt.u32 	%p4, %r31, 4;
	setp.lt.u32 	%p5, %r31, 2;
	setp.eq.s32 	%p6, %r31, 0;
	setp.ge.u32 	%p7, %r6, %r9;
	add.s32 	%r41, %r132, %r5;
	mul.wide.u32 	%rd3, %r41, 4;
	add.s64 	%rd4, %rd1, %rd3;
	ld.global.u32 	%r42, [%rd4];
	shfl.sync.up.b32	%r43|%p8, %r42, 1, 0, -1;
	selp.b32 	%r44, 0, %r43, %p6;
	add.s32 	%r45, %r44, %r42;
	shfl.sync.up.b32	%r46|%p9, %r45, 2, 0, -1;
	selp.b32 	%r47, 0, %r46, %p5;
	add.s32 	%r48, %r47, %r45;
	shfl.sync.up.b32	%r49|%p10, %r48, 4, 0, -1;
	selp.b32 	%r50, 0, %r49, %p4;
	add.s32 	%r51, %r50, %r48;
	shfl.sync.up.b32	%r52|%p11, %r51, 8, 0, -1;
	selp.b32 	%r53, 0, %r52, %p3;
	add.s32 	%r54, %r53, %r51;
	shfl.sync.up.b32	%r55|%p12, %r54, 16, 0, -1;
	selp.b32 	%r56, 0, %r55, %p2;
	add.s32 	%r57, %r56, %r54;
	st.shared.u32 	[%r7], %r57;
	bar.sync 	0;
	@%p7 bra 	$L__BB1_4;
	setp.lt.u32 	%p13, %r31, 16;
	setp.lt.u32 	%p14, %r31, 8;
	setp.lt.u32 	%p15, %r31, 4;
	setp.lt.u32 	%p16, %r31, 2;
	setp.eq.s32 	%p17, %r31, 0;
	ld.shared.u32 	%r59, [%r8+124];
	// begin inline asm
	activemask.b32 %r58;
	// end inline asm
	shfl.sync.up.b32	%r60|%p18, %r59, 1, 0, %r58;
	selp.b32 	%r61, 0, %r60, %p17;
	add.s32 	%r62, %r61, %r59;
	shfl.sync.up.b32	%r63|%p19, %r62, 2, 0, %r58;
	selp.b32 	%r64, 0, %r63, %p16;
	add.s32 	%r65, %r64, %r62;
	shfl.sync.up.b32	%r66|%p20, %r65, 4, 0, %r58;
	selp.b32 	%r67, 0, %r66, %p15;
	add.s32 	%r68, %r67, %r65;
	shfl.sync.up.b32	%r69|%p21, %r68, 8, 0, %r58;
	selp.b32 	%r70, 0, %r69, %p14;
	add.s32 	%r71, %r70, %r68;
	shfl.sync.up.b32	%r72|%p22, %r71, 16, 0, %r58;
	selp.b32 	%r73, 0, %r72, %p13;
	add.s32 	%r74, %r73, %r71;
	st.shared.u32 	[%r8+124], %r74;
$L__BB1_4:
	setp.eq.s32 	%p23, %r31, 31;
	bar.sync 	0;
	mov.b32 	%r129, 0;
	@%p23 bra 	$L__BB1_6;
	ld.shared.u32 	%r129, [%r7];
$L__BB1_6:
	setp.lt.u32 	%p24, %r6, 32;
	mov.b32 	%r130, 0;
	@%p24 bra 	$L__BB1_8;
	ld.shared.u32 	%r77, [%r7+-4];
	shfl.sync.idx.b32	%r130|%p25, %r77, 0, 31, -1;
$L__BB1_8:
	add.s32 	%r78, %r129, %r131;
	add.s32 	%r79, %r78, %r130;
	and.b32  	%r80, %r132, -32;
	add.s32 	%r81, %r10, %r80;
	mul.wide.u32 	%rd5, %r81, 4;
	add.s64 	%rd6, %rd1, %rd5;
	st.global.u32 	[%rd6], %r79;
	ld.shared.u32 	%r82, [%r11+-4];
	add.s32 	%r131, %r82, %r131;
	bar.sync 	0;
	add.s32 	%r132, %r132, %r3;
	setp.lt.u32 	%p26, %r132, %r4;
	@%p26 bra 	$L__BB1_2;
$L__BB1_9:
	setp.lt.u32 	%p27, %r132, %r30;
	@%p27 bra 	$L__BB1_11;
	ld.shared.u32 	%r133, [%r7];
	bra.uni 	$L__BB1_12;
$L__BB1_11:
	add.s32 	%r83, %r132, %r5;
	mul.wide.u32 	%rd7, %r83, 4;
	add.s64 	%rd8, %rd1, %rd7;
	ld.global.u32 	%r133, [%rd8];
$L__BB1_12:
	shfl.sync.up.b32	%r84|%p28, %r133, 1, 0, -1;
	setp.eq.s32 	%p29, %r31, 0;
	selp.b32 	%r85, 0, %r84, %p29;
	add.s32 	%r86, %r85, %r133;
	shfl.sync.up.b32	%r87|%p30, %r86, 2, 0, -1;
	setp.lt.u32 	%p31, %r31, 2;
	selp.b32 	%r88, 0, %r87, %p31;
	add.s32 	%r89, %r88, %r86;
	shfl.sync.up.b32	%r90|%p32, %r89, 4, 0, -1;
	setp.lt.u32 	%p33, %r31, 4;
	selp.b32 	%r91, 0, %r90, %p33;
	add.s32 	%r92, %r91, %r89;
	shfl.sync.up.b32	%r93|%p34, %r92, 8, 0, -1;
	setp.lt.u32 	%p35, %r31, 8;
	selp.b32 	%r94, 0, %r93, %p35;
	add.s32 	%r95, %r94, %r92;
	shfl.sync.up.b32	%r96|%p36, %r95, 16, 0, -1;
	setp.lt.u32 	%p37, %r31, 16;
	selp.b32 	%r97, 0, %r96, %p37;
	add.s32 	%r98, %r97, %r95;
	st.shared.u32 	[%r7], %r98;
	bar.sync 	0;
	shr.u32 	%r99, %r3, 5;
	setp.ge.u32 	%p38, %r6, %r99;
	@%p38 bra 	$L__BB1_14;
	setp.lt.u32 	%p39, %r31, 16;
	setp.lt.u32 	%p40, %r31, 8;
	setp.lt.u32 	%p41, %r31, 4;
	setp.lt.u32 	%p42, %r31, 2;
	setp.eq.s32 	%p43, %r31, 0;
	ld.shared.u32 	%r101, [%r8+124];
	// begin inline asm
	activemask.b32 %r100;
	// end inline asm
	shfl.sync.up.b32	%r102|%p44, %r101, 1, 0, %r100;
	selp.b32 	%r103, 0, %r102, %p43;
	add.s32 	%r104, %r103, %r101;
	shfl.sync.up.b32	%r105|%p45, %r104, 2, 0, %r100;
	selp.b32 	%r106, 0, %r105, %p42;
	add.s32 	%r107, %r106, %r104;
	shfl.sync.up.b32	%r108|%p46, %r107, 4, 0, %r100;
	selp.b32 	%r109, 0, %r108, %p41;
	add.s32 	%r110, %r109, %r107;
	shfl.sync.up.b32	%r111|%p47, %r110, 8, 0, %r100;
	selp.b32 	%r112, 0, %r111, %p40;
	add.s32 	%r113, %r112, %r110;
	shfl.sync.up.b32	%r114|%p48, %r113, 16, 0, %r100;
	selp.b32 	%r115, 0, %r114, %p39;
	add.s32 	%r116, %r115, %r113;
	st.shared.u32 	[%r8+124], %r116;
$L__BB1_14:
	bar.sync 	0;
	and.b32  	%r117, %r132, -32;
	or.b32  	%r25, %r117, %r2;
	setp.ge.u32 	%p49, %r25, %r30;
	@%p49 bra 	$L__BB1_20;
	setp.eq.s32 	%p50, %r31, 31;
	mov.b32 	%r134, 0;
	@%p50 bra 	$L__BB1_17;
	ld.shared.u32 	%r134, [%r7];
$L__BB1_17:
	setp.lt.u32 	%p51, %r6, 32;
	mov.b32 	%r135, 0;
	@%p51 bra 	$L__BB1_19;
	and.b32  	%r121, %r36, 3968;
	add.s32 	%r123, %r37, %r121;
	ld.shared.u32 	%r135, [%r123+-4];
$L__BB1_19:
	add.s32 	%r124, %r134, %r131;
	add.s32 	%r125, %r124, %r135;
	add.s32 	%r126, %r25, %r5;
	mul.wide.u32 	%rd9, %r126, 4;
	add.s64 	%rd10, %rd1, %rd9;
	st.global.u32 	[%rd10], %r125;
$L__BB1_20:
	ret;

}
	// .globl	_Z19RadixDownsweepPairsPjS_S_S_S_S_jj
.visible .entry _Z19RadixDownsweepPairsPjS_S_S_S_S_jj(
	.param .u64 .ptr .align 1 _Z19RadixDownsweepPairsPjS_S_S_S_S_jj_param_0,
	.param .u64 .ptr .align 1 _Z19RadixDownsweepPairsPjS_S_S_S_S_jj_param_1,
	.param .u64 .ptr .align 1 _Z19RadixDownsweepPairsPjS_S_S_S_S_jj_param_2,
	.param .u64 .ptr .align 1 _Z19RadixDownsweepPairsPjS_S_S_S_S_jj_param_3,
	.param .u64 .ptr .align 1 _Z19RadixDownsweepPairsPjS_S_S_S_S_jj_param_4,
	.param .u64 .ptr .align 1 _Z19RadixDownsweepPairsPjS_S_S_S_S_jj_param_5,
	.param .u32 _Z19RadixDownsweepPairsPjS_S_S_S_S_jj_param_6,
	.param .u32 _Z19RadixDownsweepPairsPjS_S_S_S_S_jj_param_7
)
{
	.reg .pred 	%p<368>;
	.reg .b16 	%rs<6>;
	.reg .b32 	%r<2269>;
	.reg .b64 	%rd<268>;
	// demoted variable
	.shared .align 4 .b8 _ZZ19RadixDownsweepPairsPjS_S_S_S_S_jjE16s_warpHistograms[30720];
	// demoted variable
	.shared .align 4 .b8 _ZZ19RadixDownsweepPairsPjS_S_S_S_S_jjE16s_localHistogram[1024];
	ld.param.u64 	%rd10, [_Z19RadixDownsweepPairsPjS_S_S_S_S_jj_param_0];
	cvta.to.global.u64 	%rd1, %rd10;
	mov.u32 	%r1, %tid.x;
	shl.b32 	%r464, %r1, 3;
	and.b32  	%r2, %r464, 7936;
	mov.u32 	%r3, %ntid.x;
	add.s32 	%r465, %r1, %r3;
	cvt.u16.u32 	%rs2, %r465;
	xor.b16  	%rs3, %rs2, 4095;
	cvt.u16.u32 	%rs4, %r3;
	div.u16 	%rs5, %rs3, %rs4;
	and.b16  	%rs1, %rs5, 3;
	setp.eq.s16 	%p1, %rs1, 2;
	mov.u32 	%r2129, %r1;
	@%p1 bra 	$L__BB2_3;
	cvt.u32.u16 	%r4, %rs1;
	mov.b32 	%r2128, 0;
	mov.u32 	%r468, _ZZ19RadixDownsweepPairsPjS_S_S_S_S_jjE16s_warpHistograms;
	mov.u32 	%r2129, %r1;
$L__BB2_2:
	.pragma "nounroll";
	shl.b32 	%r467, %r2129, 2;
	add.s32 	%r469, %r468, %r467;
	mov.b32 	%r470, 0;
	st.shared.u32 	[%r469], %r470;
	add.s32 	%r2129, %r2129, %r3;
	add.s32 	%r2128, %r2128, 1;
	xor.b32  	%r471, %r2128, %r4;
	setp.ne.s32 	%p2, %r471, 2;
	@%p2 bra 	$L__BB2_2;
$L__BB2_3:
	shl.b32 	%r10, %r3, 2;
	shl.b32 	%r472, %r2129, 2;
	mov.u32 	%r473, _ZZ19RadixDownsweepPairsPjS_S_S_S_S_jjE16s_warpHistograms;
	add.s32 	%r2130, %r473, %r472;
	shl.b32 	%r12, %r3, 4;
	shl.b32 	%r13, %r3, 3;
	mul.lo.s32 	%r14, %r3, 12;
$L__BB2_4:
	mov.b32 	%r474, 0;
	st.shared.u32 	[%r2130], %r474;
	add.s32 	%r475, %r2130, %r10;
	st.shared.u32 	[%r475], %r474;
	add.s32 	%r476, %r2130, %r13;
	st.shared.u32 	[%r476], %r474;
	add.s32 	%r477, %r2130, %r14;
	st.shared.u32 	[%r477], %r474;
	add.s32 	%r2129, %r2129, %r10;
	add.s32 	%r2130, %r2130, %r12;
	setp.lt.u32 	%p3, %r2129, 4096;
	@%p3 bra 	$L__BB2_4;
	mov.u32 	%r19, %ctaid.x;
	mov.u32 	%r20, %nctaid.x;
	add.s32 	%r21, %r20, -1;
	setp.ge.u32 	%p4, %r19, %r21;
	@%p4 bra 	$L__BB2_7;
	// begin inline asm
	mov.u32 %r479, %laneid;
	// end inline asm
	shr.u32 	%r480, %r1, 5;
	mul.lo.s32 	%r481, %r19, 7680;
	mad.lo.s32 	%r482, %r480, 480, %r481;
	add.s32 	%r483, %r482, %r479;
	mul.wide.u32 	%rd11, %r483, 4;
	add.s64 	%rd12, %rd1, %rd11;
	ld.global.u32 	%r2175, [%rd12];
	add.s32 	%r484, %r483, 32;
	mul.wide.u32 	%rd13, %r484, 4;
	add.s64 	%rd14, %rd1, %rd13;
	ld.global.u32 	%r2174, [%rd14];
	add.s32 	%r485, %r483, 64;
	mul.wide.u32 	%rd15, %r485, 4;
	add.s64 	%rd16, %rd1, %rd15;
	ld.global.u32 	%r2173, [%rd16];
	add.s32 	%r486, %r483, 96;
	mul.wide.u32 	%rd17, %r486, 4;
	add.s64 	%rd18, %rd1, %rd17;
	ld.global.u32 	%r2172, [%rd18];
	add.s32 	%r487, %r483, 128;
	mul.wide.u32 	%rd19, %r487, 4;
	add.s64 	%rd20, %rd1, %rd19;
	ld.global.u32 	%r2171, [%rd20];
	add.s32 	%r488, %r483, 160;
	mul.wide.u32 	%rd21, %r488, 4;
	add.s64 	%rd22, %rd1, %rd21;
	ld.global.u32 	%r2170, [%rd22];
	add.s32 	%r489, %r483, 192;
	mul.wide.u32 	%rd23, %r489, 4;
	add.s64 	%rd24, %rd1, %rd23;
	ld.global.u32 	%r2169, [%rd24];
	add.s32 	%r490, %r483, 224;
	mul.wide.u32 	%rd25, %r490, 4;
	add.s64 	%rd26, %rd1, %rd25;
	ld.global.u32 	%r2168, [%rd26];
	add.s32 	%r491, %r483, 256;
	mul.wide.u32 	%rd27, %r491, 4;
	add.s64 	%rd28, %rd1, %rd27;
	ld.global.u32 	%r2167, [%rd28];
	add.s32 	%r492, %r483, 288;
	mul.wide.u32 	%rd29, %r492, 4;
	add.s64 	%rd30, %rd1, %rd29;
	ld.global.u32 	%r2166, [%rd30];
	add.s32 	%r493, %r483, 320;
	mul.wide.u32 	%rd31, %r493, 4;
	add.s64 	%rd32, %rd1, %rd31;
	ld.global.u32 	%r2165, [%rd32];
	add.s32 	%r494, %r483, 352;
	mul.wide.u32 	%rd33, %r494, 4;
	add.s64 	%rd34, %rd1, %rd33;
	ld.global.u32 	%r2164, [%rd34];
	add.s32 	%r495, %r483, 384;
	mul.wide.u32 	%rd35, %r495, 4;
	add.s64 	%rd36, %rd1, %rd35;
	ld.global.u32 	%r2163, [%rd36];
	add.s32 	%r496, %r483, 416;
	mul.wide.u32 	%rd37, %r496, 4;
	add.s64 	%rd38, %rd1, %rd37;
	ld.global.u32 	%r2162, [%rd38];
	add.s32 	%r497, %r483, 448;
	mul.wide.u32 	%rd39, %r497, 4;
	add.s64 	%rd40, %rd1, %rd39;
	ld.global.u32 	%r2161, [%rd40];
$L__BB2_7:
	setp.ne.s32 	%p5, %r19, %r21;
	@%p5 bra 	$L__BB2_38;
	ld.param.u32 	%r2064, [_Z19RadixDownsweepPairsPjS_S_S_S_S_jj_param_6];
	// begin inline asm
	mov.u32 %r498, %laneid;
	// end inline asm
	shr.u32 	%r500, %r1, 5;
	mul.lo.s32 	%r501, %r19, 7680;
	mad.lo.s32 	%r502, %r500, 480, %r501;
	add.s32 	%r52, %r502, %r498;
	setp.ge.u32 	%p6, %r52, %r2064;
	mov.b32 	%r2175, -1;
	@%p6 bra 	$L__BB2_10;
	mul.wide.u32 	%rd41, %r52, 4;
	add.s64 	%rd42, %rd1, %rd41;
	ld.global.u32 	%r2175, [%rd42];
$L__BB2_10:
	ld.param.u32 	%r2065, [_Z19RadixDownsweepPairsPjS_S_S_S_S_jj_param_6];
	add.s32 	%r55, %r52, 32;
	setp.ge.u32 	%p7, %r55, %r2065;
	mov.b32 	%r2174, -1;
	@%p7 bra 	$L__BB2_12;
	mul.wide.u32 	%rd43, %r55, 4;
	add.s64 	%rd44, %rd1, %rd43;
	ld.global.u32 	%r2174, [%rd44];
$L__BB2_12:
	ld.param.u32 	%r2066, [_Z19RadixDownsweepPairsPjS_S_S_S_S_jj_param_6];
	add.s32 	%r58, %r52, 64;
	setp.ge.u32 	%p8, %r58, %r2066;
	mov.b32 	%r2173, -1;
	@%p8 bra 	$L__BB2_14;
	mul.wide.u32 	%rd45, %r58, 4;
	add.s64 	%rd46, %rd1, %rd45;
	ld.global.u32 	%r2173, [%rd46];
$L__BB2_14:
	ld.param.u32 	%r2067, [_Z19RadixDownsweepPairsPjS_S_S_S_S_jj_param_6];
	add.s32 	%r61, %r52, 96;
	setp.ge.u32 	%p9, %r61, %r2067;
	mov.b32 	%r2172, -1;
	@%p9 bra 	$L__BB2_16;
	mul.wide.u32 	%rd47, %r61, 4;
	add.s64 	%rd48, %rd1, %rd47;
	ld.global.u32 	%r2172, [%rd48];
$L__BB2_16:
	ld.param.u32 	%r2068, [_Z19RadixDownsweepPairsPjS_S_S_S_S_jj_param_6];
	add.s32 	%r64, %r52, 128;
	setp.ge.u32 	%p10, %r64, %r2068;
	mov.b32 	%r2171, -1;
	@%p10 bra 	$L__BB2_18;
	mul.wide.u32 	%rd49, %r64, 4;
	add.s64 	%rd50, %rd1, %rd49;
	ld.global.u32 	%r2171, [%rd50];
$L__BB2_18:
	ld.param.u32 	%r2069, [_Z19RadixDownsweepPairsPjS_S_S_S_S_jj_param_6];
	add.s32 	%r67, %r52, 160;
	setp.ge.u32 	%p11, %r67, %r2069;
	mov.b32 	%r2170, -1;
	@%p11 bra 	$L__BB2_20;
	mul.wide.u32 	%rd51, %r67, 4;
	add.s64 	%rd52, %rd1, %rd51;
	ld.global.u32 	%r2170, [%rd52];
$L__BB2_20:
	ld.param.u32 	%r2070, [_Z19RadixDownsweepPairsPjS_S_S_S_S_jj_param_6];
	add.s32 	%r70, %r52, 192;
	setp.ge.u32 	%p12, %r70, %r2070;
	mov.b32 	%r2169, -1;
	@%p12 bra 	$L__BB2_22;
	mul.wide.u32 	%rd53, %r70, 4;
	add.s64 	%rd54, %rd1, %rd53;
	ld.global.u32 	%r2169, [%rd54];
$L__BB2_22:
	ld.param.u32 	%r2071, [_Z19RadixDownsweepPairsPjS_S_S_S_S_jj_param_6];
	add.s32 	%r73, %r52, 224;
	setp.ge.u32 	%p13, %r73, %r2071;
	mov.b32 	%r2168, -1;
	@%p13 bra 	$L__BB2_24;
	mul.wide.u32 	%rd55, %r73, 4;
	add.s64 	%rd56, %rd1, %rd55;
	ld.global.u32 	%r2168, [%rd56];
$L__BB2_24:
	ld.param.u32 	%r2072, [_Z19RadixDownsweepPairsPjS_S_S_S_S_jj_param_6];
	add.s32 	%r76, %r52, 256;
	setp.ge.u32 	%p14, %r76, %r2072;
	mov.b32 	%r2167, -1;
	@%p14 bra 	$L__BB2_26;
	mul.wide.u32 	%rd57, %r76, 4;
	add.s64 	%rd58, %rd1, %rd57;
	ld.global.u32 	%r2167, [%rd58];
$L__BB2_26:
	ld.param.u32 	%r2073, [_Z19RadixDownsweepPairsPjS_S_S_S_S_jj_param_6];
	add.s32 	%r79, %r52, 288;
	setp.ge.u32 	%p15, %r79, %r2073;
	mov.b32 	%r2166, -1;
	@%p15 bra 	$L__BB2_28;
	mul.wide.u32 	%rd59, %r79, 4;
	add.s64 	%rd60, %rd1, %rd59;
	ld.global.u32 	%r2166, [%rd60];
$L__BB2_28:
	ld.param.u32 	%r2074, [_Z19RadixDownsweepPairsPjS_S_S_S_S_jj_param_6];
	add.s32 	%r82, %r52, 320;
	setp.ge.u32 	%p16, %r82, %r2074;
	mov.b32 	%r2165, -1;
	@%p16 bra 	$L__BB2_30;
	mul.wide.u32 	%rd61, %r82, 4;
	add.s64 	%rd62, %rd1, %rd61;
	ld.global.u32 	%r2165, [%rd62];
$L__BB2_30:
	ld.param.u32 	%r2075, [_Z19RadixDownsweepPairsPjS_S_S_S_S_jj_param_6];
	add.s32 	%r85, %r52, 352;
	setp.ge.u32 	%p17, %r85, %r2075;
	mov.b32 	%r2164, -1;
	@%p17 bra 	$L__BB2_32;
	mul.wide.u32 	%rd63, %r85, 4;
	add.s64 	%rd64, %rd1, %rd63;
	ld.global.u32 	%r2164, [%rd64];
$L__BB2_32:
	ld.param.u32 	%r2076, [_Z19RadixDownsweepPairsPjS_S_S_S_S_jj_param_6];
	add.s32 	%r88, %r52, 384;
	setp.ge.u32 	%p18, %r88, %r2076;
	mov.b32 	%r2163, -1;
	@%p18 bra 	$L__BB2_34;
	mul.wide.u32 	%rd65, %r88, 4;
	add.s64 	%rd66, %rd1, %rd65;
	ld.global.u32 	%r2163, [%rd66];
$L__BB2_34:
	ld.param.u32 	%r2077, [_Z19RadixDownsweepPairsPjS_S_S_S_S_jj_param_6];
	add.s32 	%r91, %r52, 416;
	setp.ge.u32 	%p19, %r91, %r2077;
	mov.b32 	%r2162, -1;
	@%p19 bra 	$L__BB2_36;
	mul.wide.u32 	%rd67, %r91, 4;
	add.s64 	%rd68, %rd1, %rd67;
	ld.global.u32 	%r2162, [%rd68];
$L__BB2_36:
	ld.param.u32 	%r2078, [_Z19RadixDownsweepPairsPjS_S_S_S_S_jj_param_6];
	add.s32 	%r94, %r52, 448;
	setp.ge.u32 	%p20, %r94, %r2078;
	mov.b32 	%r2161, -1;
	@%p20 bra 	$L__BB2_38;
	mul.wide.u32 	%rd69, %r94, 4;
	add.s64 	%rd70, %rd1, %rd69;
	ld.global.u32 	%r2161, [%rd70];
$L__BB2_38:
	ld.param.u32 	%r2095, [_Z19RadixDownsweepPairsPjS_S_S_S_S_jj_param_7];
	bar.sync 	0;
	shr.u32 	%r519, %r2175, %r2095;
	and.b32  	%r520, %r519, 1;
	add.s32 	%r521, %r520, -1;
	setp.eq.b32 	%p21, %r520, 1;
	mov.b32 	%r522, -1;
	vote.sync.ballot.b32 	%r523, %p21, %r522;
	xor.b32  	%r524, %r523, %r521;
	add.s32 	%r111, %r2095, 1;
	shr.u32 	%r525, %r2175, %r111;
	and.b32  	%r526, %r525, 1;
	add.s32 	%r527, %r526, -1;
	setp.eq.b32 	%p23, %r526, 1;
	vote.sync.ballot.b32 	%r528, %p23, %r522;
	xor.b32  	%r529, %r528, %r527;
	and.b32  	%r530, %r529, %r524;
	add.s32 	%r112, %r2095, 2;
	shr.u32 	%r531, %r2175, %r112;
	and.b32  	%r532, %r531, 1;
	add.s32 	%r533, %r532, -1;
	setp.eq.b32 	%p25, %r532, 1;
	vote.sync.ballot.b32 	%r534, %p25, %r522;
	xor.b32  	%r535, %r534, %r533;
	and.b32  	%r536, %r535, %r530;
	add.s32 	%r113, %r2095, 3;
	shr.u32 	%r537, %r2175, %r113;
	and.b32  	%r538, %r537, 1;
	add.s32 	%r539, %r538, -1;
	setp.eq.b32 	%p27, %r538, 1;
	vote.sync.ballot.b32 	%r540, %p27, %r522;
	xor.b32  	%r541, %r540, %r539;
	and.b32  	%r542, %r541, %r536;
	add.s32 	%r114, %r2095, 4;
	shr.u32 	%r543, %r2175, %r114;
	and.b32  	%r544, %r543, 1;
	add.s32 	%r545, %r544, -1;
	setp.eq.b32 	%p29, %r544, 1;
	vote.sync.ballot.b32 	%r546, %p29, %r522;
	xor.b32  	%r547, %r546, %r545;
	and.b32  	%r548, %r547, %r542;
	add.s32 	%r115, %r2095, 5;
	shr.u32 	%r549, %r2175, %r115;
	and.b32  	%r550, %r549, 1;
	add.s32 	%r551, %r550, -1;
	setp.eq.b32 	%p31, %r550, 1;
	vote.sync.ballot.b32 	%r552, %p31, %r522;
	xor.b32  	%r553, %r552, %r551;
	and.b32  	%r554, %r553, %r548;
	add.s32 	%r116, %r2095, 6;
	shr.u32 	%r555, %r2175, %r116;
	and.b32  	%r556, %r555, 1;
	add.s32 	%r557, %r556, -1;
	setp.eq.b32 	%p33, %r556, 1;
	vote.sync.ballot.b32 	%r558, %p33, %r522;
	xor.b32  	%r559, %r558, %r557;
	and.b32  	%r560, %r559, %r554;
	add.s32 	%r117, %r2095, 7;
	shr.u32 	%r561, %r2175, %r117;
	and.b32  	%r562, %r561, 1;
	add.s32 	%r563, %r562, -1;
	setp.eq.b32 	%p35, %r562, 1;
	vote.sync.ballot.b32 	%r564, %p35, %r522;
	xor.b32  	%r565, %r564, %r563;
	and.b32  	%r118, %r565, %r560;
	// begin inline asm
	mov.u32 %r517, %lanemask_lt;
	// end inline asm
	and.b32  	%r120, %r517, %r118;
	setp.ne.s32 	%p37, %r120, 0;
	and.b32  	%r121, %r519, 255;
	add.s32 	%r566, %r2, %r121;
	shl.b32 	%r567, %r566, 2;
	mov.u32 	%r568, _ZZ19RadixDownsweepPairsPjS_S_S_S_S_jjE16s_warpHistograms;
	add.s32 	%r122, %r568, %r567;
	@%p37 bra 	$L__BB2_40;
	popc.b32 	%r569, %r118;
	atom.shared.add.u32 	%r2177, [%r122], %r569;
$L__BB2_40:
	ld.param.u32 	%r2096, [_Z19RadixDownsweepPairsPjS_S_S_S_S_jj_param_7];
	brev.b32 	%r570, %r118;
	bfind.shiftamt.u32 	%r571, %r570;
	shfl.sync.idx.b32	%r572|%p38, %r2177, %r571, 31, -1;
	popc.b32 	%r573, %r120;
	add.s32 	%r125, %r572, %r573;
	shr.u32 	%r574, %r2174, %r2096;
	and.b32  	%r575, %r574, 1;
	add.s32 	%r576, %r575, -1;
	setp.eq.b32 	%p39, %r575, 1;
	mov.b32 	%r577, -1;
	vote.sync.ballot.b32 	%r578, %p39, %r577;
	xor.b32  	%r579, %r578, %r576;
	shr.u32 	%r580, %r2174, %r111;
	and.b32  	%r581, %r580, 1;
	add.s32 	%r582, %r581, -1;
	setp.eq.b32 	%p41, %r581, 1;
	vote.sync.ballot.b32 	%r583, %p41, %r577;
	xor.b32  	%r584, %r583, %r582;
	and.b32  	%r585, %r584, %r579;
	shr.u32 	%r586, %r2174, %r112;
	and.b32  	%r587, %r586, 1;
	add.s32 	%r588, %r587, -1;
	setp.eq.b32 	%p43, %r587, 1;
	vote.sync.ballot.b32 	%r589, %p43, %r577;
	xor.b32  	%r590, %r589, %r588;
	and.b32  	%r591, %r590, %r585;
	shr.u32 	%r592, %r2174, %r113;
	and.b32  	%r593, %r592, 1;
	add.s32 	%r594, %r593, -1;
	setp.eq.b32 	%p45, %r593, 1;
	vote.sync.ballot.b32 	%r595, %p45, %r577;
	xor.b32  	%r596, %r595, %r594;
	and.b32  	%r597, %r596, %r591;
	shr.u32 	%r598, %r2174, %r114;
	and.b32  	%r599, %r598, 1;
	add.s32 	%r600, %r599, -1;
	setp.eq.b32 	%p47, %r599, 1;
	vote.sync.ballot.b32 	%r601, %p47, %r577;
	xor.b32  	%r602, %r601, %r600;
	and.b32  	%r603, %r602, %r597;
	shr.u32 	%r604, %r2174, %r115;
	and.b32  	%r605, %r604, 1;
	add.s32 	%r606, %r605, -1;
	setp.eq.b32 	%p49, %r605, 1;
	vote.sync.ballot.b32 	%r607, %p49, %r577;
	xor.b32  	%r608, %r607, %r606;
	and.b32  	%r609, %r608, %r603;
	shr.u32 	%r610, %r2174, %r116;
	and.b32  	%r611, %r610, 1;
	add.s32 	%r612, %r611, -1;
	setp.eq.b32 	%p51, %r611, 1;
	vote.sync.ballot.b32 	%r613, %p51, %r577;
	xor.b32  	%r614, %r613, %r612;
	and.b32  	%r615, %r614, %r609;
	shr.u32 	%r616, %r2174, %r117;
	and.b32  	%r617, %r616, 1;
	add.s32 	%r618, %r617, -1;
	setp.eq.b32 	%p53, %r617, 1;
	vote.sync.ballot.b32 	%r619, %p53, %r577;
	xor.b32  	%r620, %r619, %r618;
	and.b32  	%r126, %r620, %r615;
	and.b32  	%r127, %r517, %r126;
	setp.ne.s32 	%p55, %r127, 0;
	and.b32  	%r128, %r574, 255;
	add.s32 	%r621, %r2, %r128;
	shl.b32 	%r622, %r621, 2;
	mov.u32 	%r623, _ZZ19RadixDownsweepPairsPjS_S_S_S_S_jjE16s_warpHistograms;
	add.s32 	%r129, %r623, %r622;
	@%p55 bra 	$L__BB2_42;
	popc.b32 	%r624, %r126;
	atom.shared.add.u32 	%r2177, [%r129], %r624;
$L__BB2_42:
	ld.param.u32 	%r2097, [_Z19RadixDownsweepPairsPjS_S_S_S_S_jj_param_7];
	brev.b32 	%r625, %r126;
	bfind.shiftamt.u32 	%r626, %r625;
	shfl.sync.idx.b32	%r627|%p56, %r2177, %r626, 31, -1;
	popc.b32 	%r628, %r127;
	add.s32 	%r132, %r627, %r628;
	shr.u32 	%r629, %r2173, %r2097;
	and.b32  	%r630, %r629, 1;
	add.s32 	%r631, %r630, -1;
	setp.eq.b32 	%p57, %r630, 1;
	mov.b32 	%r632, -1;
	vote.sync.ballot.b32 	%r633, %p57, %r632;
	xor.b32  	%r634, %r633, %r631;
	shr.u32 	%r635, %r2173, %r111;
	and.b32  	%r636, %r635, 1;
	add.s32 	%r637, %r636, -1;
	setp.eq.b32 	%p59, %r636, 1;
	vote.sync.ballot.b32 	%r638, %p59, %r632;
	xor.b32  	%r639, %r638, %r637;
	and.b32  	%r640, %r639, %r634;
	shr.u32 	%r641, %r2173, %r112;
	and.b32  	%r642, %r641, 1;
	add.s32 	%r643, %r642, -1;
	setp.eq.b32 	%p61, %r642, 1;
	vote.sync.ballot.b32 	%r644, %p61, %r632;
	xor.b32  	%r645, %r644, %r643;
	and.b32  	%r646, %r645, %r640;
	shr.u32 	%r647, %r2173, %r113;
	and.b32  	%r648, %r647, 1;
	add.s32 	%r649, %r648, -1;
	setp.eq.b32 	%p63, %r648, 1;
	vote.sync.ballot.b32 	%r650, %p63, %r632;
	xor.b32  	%r651, %r650, %r649;
	and.b32  	%r652, %r651, %r646;
	shr.u32 	%r653, %r2173, %r114;
	and.b32  	%r654, %r653, 1;
	add.s32 	%r655, %r654, -1;
	setp.eq.b32 	%p65, %r654, 1;
	vote.sync.ballot.b32 	%r656, %p65, %r632;
	xor.b32  	%r657, %r656, %r655;
	and.b32  	%r658, %r657, %r652;
	shr.u32 	%r659, %r2173, %r115;
	and.b32  	%r660, %r659, 1;
	add.s32 	%r661, %r660, -1;
	setp.eq.b32 	%p67, %r660, 1;
	vote.sync.ballot.b32 	%r662, %p67, %r632;
	xor.b32  	%r663, %r662, %r661;
	and.b32  	%r664, %r663, %r658;
	shr.u32 	%r665, %r2173, %r116;
	and.b32  	%r666, %r665, 1;
	add.s32 	%r667, %r666, -1;
	setp.eq.b32 	%p69, %r666, 1;
	vote.sync.ballot.b32 	%r668, %p69, %r632;
	xor.b32  	%r669, %r668, %r667;
	and.b32  	%r670, %r669, %r664;
	shr.u32 	%r671, %r2173, %r117;
	and.b32  	%r672, %r671, 1;
	add.s32 	%r673, %r672, -1;
	setp.eq.b32 	%p71, %r672, 1;
	vote.sync.ballot.b32 	%r674, %p71, %r632;
	xor.b32  	%r675, %r674, %r673;
	and.b32  	%r133, %r675, %r670;
	and.b32  	%r134, %r517, %r133;
	setp.ne.s32 	%p73, %r134, 0;
	and.b32  	%r135, %r629, 255;
	add.s32 	%r676, %r2, %r135;
	shl.b32 	%r677, %r676, 2;
	mov.u32 	%r678, _ZZ19RadixDownsweepPairsPjS_S_S_S_S_jjE16s_warpHistograms;
	add.s32 	%r136, %r678, %r677;
	@%p73 bra 	$L__BB2_44;
	popc.b32 	%r679, %r133;
	atom.shared.add.u32 	%r2177, [%r136], %r679;
$L__BB2_44:
	ld.param.u32 	%r2098, [_Z19RadixDownsweepPairsPjS_S_S_S_S_jj_param_7];
	brev.b32 	%r680, %r133;
	bfind.shiftamt.u32 	%r681, %r680;
	shfl.sync.idx.b32	%r682|%p74, %r2177, %r681, 31, -1;
	popc.b32 	%r683, %r134;
	add.s32 	%r139, %r682, %r683;
	shr.u32 	%r684, %r2172, %r2098;
	and.b32  	%r685, %r684, 1;
	add.s32 	%r686, %r685, -1;
	setp.eq.b32 	%p75, %r685, 1;
	mov.b32 	%r687, -1;
	vote.sync.ballot.b32 	%r688, %p75, %r687;
	xor.b32  	%r689, %r688, %r686;
	shr.u32 	%r690, %r2172, %r111;
	and.b32  	%r691, %r690, 1;
	add.s32 	%r692, %r691, -1;
	setp.eq.b32 	%p77, %r691, 1;
	vote.sync.ballot.b32 	%r693, %p77, %r687;
	xor.b32  	%r694, %r693, %r692;
	and.b32  	%r695, %r694, %r689;
	shr.u32 	%r696, %r2172, %r112;
	and.b32  	%r697, %r696, 1;
	add.s32 	%r698, %r697, -1;
	setp.eq.b32 	%p79, %r697, 1;
	vote.sync.ballot.b32 	%r699, %p79, %r687;
	xor.b32  	%r700, %r699, %r698;
	and.b32  	%r701, %r700, %r695;
	shr.u32 	%r702, %r2172, %r113;
	and.b32  	%r703, %r702, 1;
	add.s32 	%r704, %r703, -1;
	setp.eq.b32 	%p81, %r703, 1;
	vote.sync.ballot.b32 	%r705, %p81, %r687;
	xor.b32  	%r706, %r705, %r704;
	and.b32  	%r707, %r706, %r701;
	shr.u32 	%r708, %r2172, %r114;
	and.b32  	%r709, %r708, 1;
	add.s32 	%r710, %r709, -1;
	setp.eq.b32 	%p83, %r709, 1;
	vote.sync.ballot.b32 	%r711, %p83, %r687;
	xor.b32  	%r712, %r711, %r710;
	and.b32  	%r713, %r712, %r707;
	shr.u32 	%r714, %r2172, %r115;
	and.b32  	%r715, %r714, 1;
	add.s32 	%r716, %r715, -1;
	setp.eq.b32 	%p85, %r715, 1;
	vote.sync.ballot.b32 	%r717, %p85, %r687;
	xor.b32  	%r718, %r717, %r716;
	and.b32  	%r719, %r718, %r713;
	shr.u32 	%r720, %r2172, %r116;
	and.b32  	%r721, %r720, 1;
	add.s32 	%r722, %r721, -1;
	setp.eq.b32 	%p87, %r721, 1;
	vote.sync.ballot.b32 	%r723, %p87, %r687;
	xor.b32  	%r724, %r723, %r722;
	and.b32  	%r725, %r724, %r719;
	shr.u32 	%r726, %r2172, %r117;
	and.b32  	%r727, %r726, 1;
	add.s32 	%r728, %r727, -1;
	setp.eq.b32 	%p89, %r727, 1;
	vote.sync.ballot.b32 	%r729, %p89, %r687;
	xor.b32  	%r730, %r729, %r728;
	and.b32  	%r140, %r730, %r725;
	and.b32  	%r141, %r517, %r140;
	setp.ne.s32 	%p91, %r141, 0;
	and.b32  	%r142, %r684, 255;
	add.s32 	%r731, %r2, %r142;
	shl.b32 	%r732, %r731, 2;
	mov.u32 	%r733, _ZZ19RadixDownsweepPairsPjS_S_S_S_S_jjE16s_warpHistograms;
	add.s32 	%r143, %r733, %r732;
	@%p91 bra 	$L__BB2_46;
	popc.b32 	%r734, %r140;
	atom.shared.add.u32 	%r2177, [%r143], %r734;
$L__BB2_46:
	ld.param.u32 	%r2099, [_Z19RadixDownsweepPairsPjS_S_S_S_S_jj_param_7];
	brev.b32 	%r735, %r140;
	bfind.shiftamt.u32 	%r736, %r735;
	shfl.sync.idx.b32	%r737|%p92, %r2177, %r736, 31, -1;
	popc.b32 	%r738, %r141;
	add.s32 	%r146, %r737, %r738;
	shr.u32 	%r739, %r2171, %r2099;
	and.b32  	%r740, %r739, 1;
	add.s32 	%r741, %r740, -1;
	setp.eq.b32 	%p93, %r740, 1;
	mov.b32 	%r742, -1;
	vote.sync.ballot.b32 	%r743, %p93, %r742;
	xor.b32  	%r744, %r743, %r741;
	shr.u32 	%r745, %r2171, %r111;
	and.b32  	%r746, %r745, 1;
	add.s32 	%r747, %r746, -1;
	setp.eq.b32 	%p95, %r746, 1;
	vote.sync.ballot.b32 	%r748, %p95, %r742;
	xor.b32  	%r749, %r748, %r747;
	and.b32  	%r750, %r749, %r744;
	shr.u32 	%r751, %r2171, %r112;
	and.b32  	%r752, %r751, 1;
	add.s32 	%r753, %r752, -1;
	setp.eq.b32 	%p97, %r752, 1;
	vote.sync.ballot.b32 	%r754, %p97, %r742;
	xor.b32  	%r755, %r754, %r753;
	and.b32  	%r756, %r755, %r750;
	shr.u32 	%r757, %r2171, %r113;
	and.b32  	%r758, %r757, 1;
	add.s32 	%r759, %r758, -1;
	setp.eq.b32 	%p99, %r758, 1;
	vote.sync.ballot.b32 	%r760, %p99, %r742;
	xor.b32  	%r761, %r760, %r759;
	and.b32  	%r762, %r761, %r756;
	shr.u32 	%r763, %r2171, %r114;
	and.b32  	%r764, %r763, 1;
	add.s32 	%r765, %r764, -1;
	setp.eq.b32 	%p101, %r764, 1;
	vote.sync.ballot.b32 	%r766, %p101, %r742;
	xor.b32  	%r767, %r766, %r765;
	and.b32  	%r768, %r767, %r762;
	shr.u32 	%r769, %r2171, %r115;
	and.b32  	%r770, %r769, 1;
	add.s32 	%r771, %r770, -1;
	setp.eq.b32 	%p103, %r770, 1;
	vote.sync.ballot.b32 	%r772, %p103, %r742;
	xor.b32  	%r773, %r772, %r771;
	and.b32  	%r774, %r773, %r768;
	shr.u32 	%r775, %r2171, %r116;
	and.b32  	%r776, %r775, 1;
	add.s32 	%r777, %r776, -1;
	setp.eq.b32 	%p105, %r776, 1;
	vote.sync.ballot.b32 	%r778, %p105, %r742;
	xor.b32  	%r779, %r778, %r777;
	and.b32  	%r780, %r779, %r774;
	shr.u32 	%r781, %r2171, %r117;
	and.b32  	%r782, %r781, 1;
	add.s32 	%r783, %r782, -1;
	setp.eq.b32 	%p107, %r782, 1;
	vote.sync.ballot.b32 	%r784, %p107, %r742;
	xor.b32  	%r785, %r784, %r783;
	and.b32  	%r147, %r785, %r780;
	and.b32  	%r148, %r517, %r147;
	setp.ne.s32 	%p109, %r148, 0;
	and.b32  	%r149, %r739, 255;
	add.s32 	%r786, %r2, %r149;
	shl.b32 	%r787, %r786, 2;
	mov.u32 	%r788, _ZZ19RadixDownsweepPairsPjS_S_S_S_S_jjE16s_warpHistograms;
	add.s32 	%r150, %r788, %r787;
	@%p109 bra 	$L__BB2_48;
	popc.b32 	%r789, %r147;
	atom.shared.add.u32 	%r2177, [%r150], %r789;
$L__BB2_48:
	ld.param.u32 	%r2100, [_Z19RadixDownsweepPairsPjS_S_S_S_S_jj_param_7];
	brev.b32 	%r790, %r147;
	bfind.shiftamt.u32 	%r791, %r790;
	shfl.sync.idx.b32	%r792|%p110, %r2177, %r791, 31, -1;
	popc.b32 	%r793, %r148;
	add.s32 	%r153, %r792, %r793;
	shr.u32 	%r794, %r2170, %r2100;
	and.b32  	%r795, %r794, 1;
	add.s32 	%r796, %r795, -1;
	setp.eq.b32 	%p111, %r795, 1;
	mov.b32 	%r797, -1;
	vote.sync.ballot.b32 	%r798, %p111, %r797;
	xor.b32  	%r799, %r798, %r796;
	shr.u32 	%r800, %r2170, %r111;
	and.b32  	%r801, %r800, 1;
	add.s32 	%r802, %r801, -1;
	setp.eq.b32 	%p113, %r801, 1;
	vote.sync.ballot.b32 	%r803, %p113, %r797;
	xor.b32  	%r804, %r803, %r802;
	and.b32  	%r805, %r804, %r799;
	shr.u32 	%r806, %r2170, %r112;
	and.b32  	%r807, %r806, 1;
	add.s32 	%r808, %r807, -1;
	setp.eq.b32 	%p115, %r807, 1;
	vote.sync.ballot.b32 	%r809, %p115, %r797;
	xor.b32  	%r810, %r809, %r808;
	and.b32  	%r811, %r810, %r805;
	shr.u32 	%r812, %r2170, %r113;
	and.b32  	%r813, %r812, 1;
	add.s32 	%r814, %r813, -1;
	setp.eq.b32 	%p117, %r813, 1;
	vote.sync.ballot.b32 	%r815, %p117, %r797;
	xor.b32  	%r816, %r815, %r814;
	and.b32  	%r817, %r816, %r811;
	shr.u32 	%r818, %r2170, %r114;
	and.b32  	%r819, %r818, 1;
	add.s32 	%r820, %r819, -1;
	setp.eq.b32 	%p119, %r819, 1;
	vote.sync.ballot.b32 	%r821, %p119, %r797;
	xor.b32  	%r822, %r821, %r820;
	and.b32  	%r823, %r822, %r817;
	shr.u32 	%r824, %r2170, %r115;
	and.b32  	%r825, %r824, 1;
	add.s32 	%r826, %r825, -1;
	setp.eq.b32 	%p121, %r825, 1;
	vote.sync.ballot.b32 	%r827, %p121, %r797;
	xor.b32  	%r828, %r827, %r826;
	and.b32  	%r829, %r828, %r823;
	shr.u32 	%r830, %r2170, %r116;
	and.b32  	%r831, %r830, 1;
	add.s32 	%r832, %r831, -1;
	setp.eq.b32 	%p123, %r831, 1;
	vote.sync.ballot.b32 	%r833, %p123, %r797;
	xor.b32  	%r834, %r833, %r832;
	and.b32  	%r835, %r834, %r829;
	shr.u32 	%r836, %r2170, %r117;
	and.b32  	%r837, %r836, 1;
	add.s32 	%r838, %r837, -1;
	setp.eq.b32 	%p125, %r837, 1;
	vote.sync.ballot.b32 	%r839, %p125, %r797;
	xor.b32  	%r840, %r839, %r838;
	and.b32  	%r154, %r840, %r835;
	and.b32  	%r155, %r517, %r154;
	setp.ne.s32 	%p127, %r155, 0;
	and.b32  	%r156, %r794, 255;
	add.s32 	%r841, %r2, %r156;
	shl.b32 	%r842, %r841, 2;
	mov.u32 	%r843, _ZZ19RadixDownsweepPairsPjS_S_S_S_S_jjE16s_warpHistograms;
	add.s32 	%r157, %r843, %r842;
	@%p127 bra 	$L__BB2_50;
	popc.b32 	%r844, %r154;
	atom.shared.add.u32 	%r2177, [%r157], %r844;
$L__BB2_50:
	ld.param.u32 	%r2101, [_Z19RadixDownsweepPairsPjS_S_S_S_S_jj_param_7];
	brev.b32 	%r845, %r154;
	bfind.shiftamt.u32 	%r846, %r845;
	shfl.sync.idx.b32	%r847|%p128, %r2177, %r846, 31, -1;
	popc.b32 	%r848, %r155;
	add.s32 	%r160, %r847, %r848;
	shr.u32 	%r849, %r2169, %r2101;
	and.b32  	%r850, %r849, 1;
	add.s32 	%r851, %r850, -1;
	setp.eq.b32 	%p129, %r850, 1;
	mov.b32 	%r852, -1;
	vote.sync.ballot.b32 	%r853, %p129, %r852;
	xor.b32  	%r854, %r853, %r851;
	shr.u32 	%r855, %r2169, %r111;
	and.b32  	%r856, %r855, 1;
	add.s32 	%r857, %r856, -1;
	setp.eq.b32 	%p131, %r856, 1;
	vote.sync.ballot.b32 	%r858, %p131, %r852;
	xor.b32  	%r859, %r858, %r857;
	and.b32  	%r860, %r859, %r854;
	shr.u32 	%r861, %r2169, %r112;
	and.b32  	%r862, %r861, 1;
	add.s32 	%r863, %r862, -1;
	setp.eq.b32 	%p133, %r862, 1;
	vote.sync.ballot.b32 	%r864, %p133, %r852;
	xor.b32  	%r865, %r864, %r863;
	and.b32  	%r866, %r865, %r860;
	shr.u32 	%r867, %r2169, %r113;
	and.b32  	%r868, %r867, 1;
	add.s32 	%r869, %r868, -1;
	setp.eq.b32 	%p135, %r868, 1;
	vote.sync.ballot.b32 	%r870, %p135, %r852;
	xor.b32  	%r871, %r870, %r869;
	and.b32  	%r872, %r871, %r866;
	shr.u32 	%r873, %r2169, %r114;
	and.b32  	%r874, %r873, 1;
	add.s32 	%r875, %r874, -1;
	setp.eq.b32 	%p137, %r874, 1;
	vote.sync.ballot.b32 	%r876, %p137, %r852;
	xor.b32  	%r877, %r876, %r875;
	and.b32  	%r878, %r877, %r872;
	shr.u32 	%r879, %r2169, %r115;
	and.b32  	%r880, %r879, 1;
	add.s32 	%r881, %r880, -1;
	setp.eq.b32 	%p139, %r880, 1;
	vote.sync.ballot.b32 	%r882, %p139, %r852;
	xor.b32  	%r883, %r882, %r881;
	and.b32  	%r884, %r883, %r878;
	shr.u32 	%r885, %r2169, %r116;
	and.b32  	%r886, %r885, 1;
	add.s32 	%r887, %r886, -1;
	setp.eq.b32 	%p141, %r886, 1;
	vote.sync.ballot.b32 	%r888, %p141, %r852;
	xor.b32  	%r889, %r888, %r887;
	and.b32  	%r890, %r889, %r884;
	shr.u32 	%r891, %r2169, %r117;
	and.b32  	%r892, %r891, 1;
	add.s32 	%r893, %r892, -1;
	setp.eq.b32 	%p143, %r892, 1;
	vote.sync.ballot.b32 	%r894, %p143, %r852;
	xor.b32  	%r895, %r894, %r893;
	and.b32  	%r161, %r895, %r890;
	and.b32  	%r162, %r517, %r161;
	setp.ne.s32 	%p145, %r162, 0;
	and.b32  	%r163, %r849, 255;
	add.s32 	%r896, %r2, %r163;
	shl.b32 	%r897, %r896, 2;
	mov.u32 	%r898, _ZZ19RadixDownsweepPairsPjS_S_S_S_S_jjE16s_warpHistograms;
	add.s32 	%r164, %r898, %r897;
	@%p145 bra 	$L__BB2_52;
	popc.b32 	%r899, %r161;
	atom.shared.add.u32 	%r2177, [%r164], %r899;
$L__BB2_52:
	ld.param.u32 	%r2102, [_Z19RadixDownsweepPairsPjS_S_S_S_S_jj_param_7];
	brev.b32 	%r900, %r161;
	bfind.shiftamt.u32 	%r901, %r900;
	shfl.sync.idx.b32	%r902|%p146, %r2177, %r901, 31, -1;
	popc.b32 	%r903, %r162;
	add.s32 	%r167, %r902, %r903;
	shr.u32 	%r904, %r2168, %r2102;
	and.b32  	%r905, %r904, 1;
	add.s32 	%r906, %r905, -1;
	setp.eq.b32 	%p147, %r905, 1;
	mov.b32 	%r907, -1;
	vote.sync.ballot.b32 	%r908, %p147, %r907;
	xor.b32  	%r909, %r908, %r906;
	shr.u32 	%r910, %r2168, %r111;
	and.b32  	%r911, %r910, 1;
	add.s32 	%r912, %r911, -1;
	setp.eq.b32 	%p149, %r911, 1;
	vote.sync.ballot.b32 	%r913, %p149, %r907;
	xor.b32  	%r914, %r913, %r912;
	and.b32  	%r915, %r914, %r909;
	shr.u32 	%r916, %r2168, %r112;
	and.b32  	%r917, %r916, 1;
	add.s32 	%r918, %r917, -1;
	setp.eq.b32 	%p151, %r917, 1;
	vote.sync.ballot.b32 	%r919, %p151, %r907;
	xor.b32  	%r920, %r919, %r918;
	and.b32  	%r921, %r920, %r915;
	shr.u32 	%r922, %r2168, %r113;
	and.b32  	%r923, %r922, 1;
	add.s32 	%r924, %r923, -1;
	setp.eq.b32 	%p153, %r923, 1;
	vote.sync.ballot.b32 	%r925, %p153, %r907;
	xor.b32  	%r926, %r925, %r924;
	and.b32  	%r927, %r926, %r921;
	shr.u32 	%r928, %r2168, %r114;
	and.b32  	%r929, %r928, 1;
	add.s32 	%r930, %r929, -1;
	setp.eq.b32 	%p155, %r929, 1;
	vote.sync.ballot.b32 	%r931, %p155, %r907;
	xor.b32  	%r932, %r931, %r930;
	and.b32  	%r933, %r932, %r927;
	shr.u32 	%r934, %r2168, %r115;
	and.b32  	%r935, %r934, 1;
	add.s32 	%r936, %r935, -1;
	setp.eq.b32 	%p157, %r935, 1;
	vote.sync.ballot.b32 	%r937, %p157, %r907;
	xor.b32  	%r938, %r937, %r936;
	and.b32  	%r939, %r938, %r933;
	shr.u32 	%r940, %r2168, %r116;
	and.b32  	%r941, %r940, 1;
	add.s32 	%r942, %r941, -1;
	setp.eq.b32 	%p159, %r941, 1;
	vote.sync.ballot.b32 	%r943, %p159, %r907;
	xor.b32  	%r944, %r943, %r942;
	and.b32  	%r945, %r944, %r939;
	shr.u32 	%r946, %r2168, %r117;
	and.b32  	%r947, %r946, 1;
	add.s32 	%r948, %r947, -1;
	setp.eq.b32 	%p161, %r947, 1;
	vote.sync.ballot.b32 	%r949, %p161, %r907;
	xor.b32  	%r950, %r949, %r948;
	and.b32  	%r168, %r950, %r945;
	and.b32  	%r169, %r517, %r168;
	setp.ne.s32 	%p163, %r169, 0;
	and.b32  	%r170, %r904, 255;
	add.s32 	%r951, %r2, %r170;
	shl.b32 	%r952, %r951, 2;
	mov.u32 	%r953, _ZZ19RadixDownsweepPairsPjS_S_S_S_S_jjE16s_warpHistograms;
	add.s32 	%r171, %r953, %r952;
	@%p163 bra 	$L__BB2_54;
	popc.b32 	%r954, %r168;
	atom.shared.add.u32 	%r2177, [%r171], %r954;
$L__BB2_54:
	ld.param.u32 	%r2103, [_Z19RadixDownsweepPairsPjS_S_S_S_S_jj_param_7];
	brev.b32 	%r955, %r168;
	bfind.shiftamt.u32 	%r956, %r955;
	shfl.sync.idx.b32	%r957|%p164, %r2177, %r956, 31, -1;
	popc.b32 	%r958, %r169;
	add.s32 	%r174, %r957, %r958;
	shr.u32 	%r959, %r2167, %r2103;
	and.b32  	%r960, %r959, 1;
	add.s32 	%r961, %r960, -1;
	setp.eq.b32 	%p165, %r960, 1;
	mov.b32 	%r962, -1;
	vote.sync.ballot.b32 	%r963, %p165, %r962;
	xor.b32  	%r964, %r963, %r961;
	shr.u32 	%r965, %r2167, %r111;
	and.b32  	%r966, %r965, 1;
	add.s32 	%r967, %r966, -1;
	setp.eq.b32 	%p167, %r966, 1;
	vote.sync.ballot.b32 	%r968, %p167, %r962;
	xor.b32  	%r969, %r968, %r967;
	and.b32  	%r970, %r969, %r964;
	shr.u32 	%r971, %r2167, %r112;
	and.b32  	%r972, %r971, 1;
	add.s32 	%r973, %r972, -1;
	setp.eq.b32 	%p169, %r972, 1;
	vote.sync.ballot.b32 	%r974, %p169, %r962;
	xor.b32  	%r975, %r974, %r973;
	and.b32  	%r976, %r975, %r970;
	shr.u32 	%r977, %r2167, %r113;
	and.b32  	%r978, %r977, 1;
	add.s32 	%r979, %r978, -1;
	setp.eq.b32 	%p171, %r978, 1;
	vote.sync.ballot.b32 	%r980, %p171, %r962;
	xor.b32  	%r981, %r980, %r979;
	and.b32  	%r982, %r981, %r976;
	shr.u32 	%r983, %r2167, %r114;
	and.b32  	%r984, %r983, 1;
	add.s32 	%r985, %r984, -1;
	setp.eq.b32 	%p173, %r984, 1;
	vote.sync.ballot.b32 	%r986, %p173, %r962;
	xor.b32  	%r987, %r986, %r985;
	and.b32  	%r988, %r987, %r982;
	shr.u32 	%r989, %r2167, %r115;
	and.b32  	%r990, %r989, 1;
	add.s32 	%r991, %r990, -1;
	setp.eq.b32 	%p175, %r990, 1;
	vote.sync.ballot.b32 	%r992, %p175, %r962;
	xor.b32  	%r993, %r992, %r991;
	and.b32  	%r994, %r993, %r988;
	shr.u32 	%r995, %r2167, %r116;
	and.b32  	%r996, %r995, 1;
	add.s32 	%r997, %r996, -1;
	setp.eq.b32 	%p177, %r996, 1;
	vote.sync.ballot.b32 	%r998, %p177, %r962;
	xor.b32  	%r999, %r998, %r997;
	and.b32  	%r1000, %r999, %r994;
	shr.u32 	%r1001, %r2167, %r117;
	and.b32  	%r1002, %r1001, 1;
	add.s32 	%r1003, %r1002, -1;
	setp.eq.b32 	%p179, %r1002, 1;
	vote.sync.ballot.b32 	%r1004, %p179, %r962;
	xor.b32  	%r1005, %r1004, %r1003;
	and.b32  	%r175, %r1005, %r1000;
	and.b32  	%r176, %r517, %r175;
	setp.ne.s32 	%p181, %r176, 0;
	and.b32  	%r177, %r959, 255;
	add.s32 	%r1006, %r2, %r177;
	shl.b32 	%r1007, %r1006, 2;
	mov.u32 	%r1008, _ZZ19RadixDownsweepPairsPjS_S_S_S_S_jjE16s_warpHistograms;
	add.s32 	%r178, %r1008, %r1007;
	@%p181 bra 	$L__BB2_56;
	popc.b32 	%r1009, %r175;
	atom.shared.add.u32 	%r2177, [%r178], %r1009;
$L__BB2_56:
	ld.param.u32 	%r2104, [_Z19RadixDownsweepPairsPjS_S_S_S_S_jj_param_7];
	brev.b32 	%r1010, %r175;
	bfind.shiftamt.u32 	%r1011, %r1010;
	shfl.sync.idx.b32	%r1012|%p182, %r2177, %r1011, 31, -1;
	popc.b32 	%r1013, %r176;
	add.s32 	%r181, %r1012, %r1013;
	shr.u32 	%r1014, %r2166, %r2104;
	and.b32  	%r1015, %r1014, 1;
	add.s32 	%r1016, %r1015, -1;
	setp.eq.b32 	%p183, %r1015, 1;
	mov.b32 	%r1017, -1;
	vote.sync.ballot.b32 	%r1018, %p183, %r1017;
	xor.b32  	%r1019, %r1018, %r1016;
	shr.u32 	%r1020, %r2166, %r111;
	and.b32  	%r1021, %r1020, 1;
	add.s32 	%r1022, %r1021, -1;
	setp.eq.b32 	%p185, %r1021, 1;
	vote.sync.ballot.b32 	%r1023, %p185, %r1017;
	xor.b32  	%r1024, %r1023, %r1022;
	and.b32  	%r1025, %r1024, %r1019;
	shr.u32 	%r1026, %r2166, %r112;
	and.b32  	%r1027, %r1026, 1;
	add.s32 	%r1028, %r1027, -1;
	setp.eq.b32 	%p187, %r1027, 1;
	vote.sync.ballot.b32 	%r1029, %p187, %r1017;
	xor.b32  	%r1030, %r1029, %r1028;
	and.b32  	%r1031, %r1030, %r1025;
	shr.u32 	%r1032, %r2166, %r113;
	and.b32  	%r1033, %r1032, 1;
	add.s32 	%r1034, %r1033, -1;
	setp.eq.b32 	%p189, %r1033, 1;
	vote.sync.ballot.b32 	%r1035, %p189, %r1017;
	xor.b32  	%r1036, %r1035, %r1034;
	and.b32  	%r1037, %r1036, %r1031;
	shr.u32 	%r1038, %r2166, %r114;
	and.b32  	%r1039, %r1038, 1;
	add.s32 	%r1040, %r1039, -1;
	setp.eq.b32 	%p191, %r1039, 1;
	vote.sync.ballot.b32 	%r1041, %p191, %r1017;
	xor.b32  	%r1042, %r1041, %r1040;
	and.b32  	%r1043, %r1042, %r1037;
	shr.u32 	%r1044, %r2166, %r115;
	and.b32  	%r1045, %r1044, 1;
	add.s32 	%r1046, %r1045, -1;
	setp.eq.b32 	%p193, %r1045, 1;
	vote.sync.ballot.b32 	%r1047, %p193, %r1017;
	xor.b32  	%r1048, %r1047, %r1046;
	and.b32  	%r1049, %r1048, %r1043;
	shr.u32 	%r1050, %r2166, %r116;
	and.b32  	%r1051, %r1050, 1;
	add.s32 	%r1052, %r1051, -1;
	setp.eq.b32 	%p195, %r1051, 1;
	vote.sync.ballot.b32 	%r1053, %p195, %r1017;
	xor.b32  	%r1054, %r1053, %r1052;
	and.b32  	%r1055, %r1054, %r1049;
	shr.u32 	%r1056, %r2166, %r117;
	and.b32  	%r1057, %r1056, 1;
	add.s32 	%r1058, %r1057, -1;
	setp.eq.b32 	%p197, %r1057, 1;
	vote.sync.ballot.b32 	%r1059, %p197, %r1017;
	xor.b32  	%r1060, %r1059, %r1058;
	and.b32  	%r182, %r1060, %r1055;
	and.b32  	%r183, %r517, %r182;
	setp.ne.s32 	%p199, %r183, 0;
	and.b32  	%r184, %r1014, 255;
	add.s32 	%r1061, %r2, %r184;
	shl.b32 	%r1062, %r1061, 2;
	mov.u32 	%r1063, _ZZ19RadixDownsweepPairsPjS_S_S_S_S_jjE16s_warpHistograms;
	add.s32 	%r185, %r1063, %r1062;
	@%p199 bra 	$L__BB2_58;
	popc.b32 	%r1064, %r182;
	atom.shared.add.u32 	%r2177, [%r185], %r1064;
$L__BB2_58:
	ld.param.u32 	%r2105, [_Z19RadixDownsweepPairsPjS_S_S_S_S_jj_param_7];
	brev.b32 	%r1065, %r182;
	bfind.shiftamt.u32 	%r1066, %r1065;
	shfl.sync.idx.b32	%r1067|%p200, %r2177, %r1066, 31, -1;
	popc.b32 	%r1068, %r183;
	add.s32 	%r188, %r1067, %r1068;
	shr.u32 	%r1069, %r2165, %r2105;
	and.b32  	%r1070, %r1069, 1;
	add.s32 	%r1071, %r1070, -1;
	setp.eq.b32 	%p201, %r1070, 1;
	mov.b32 	%r1072, -1;
	vote.sync.ballot.b32 	%r1073, %p201, %r1072;
	xor.b32  	%r1074, %r1073, %r1071;
	shr.u32 	%r1075, %r2165, %r111;
	and.b32  	%r1076, %r1075, 1;
	add.s32 	%r1077, %r1076, -1;
	setp.eq.b32 	%p203, %r1076, 1;
	vote.sync.ballot.b32 	%r1078, %p203, %r1072;
	xor.b32  	%r1079, %r1078, %r1077;
	and.b32  	%r1080, %r1079, %r1074;
	shr.u32 	%r1081, %r2165, %r112;
	and.b32  	%r1082, %r1081, 1;
	add.s32 	%r1083, %r1082, -1;
	setp.eq.b32 	%p205, %r1082, 1;
	vote.sync.ballot.b32 	%r1084, %p205, %r1072;
	xor.b32  	%r1085, %r1084, %r1083;
	and.b32  	%r1086, %r1085, %r1080;
	shr.u32 	%r1087, %r2165, %r113;
	and.b32  	%r1088, %r1087, 1;
	add.s32 	%r1089, %r1088, -1;
	setp.eq.b32 	%p207, %r1088, 1;
	vote.sync.ballot.b32 	%r1090, %p207, %r1072;
	xor.b32  	%r1091, %r1090, %r1089;
	and.b32  	%r1092, %r1091, %r1086;
	shr.u32 	%r1093, %r2165, %r114;
	and.b32  	%r1094, %r1093, 1;
	add.s32 	%r1095, %r1094, -1;
	setp.eq.b32 	%p209, %r1094, 1;
	vote.sync.ballot.b32 	%r1096, %p209, %r1072;
	xor.b32  	%r1097, %r1096, %r1095;
	and.b32  	%r1098, %r1097, %r1092;
	shr.u32 	%r1099, %r2165, %r115;
	and.b32  	%r1100, %r1099, 1;
	add.s32 	%r1101, %r1100, -1;
	setp.eq.b32 	%p211, %r1100, 1;
	vote.sync.ballot.b32 	%r1102, %p211, %r1072;
	xor.b32  	%r1103, %r1102, %r1101;
	and.b32  	%r1104, %r1103, %r1098;
	shr.u32 	%r1105, %r2165, %r116;
	and.b32  	%r1106, %r1105, 1;
	add.s32 	%r1107, %r1106, -1;
	setp.eq.b32 	%p213, %r1106, 1;
	vote.sync.ballot.b32 	%r1108, %p213, %r1072;
	xor.b32  	%r1109, %r1108, %r1107;
	and.b32  	%r1110, %r1109, %r1104;
	shr.u32 	%r1111, %r2165, %r117;
	and.b32  	%r1112, %r1111, 1;
	add.s32 	%r1113, %r1112, -1;
	setp.eq.b32 	%p215, %r1112, 1;
	vote.sync.ballot.b32 	%r1114, %p215, %r1072;
	xor.b32  	%r1115, %r1114, %r1113;
	and.b32  	%r189, %r1115, %r1110;
	and.b32  	%r190, %r517, %r189;
	setp.ne.s32 	%p217, %r190, 0;
	and.b32  	%r191, %r1069, 255;
	@%p217 bra 	$L__BB2_60;
	popc.b32 	%r1116, %r189;
	add.s32 	%r1117, %r2, %r191;
	shl.b32 	%r1118, %r1117, 2;
	mov.u32 	%r1119, _ZZ19RadixDownsweepPairsPjS_S_S_S_S_jjE16s_warpHistograms;
	add.s32 	%r1120, %r1119, %r1118;
	atom.shared.add.u32 	%r2177, [%r1120], %r1116;
$L__BB2_60:
	ld.param.u32 	%r2106, [_Z19RadixDownsweepPairsPjS_S_S_S_S_jj_param_7];
	brev.b32 	%r1121, %r189;
	bfind.shiftamt.u32 	%r1122, %r1121;
	shfl.sync.idx.b32	%r1123|%p218, %r2177, %r1122, 31, -1;
	popc.b32 	%r1124, %r190;
	add.s32 	%r194, %r1123, %r1124;
	shr.u32 	%r1125, %r2164, %r2106;
	and.b32  	%r1126, %r1125, 1;
	add.s32 	%r1127, %r1126, -1;
	setp.eq.b32 	%p219, %r1126, 1;
	mov.b32 	%r1128, -1;
	vote.sync.ballot.b32 	%r1129, %p219, %r1128;
	xor.b32  	%r1130, %r1129, %r1127;
	shr.u32 	%r1131, %r2164, %r111;
	and.b32  	%r1132, %r1131, 1;
	add.s32 	%r1133, %r1132, -1;
	setp.eq.b32 	%p221, %r1132, 1;
	vote.sync.ballot.b32 	%r1134, %p221, %r1128;
	xor.b32  	%r1135, %r1134, %r1133;
	and.b32  	%r1136, %r1135, %r1130;
	shr.u32 	%r1137, %r2164, %r112;
	and.b32  	%r1138, %r1137, 1;
	add.s32 	%r1139, %r1138, -1;
	setp.eq.b32 	%p223, %r1138, 1;
	vote.sync.ballot.b32 	%r1140, %p223, %r1128;
	xor.b32  	%r1141, %r1140, %r1139;
	and.b32  	%r1142, %r1141, %r1136;
	shr.u32 	%r1143, %r2164, %r113;
	and.b32  	%r1144, %r1143, 1;
	add.s32 	%r1145, %r1144, -1;
	setp.eq.b32 	%p225, %r1144, 1;
	vote.sync.ballot.b32 	%r1146, %p225, %r1128;
	xor.b32  	%r1147, %r1146, %r1145;
	and.b32  	%r1148, %r1147, %r1142;
	shr.u32 	%r1149, %r2164, %r114;
	and.b32  	%r1150, %r1149, 1;
	add.s32 	%r1151, %r1150, -1;
	setp.eq.b32 	%p227, %r1150, 1;
	vote.sync.ballot.b32 	%r1152, %p227, %r1128;
	xor.b32  	%r1153, %r1152, %r1151;
	and.b32  	%r1154, %r1153, %r1148;
	shr.u32 	%r1155, %r2164, %r115;
	and.b32  	%r1156, %r1155, 1;
	add.s32 	%r1157, %r1156, -1;
	setp.eq.b32 	%p229, %r1156, 1;
	vote.sync.ballot.b32 	%r1158, %p229, %r1128;
	xor.b32  	%r1159, %r1158, %r1157;
	and.b32  	%r1160, %r1159, %r1154;
	shr.u32 	%r1161, %r2164, %r116;
	and.b32  	%r1162, %r1161, 1;
	add.s32 	%r1163, %r1162, -1;
	setp.eq.b32 	%p231, %r1162, 1;
	vote.sync.ballot.b32 	%r1164, %p231, %r1128;
	xor.b32  	%r1165, %r1164, %r1163;
	and.b32  	%r1166, %r1165, %r1160;
	shr.u32 	%r1167, %r2164, %r117;
	and.b32  	%r1168, %r1167, 1;
	add.s32 	%r1169, %r1168, -1;
	setp.eq.b32 	%p233, %r1168, 1;
	vote.sync.ballot.b32 	%r1170, %p233, %r1128;
	xor.b32  	%r1171, %r1170, %r1169;
	and.b32  	%r195, %r1171, %r1166;
	and.b32  	%r196, %r517, %r195;
	setp.ne.s32 	%p235, %r196, 0;
	and.b32  	%r197, %r1125, 255;
	add.s32 	%r1172, %r2, %r197;
	shl.b32 	%r1173, %r1172, 2;
	mov.u32 	%r1174, _ZZ19RadixDownsweepPairsPjS_S_S_S_S_jjE16s_warpHistograms;
	add.s32 	%r198, %r1174, %r1173;
	@%p235 bra 	$L__BB2_62;
	popc.b32 	%r1175, %r195;
	atom.shared.add.u32 	%r2177, [%r198], %r1175;
$L__BB2_62:
	ld.param.u32 	%r2107, [_Z19RadixDownsweepPairsPjS_S_S_S_S_jj_param_7];
	brev.b32 	%r1176, %r195;
	bfind.shiftamt.u32 	%r1177, %r1176;
	shfl.sync.idx.b32	%r1178|%p236, %r2177, %r1177, 31, -1;
	popc.b32 	%r1179, %r196;
	add.s32 	%r201, %r1178, %r1179;
	shr.u32 	%r1180, %r2163, %r2107;
	and.b32  	%r1181, %r1180, 1;
	add.s32 	%r1182, %r1181, -1;
	setp.eq.b32 	%p237, %r1181, 1;
	mov.b32 	%r1183, -1;
	vote.sync.ballot.b32 	%r1184, %p237, %r1183;
	xor.b32  	%r1185, %r1184, %r1182;
	shr.u32 	%r1186, %r2163, %r111;
	and.b32  	%r1187, %r1186, 1;
	add.s32 	%r1188, %r1187, -1;
	setp.eq.b32 	%p239, %r1187, 1;
	vote.sync.ballot.b32 	%r1189, %p239, %r1183;
	xor.b32  	%r1190, %r1189, %r1188;
	and.b32  	%r1191, %r1190, %r1185;
	shr.u32 	%r1192, %r2163, %r112;
	and.b32  	%r1193, %r1192, 1;
	add.s32 	%r1194, %r1193, -1;
	setp.eq.b32 	%p241, %r1193, 1;
	vote.sync.ballot.b32 	%r1195, %p241, %r1183;
	xor.b32  	%r1196, %r1195, %r1194;
	and.b32  	%r1197, %r1196, %r1191;
	shr.u32 	%r1198, %r2163, %r113;
	and.b32  	%r1199, %r1198, 1;
	add.s32 	%r1200, %r1199, -1;
	setp.eq.b32 	%p243, %r1199, 1;
	vote.sync.ballot.b32 	%r1201, %p243, %r1183;
	xor.b32  	%r1202, %r1201, %r1200;
	and.b32  	%r1203, %r1202, %r1197;
	shr.u32 	%r1204, %r2163, %r114;
	and.b32  	%r1205, %r1204, 1;
	add.s32 	%r1206, %r1205, -1;
	setp.eq.b32 	%p245, %r1205, 1;
	vote.sync.ballot.b32 	%r1207, %p245, %r1183;
	xor.b32  	%r1208, %r1207, %r1206;
	and.b32  	%r1209, %r1208, %r1203;
	shr.u32 	%r1210, %r2163, %r115;
	and.b32  	%r1211, %r1210, 1;
	add.s32 	%r1212, %r1211, -1;
	setp.eq.b32 	%p247, %r1211, 1;
	vote.sync.ballot.b32 	%r1213, %p247, %r1183;
	xor.b32  	%r1214, %r1213, %r1212;
	and.b32  	%r1215, %r1214, %r1209;
	shr.u32 	%r1216, %r2163, %r116;
	and.b32  	%r1217, %r1216, 1;
	add.s32 	%r1218, %r1217, -1;
	setp.eq.b32 	%p249, %r1217, 1;
	vote.sync.ballot.b32 	%r1219, %p249, %r1183;
	xor.b32  	%r1220, %r1219, %r1218;
	and.b32  	%r1221, %r1220, %r1215;
	shr.u32 	%r1222, %r2163, %r117;
	and.b32  	%r1223, %r1222, 1;
	add.s32 	%r1224, %r1223, -1;
	setp.eq.b32 	%p251, %r1223, 1;
	vote.sync.ballot.b32 	%r1225, %p251, %r1183;
	xor.b32  	%r1226, %r1225, %r1224;
	and.b32  	%r202, %r1226, %r1221;
	and.b32  	%r203, %r517, %r202;
	setp.ne.s32 	%p253, %r203, 0;
	and.b32  	%r204, %r1180, 255;
	add.s32 	%r1227, %r2, %r204;
	shl.b32 	%r1228, %r1227, 2;
	mov.u32 	%r1229, _ZZ19RadixDownsweepPairsPjS_S_S_S_S_jjE16s_warpHistograms;
	add.s32 	%r205, %r1229, %r1228;
	@%p253 bra 	$L__BB2_64;
	popc.b32 	%r1230, %r202;
	atom.shared.add.u32 	%r2177, [%r205], %r1230;
$L__BB2_64:
	ld.param.u32 	%r2108, [_Z19RadixDownsweepPairsPjS_S_S_S_S_jj_param_7];
	brev.b32 	%r1231, %r202;
	bfind.shiftamt.u32 	%r1232, %r1231;
	shfl.sync.idx.b32	%r1233|%p254, %r2177, %r1232, 31, -1;
	popc.b32 	%r1234, %r203;
	add.s32 	%r208, %r1233, %r1234;
	shr.u32 	%r1235, %r2162, %r2108;
	and.b32  	%r1236, %r1235, 1;
	add.s32 	%r1237, %r1236, -1;
	setp.eq.b32 	%p255, %r1236, 1;
	mov.b32 	%r1238, -1;
	vote.sync.ballot.b32 	%r1239, %p255, %r1238;
	xor.b32  	%r1240, %r1239, %r1237;
	shr.u32 	%r1241, %r2162, %r111;
	and.b32  	%r1242, %r1241, 1;
	add.s32 	%r1243, %r1242, -1;
	setp.eq.b32 	%p257, %r1242, 1;
	vote.sync.ballot.b32 	%r1244, %p257, %r1238;
	xor.b32  	%r1245, %r1244, %r1243;
	and.b32  	%r1246, %r1245, %r1240;
	shr.u32 	%r1247, %r2162, %r112;
	and.b32  	%r1248, %r1247, 1;
	add.s32 	%r1249, %r1248, -1;
	setp.eq.b32 	%p259, %r1248, 1;
	vote.sync.ballot.b32 	%r1250, %p259, %r1238;
	xor.b32  	%r1251, %r1250, %r1249;
	and.b32  	%r1252, %r1251, %r1246;
	shr.u32 	%r1253, %r2162, %r113;
	and.b32  	%r1254, %r1253, 1;
	add.s32 	%r1255, %r1254, -1;
	setp.eq.b32 	%p261, %r1254, 1;
	vote.sync.ballot.b32 	%r1256, %p261, %r1238;
	xor.b32  	%r1257, %r1256, %r1255;
	and.b32  	%r1258, %r1257, %r1252;
	shr.u32 	%r1259, %r2162, %r114;
	and.b32  	%r1260, %r1259, 1;
	add.s32 	%r1261, %r1260, -1;
	setp.eq.b32 	%p263, %r1260, 1;
	vote.sync.ballot.b32 	%r1262, %p263, %r1238;
	xor.b32  	%r1263, %r1262, %r1261;
	and.b32  	%r1264, %r1263, %r1258;
	shr.u32 	%r1265, %r2162, %r115;
	and.b32  	%r1266, %r1265, 1;
	add.s32 	%r1267, %r1266, -1;
	setp.eq.b32 	%p265, %r1266, 1;
	vote.sync.ballot.b32 	%r1268, %p265, %r1238;
	xor.b32  	%r1269, %r1268, %r1267;
	and.b32  	%r1270, %r1269, %r1264;
	shr.u32 	%r1271, %r2162, %r116;
	and.b32  	%r1272, %r1271, 1;
	add.s32 	%r1273, %r1272, -1;
	setp.eq.b32 	%p267, %r1272, 1;
	vote.sync.ballot.b32 	%r1274, %p267, %r1238;
	xor.b32  	%r1275, %r1274, %r1273;
	and.b32  	%r1276, %r1275, %r1270;
	shr.u32 	%r1277, %r2162, %r117;
	and.b32  	%r1278, %r1277, 1;
	add.s32 	%r1279, %r1278, -1;
	setp.eq.b32 	%p269, %r1278, 1;
	vote.sync.ballot.b32 	%r1280, %p269, %r1238;
	xor.b32  	%r1281, %r1280, %r1279;
	and.b32  	%r209, %r1281, %r1276;
	and.b32  	%r210, %r517, %r209;
	setp.ne.s32 	%p271, %r210, 0;
	and.b32  	%r211, %r1235, 255;
	add.s32 	%r1282, %r2, %r211;
	shl.b32 	%r1283, %r1282, 2;
	mov.u32 	%r1284, _ZZ19RadixDownsweepPairsPjS_S_S_S_S_jjE16s_warpHistograms;
	add.s32 	%r212, %r1284, %r1283;
	@%p271 bra 	$L__BB2_66;
	popc.b32 	%r1285, %r209;
	atom.shared.add.u32 	%r2177, [%r212], %r1285;
$L__BB2_66:
	ld.param.u32 	%r2109, [_Z19RadixDownsweepPairsPjS_S_S_S_S_jj_param_7];
	brev.b32 	%r1286, %r209;
	bfind.shiftamt.u32 	%r1287, %r1286;
	shfl.sync.idx.b32	%r1288|%p272, %r2177, %r1287, 31, -1;
	popc.b32 	%r1289, %r210;
	add.s32 	%r215, %r1288, %r1289;
	shr.u32 	%r1290, %r2161, %r2109;
	and.b32  	%r1291, %r1290, 1;
	add.s32 	%r1292, %r1291, -1;
	setp.eq.b32 	%p273, %r1291, 1;
	mov.b32 	%r1293, -1;
	vote.sync.ballot.b32 	%r1294, %p273, %r1293;
	xor.b32  	%r1295, %r1294, %r1292;
	shr.u32 	%r1296, %r2161, %r111;
	and.b32  	%r1297, %r1296, 1;
	add.s32 	%r1298, %r1297, -1;
	setp.eq.b32 	%p275, %r1297, 1;
	vote.sync.ballot.b32 	%r1299, %p275, %r1293;
	xor.b32  	%r1300, %r1299, %r1298;
	and.b32  	%r1301, %r1300, %r1295;
	shr.u32 	%r1302, %r2161, %r112;
	and.b32  	%r1303, %r1302, 1;
	add.s32 	%r1304, %r1303, -1;
	setp.eq.b32 	%p277, %r1303, 1;
	vote.sync.ballot.b32 	%r1305, %p277, %r1293;
	xor.b32  	%r1306, %r1305, %r1304;
	and.b32  	%r1307, %r1306, %r1301;
	shr.u32 	%r1308, %r2161, %r113;
	and.b32  	%r1309, %r1308, 1;
	add.s32 	%r1310, %r1309, -1;
	setp.eq.b32 	%p279, %r1309, 1;
	vote.sync.ballot.b32 	%r1311, %p279, %r1293;
	xor.b32  	%r1312, %r1311, %r1310;
	and.b32  	%r1313, %r1312, %r1307;
	shr.u32 	%r1314, %r2161, %r114;
	and.b32  	%r1315, %r1314, 1;
	add.s32 	%r1316, %r1315, -1;
	setp.eq.b32 	%p281, %r1315, 1;
	vote.sync.ballot.b32 	%r1317, %p281, %r1293;
	xor.b32  	%r1318, %r1317, %r1316;
	and.b32  	%r1319, %r1318, %r1313;
	shr.u32 	%r1320, %r2161, %r115;
	and.b32  	%r1321, %r1320, 1;
	add.s32 	%r1322, %r1321, -1;
	setp.eq.b32 	%p283, %r1321, 1;
	vote.sync.ballot.b32 	%r1323, %p283, %r1293;
	xor.b32  	%r1324, %r1323, %r1322;
	and.b32  	%r1325, %r1324, %r1319;
	shr.u32 	%r1326, %r2161, %r116;
	and.b32  	%r1327, %r1326, 1;
	add.s32 	%r1328, %r1327, -1;
	setp.eq.b32 	%p285, %r1327, 1;
	vote.sync.ballot.b32 	%r1329, %p285, %r1293;
	xor.b32  	%r1330, %r1329, %r1328;
	and.b32  	%r1331, %r1330, %r1325;
	shr.u32 	%r1332, %r2161, %r117;
	and.b32  	%r1333, %r1332, 1;
	add.s32 	%r1334, %r1333, -1;
	setp.eq.b32 	%p287, %r1333, 1;
	vote.sync.ballot.b32 	%r1335, %p287, %r1293;
	xor.b32  	%r1336, %r1335, %r1334;
	and.b32  	%r216, %r1336, %r1331;
	and.b32  	%r217, %r517, %r216;
	setp.ne.s32 	%p289, %r217, 0;
	and.b32  	%r218, %r1290, 255;
	add.s32 	%r1337, %r2, %r218;
	shl.b32 	%r1338, %r1337, 2;
	mov.u32 	%r1339, _ZZ19RadixDownsweepPairsPjS_S_S_S_S_jjE16s_warpHistograms;
	add.s32 	%r219, %r1339, %r1338;
	@%p289 bra 	$L__BB2_68;
	popc.b32 	%r1340, %r216;
	atom.shared.add.u32 	%r2177, [%r219], %r1340;
$L__BB2_68:
	brev.b32 	%r1341, %r216;
	bfind.shiftamt.u32 	%r1342, %r1341;
	shfl.sync.idx.b32	%r1343|%p290, %r2177, %r1342, 31, -1;
	popc.b32 	%r1344, %r217;
	add.s32 	%r222, %r1343, %r1344;
	bar.sync 	0;
	setp.gt.u32 	%p291, %r1, 255;
	shl.b32 	%r1345, %r1, 2;
	add.s32 	%r223, %r1339, %r1345;
	@%p291 bra 	$L__BB2_72;
	ld.shared.u32 	%r2193, [%r223];
	add.s32 	%r1349, %r1345, %r1339;
	add.s32 	%r2191, %r1349, 1024;
	mov.u32 	%r2192, %r1;
$L__BB2_70:
	add.s32 	%r229, %r2192, 256;
	ld.shared.u32 	%r1350, [%r2191];
	add.s32 	%r230, %r1350, %r2193;
	st.shared.u32 	[%r2191], %r2193;
	add.s32 	%r2191, %r2191, 1024;
	setp.lt.u32 	%p292, %r2192, 3584;
	mov.u32 	%r2192, %r229;
	mov.u32 	%r2193, %r230;
	@%p292 bra 	$L__BB2_70;
	shfl.sync.up.b32	%r1352|%p293, %r230, 1, 0, -1;
	// begin inline asm
	mov.u32 %r1351, %laneid;
	// end inline asm
	setp.eq.s32 	%p294, %r1351, 0;
	selp.b32 	%r1353, 0, %r1352, %p294;
	add.s32 	%r1354, %r1353, %r230;
	shfl.sync.up.b32	%r1355|%p295, %r1354, 2, 0, -1;
	setp.lt.u32 	%p296, %r1351, 2;
	selp.b32 	%r1356, 0, %r1355, %p296;
	add.s32 	%r1357, %r1356, %r1354;
	shfl.sync.up.b32	%r1358|%p297, %r1357, 4, 0, -1;
	setp.lt.u32 	%p298, %r1351, 4;
	selp.b32 	%r1359, 0, %r1358, %p298;
	add.s32 	%r1360, %r1359, %r1357;
	shfl.sync.up.b32	%r1361|%p299, %r1360, 8, 0, -1;
	setp.lt.u32 	%p300, %r1351, 8;
	selp.b32 	%r1362, 0, %r1361, %p300;
	add.s32 	%r1363, %r1362, %r1360;
	shfl.sync.up.b32	%r1364|%p301, %r1363, 16, 0, -1;
	setp.lt.u32 	%p302, %r1351, 16;
	selp.b32 	%r1365, 0, %r1364, %p302;
	add.s32 	%r1366, %r1365, %r1363;
	add.s32 	%r1367, %r1351, -1;
	and.b32  	%r1368, %r1367, 31;
	shfl.sync.idx.b32	%r1369|%p303, %r1366, %r1368, 31, -1;
	st.shared.u32 	[%r223], %r1369;
$L__BB2_72:
	bar.sync 	0;
	setp.gt.u32 	%p304, %r1, 7;
	@%p304 bra 	$L__BB2_74;
	mad.lo.s32 	%r1372, %r1, 124, %r223;
	ld.shared.u32 	%r1373, [%r1372];
	// begin inline asm
	activemask.b32 %r1370;
	// end inline asm
	shfl.sync.up.b32	%r1374|%p305, %r1373, 1, 0, %r1370;
	// begin inline asm
	mov.u32 %r1371, %laneid;
	// end inline asm
	setp.eq.s32 	%p306, %r1371, 0;
	selp.b32 	%r1375, 0, %r1374, %p306;
	add.s32 	%r1376, %r1375, %r1373;
	shfl.sync.up.b32	%r1377|%p307, %r1376, 2, 0, %r1370;
	setp.lt.u32 	%p308, %r1371, 2;
	selp.b32 	%r1378, 0, %r1377, %p308;
	add.s32 	%r1379, %r1378, %r1376;
	shfl.sync.up.b32	%r1380|%p309, %r1379, 4, 0, %r1370;
	setp.lt.u32 	%p310, %r1371, 4;
	selp.b32 	%r1381, 0, %r1380, %p310;
	add.s32 	%r1382, %r1381, %r1379;
	shfl.sync.up.b32	%r1383|%p311, %r1382, 8, 0, %r1370;
	setp.lt.u32 	%p312, %r1371, 8;
	selp.b32 	%r1384, 0, %r1383, %p312;
	add.s32 	%r1385, %r1384, %r1382;
	shfl.sync.up.b32	%r1386|%p313, %r1385, 16, 0, %r1370;
	setp.lt.u32 	%p314, %r1371, 16;
	selp.b32 	%r1387, 0, %r1386, %p314;
	add.s32 	%r1388, %r1387, %r1385;
	shfl.sync.up.b32	%r1389|%p315, %r1388, 1, 0, %r1370;
	selp.b32 	%r1390, 0, %r1389, %p306;
	st.shared.u32 	[%r1372], %r1390;
$L__BB2_74:
	setp.gt.u32 	%p316, %r1, 255;
	bar.sync 	0;
	@%p316 bra 	$L__BB2_77;
	// begin inline asm
	mov.u32 %r1391, %laneid;
	// end inline asm
	setp.eq.s32 	%p317, %r1391, 0;
	@%p317 bra 	$L__BB2_77;
	ld.shared.u32 	%r1392, [%r223+-4];
	shfl.sync.idx.b32	%r1393|%p318, %r1392, 1, 31, -2;
	ld.shared.u32 	%r1394, [%r223];
	add.s32 	%r1395, %r1394, %r1393;
	st.shared.u32 	[%r223], %r1395;
$L__BB2_77:
	bar.sync 	0;
	setp.lt.u32 	%p319, %r1, 32;
	@%p319 bra 	$L__BB2_79;
	shl.b32 	%r1396, %r1, 3;
	and.b32  	%r1397, %r1396, 7936;
	or.b32  	%r1398, %r1397, %r121;
	shl.b32 	%r1399, %r1398, 2;
	add.s32 	%r1401, %r1339, %r1399;
	ld.volatile.shared.u32 	%r1402, [%r1401];
	shl.b32 	%r1403, %r121, 2;
	add.s32 	%r1404, %r1339, %r1403;
	ld.shared.u32 	%r1405, [%r1404];
	add.s32 	%r2208, %r1405, %r1402;
	or.b32  	%r1406, %r1397, %r128;
	shl.b32 	%r1407, %r1406, 2;
	add.s32 	%r1408, %r1339, %r1407;
	ld.volatile.shared.u32 	%r1409, [%r1408];
	shl.b32 	%r1410, %r128, 2;
	add.s32 	%r1411, %r1339, %r1410;
	ld.shared.u32 	%r1412, [%r1411];
	add.s32 	%r2207, %r1412, %r1409;
	or.b32  	%r1413, %r1397, %r135;
	shl.b32 	%r1414, %r1413, 2;
	add.s32 	%r1415, %r1339, %r1414;
	ld.volatile.shared.u32 	%r1416, [%r1415];
	shl.b32 	%r1417, %r135, 2;
	add.s32 	%r1418, %r1339, %r1417;
	ld.shared.u32 	%r1419, [%r1418];
	add.s32 	%r2206, %r1419, %r1416;
	or.b32  	%r1420, %r1397, %r142;
	shl.b32 	%r1421, %r1420, 2;
	add.s32 	%r1422, %r1339, %r1421;
	ld.volatile.shared.u32 	%r1423, [%r1422];
	shl.b32 	%r1424, %r142, 2;
	add.s32 	%r1425, %r1339, %r1424;
	ld.shared.u32 	%r1426, [%r1425];
	add.s32 	%r2205, %r1426, %r1423;
	or.b32  	%r1427, %r1397, %r149;
	shl.b32 	%r1428, %r1427, 2;
	add.s32 	%r1429, %r1339, %r1428;
	ld.volatile.shared.u32 	%r1430, [%r1429];
	shl.b32 	%r1431, %r149, 2;
	add.s32 	%r1432, %r1339, %r1431;
	ld.shared.u32 	%r1433, [%r1432];
	add.s32 	%r2204, %r1433, %r1430;
	or.b32  	%r1434, %r1397, %r156;
	shl.b32 	%r1435, %r1434, 2;
	add.s32 	%r1436, %r1339, %r1435;
	ld.volatile.shared.u32 	%r1437, [%r1436];
	shl.b32 	%r1438, %r156, 2;
	add.s32 	%r1439, %r1339, %r1438;
	ld.shared.u32 	%r1440, [%r1439];
	add.s32 	%r2203, %r1440, %r1437;
	or.b32  	%r1441, %r1397, %r163;
	shl.b32 	%r1442, %r1441, 2;
	add.s32 	%r1443, %r1339, %r1442;
	ld.volatile.shared.u32 	%r1444, [%r1443];
	shl.b32 	%r1445, %r163, 2;
	add.s32 	%r1446, %r1339, %r1445;
	ld.shared.u32 	%r1447, [%r1446];
	add.s32 	%r2202, %r1447, %r1444;
	or.b32  	%r1448, %r1397, %r170;
	shl.b32 	%r1449, %r1448, 2;
	add.s32 	%r1450, %r1339, %r1449;
	ld.volatile.shared.u32 	%r1451, [%r1450];
	shl.b32 	%r1452, %r170, 2;
	add.s32 	%r1453, %r1339, %r1452;
	ld.shared.u32 	%r1454, [%r1453];
	add.s32 	%r2201, %r1454, %r1451;
	or.b32  	%r1455, %r1397, %r177;
	shl.b32 	%r1456, %r1455, 2;
	add.s32 	%r1457, %r1339, %r1456;
	ld.volatile.shared.u32 	%r1458, [%r1457];
	shl.b32 	%r1459, %r177, 2;
	add.s32 	%r1460, %r1339, %r1459;
	ld.shared.u32 	%r1461, [%r1460];
	add.s32 	%r2200, %r1461, %r1458;
	or.b32  	%r1462, %r1397, %r184;
	shl.b32 	%r1463, %r1462, 2;
	add.s32 	%r1464, %r1339, %r1463;
	ld.volatile.shared.u32 	%r1465, [%r1464];
	shl.b32 	%r1466, %r184, 2;
	add.s32 	%r1467, %r1339, %r1466;
	ld.shared.u32 	%r1468, [%r1467];
	add.s32 	%r2199, %r1468, %r1465;
	or.b32  	%r1469, %r1397, %r191;
	shl.b32 	%r1470, %r1469, 2;
	add.s32 	%r1471, %r1339, %r1470;
	ld.volatile.shared.u32 	%r1472, [%r1471];
	shl.b32 	%r1473, %r191, 2;
	add.s32 	%r1474, %r1339, %r1473;
	ld.shared.u32 	%r1475, [%r1474];
	add.s32 	%r2198, %r1475, %r1472;
	or.b32  	%r1476, %r1397, %r197;
	shl.b32 	%r1477, %r1476, 2;
	add.s32 	%r1478, %r1339, %r1477;
	ld.volatile.shared.u32 	%r1479, [%r1478];
	shl.b32 	%r1480, %r197, 2;
	add.s32 	%r1481, %r1339, %r1480;
	ld.shared.u32 	%r1482, [%r1481];
	add.s32 	%r2197, %r1482, %r1479;
	or.b32  	%r1483, %r1397, %r204;
	shl.b32 	%r1484, %r1483, 2;
	add.s32 	%r1485, %r1339, %r1484;
	ld.volatile.shared.u32 	%r1486, [%r1485];
	shl.b32 	%r1487, %r204, 2;
	add.s32 	%r1488, %r1339, %r1487;
	ld.shared.u32 	%r1489, [%r1488];
	add.s32 	%r2196, %r1489, %r1486;
	ld.volatile.shared.u32 	%r1490, [%r212];
	shl.b32 	%r1491, %r211, 2;
	add.s32 	%r1492, %r1339, %r1491;
	ld.shared.u32 	%r1493, [%r1492];
	add.s32 	%r2195, %r1493, %r1490;
	ld.volatile.shared.u32 	%r1494, [%r219];
	shl.b32 	%r1495, %r218, 2;
	add.s32 	%r1496, %r1339, %r1495;
	ld.shared.u32 	%r1497, [%r1496];
	add.s32 	%r2194, %r1497, %r1494;
	bra.uni 	$L__BB2_80;
$L__BB2_79:
	shl.b32 	%r1498, %r121, 2;
	add.s32 	%r1500, %r1339, %r1498;
	ld.shared.u32 	%r2208, [%r1500];
	shl.b32 	%r1501, %r128, 2;
	add.s32 	%r1502, %r1339, %r1501;
	ld.shared.u32 	%r2207, [%r1502];
	shl.b32 	%r1503, %r135, 2;
	add.s32 	%r1504, %r1339, %r1503;
	ld.shared.u32 	%r2206, [%r1504];
	shl.b32 	%r1505, %r142, 2;
	add.s32 	%r1506, %r1339, %r1505;
	ld.shared.u32 	%r2205, [%r1506];
	shl.b32 	%r1507, %r149, 2;
	add.s32 	%r1508, %r1339, %r1507;
	ld.shared.u32 	%r2204, [%r1508];
	shl.b32 	%r1509, %r156, 2;
	add.s32 	%r1510, %r1339, %r1509;
	ld.shared.u32 	%r2203, [%r1510];
	shl.b32 	%r1511, %r163, 2;
	add.s32 	%r1512, %r1339, %r1511;
	ld.shared.u32 	%r2202, [%r1512];
	shl.b32 	%r1513, %r170, 2;
	add.s32 	%r1514, %r1339, %r1513;
	ld.shared.u32 	%r2201, [%r1514];
	shl.b32 	%r1515, %r177, 2;
	add.s32 	%r1516, %r1339, %r1515;
	ld.shared.u32 	%r2200, [%r1516];
	shl.b32 	%r1517, %r184, 2;
	add.s32 	%r1518, %r1339, %r1517;
	ld.shared.u32 	%r2199, [%r1518];
	shl.b32 	%r1519, %r191, 2;
	add.s32 	%r1520, %r1339, %r1519;
	ld.shared.u32 	%r2198, [%r1520];
	shl.b32 	%r1521, %r197, 2;
	add.s32 	%r1522, %r1339, %r1521;
	ld.shared.u32 	%r2197, [%r1522];
	shl.b32 	%r1523, %r204, 2;
	add.s32 	%r1524, %r1339, %r1523;
	ld.shared.u32 	%r2196, [%r1524];
	shl.b32 	%r1525, %r211, 2;
	add.s32 	%r1526, %r1339, %r1525;
	ld.shared.u32 	%r2195, [%r1526];
	shl.b32 	%r1527, %r218, 2;
	add.s32 	%r1528, %r1339, %r1527;
	ld.shared.u32 	%r2194, [%r1528];
$L__BB2_80:
	setp.gt.u32 	%p320, %r1, 255;
	add.s32 	%r277, %r125, %r2208;
	add.s32 	%r278, %r132, %r2207;
	add.s32 	%r279, %r139, %r2206;
	add.s32 	%r280, %r146, %r2205;
	add.s32 	%r281, %r153, %r2204;
	add.s32 	%r282, %r160, %r2203;
	add.s32 	%r283, %r167, %r2202;
	add.s32 	%r284, %r174, %r2201;
	add.s32 	%r285, %r181, %r2200;
	add.s32 	%r286, %r188, %r2199;
	add.s32 	%r287, %r194, %r2198;
	add.s32 	%r288, %r201, %r2197;
	add.s32 	%r289, %r208, %r2196;
	add.s32 	%r290, %r215, %r2195;
	add.s32 	%r291, %r222, %r2194;
	@%p320 bra 	$L__BB2_82;
	ld.param.u32 	%r2110, [_Z19RadixDownsweepPairsPjS_S_S_S_S_jj_param_7];
	ld.param.u64 	%rd267, [_Z19RadixDownsweepPairsPjS_S_S_S_S_jj_param_5];
	ld.param.u64 	%rd266, [_Z19RadixDownsweepPairsPjS_S_S_S_S_jj_param_4];
	shl.b32 	%r1529, %r2110, 5;
	add.s32 	%r1530, %r1529, %r1;
	cvta.to.global.u64 	%rd71, %rd266;
	mul.wide.u32 	%rd72, %r1530, 4;
	add.s64 	%rd73, %rd71, %rd72;
	ld.global.u32 	%r1531, [%rd73];
	mad.lo.s32 	%r1532, %r1, %r20, %r19;
	cvta.to.global.u64 	%rd74, %rd267;
	mul.wide.u32 	%rd75, %r1532, 4;
	add.s64 	%rd76, %rd74, %rd75;
	ld.global.u32 	%r1533, [%rd76];
	add.s32 	%r1534, %r1533, %r1531;
	ld.shared.u32 	%r1535, [%r223];
	sub.s32 	%r1536, %r1534, %r1535;
	mov.u32 	%r1538, _ZZ19RadixDownsweepPairsPjS_S_S_S_S_jjE16s_localHistogram;
	add.s32 	%r1539, %r1538, %r1345;
	st.shared.u32 	[%r1539], %r1536;
$L__BB2_82:
	setp.ge.u32 	%p321, %r19, %r21;
	bar.sync 	0;
	shl.b32 	%r1541, %r277, 2;
	and.b32  	%r1542, %r1541, 262140;
	add.s32 	%r292, %r1339, %r1542;
	st.shared.u32 	[%r292], %r2175;
	shl.b32 	%r1544, %r278, 2;
	and.b32  	%r1545, %r1544, 262140;
	add.s32 	%r293, %r1339, %r1545;
	st.shared.u32 	[%r293], %r2174;
	shl.b32 	%r1546, %r279, 2;
	and.b32  	%r1547, %r1546, 262140;
	add.s32 	%r294, %r1339, %r1547;
	st.shared.u32 	[%r294], %r2173;
	shl.b32 	%r1548, %r280, 2;
	and.b32  	%r1549, %r1548, 262140;
	add.s32 	%r295, %r1339, %r1549;
	st.shared.u32 	[%r295], %r2172;
	shl.b32 	%r1550, %r281, 2;
	and.b32  	%r1551, %r1550, 262140;
	add.s32 	%r296, %r1339, %r1551;
	st.shared.u32 	[%r296], %r2171;
	shl.b32 	%r1552, %r282, 2;
	and.b32  	%r1553, %r1552, 262140;
	add.s32 	%r297, %r1339, %r1553;
	st.shared.u32 	[%r297], %r2170;
	shl.b32 	%r1554, %r283, 2;
	and.b32  	%r1555, %r1554, 262140;
	add.s32 	%r298, %r1339, %r1555;
	st.shared.u32 	[%r298], %r2169;
	shl.b32 	%r1556, %r284, 2;
	and.b32  	%r1557, %r1556, 262140;
	add.s32 	%r299, %r1339, %r1557;
	st.shared.u32 	[%r299], %r2168;
	shl.b32 	%r1558, %r285, 2;
	and.b32  	%r1559, %r1558, 262140;
	add.s32 	%r300, %r1339, %r1559;
	st.shared.u32 	[%r300], %r2167;
	shl.b32 	%r1560, %r286, 2;
	and.b32  	%r1561, %r1560, 262140;
	add.s32 	%r301, %r1339, %r1561;
	st.shared.u32 	[%r301], %r2166;
	shl.b32 	%r1562, %r287, 2;
	and.b32  	%r1563, %r1562, 262140;
	add.s32 	%r302, %r1339, %r1563;
	st.shared.u32 	[%r302], %r2165;
	shl.b32 	%r1564, %r288, 2;
	and.b32  	%r1565, %r1564, 262140;
	add.s32 	%r303, %r1339, %r1565;
	st.shared.u32 	[%r303], %r2164;
	shl.b32 	%r1566, %r289, 2;
	and.b32  	%r1567, %r1566, 262140;
	add.s32 	%r304, %r1339, %r1567;
	st.shared.u32 	[%r304], %r2163;
	shl.b32 	%r1568, %r290, 2;
	and.b32  	%r1569, %r1568, 262140;
	add.s32 	%r305, %r1339, %r1569;
	st.shared.u32 	[%r305], %r2162;
	shl.b32 	%r1570, %r291, 2;
	and.b32  	%r1571, %r1570, 262140;
	add.s32 	%r306, %r1339, %r1571;
	st.shared.u32 	[%r306], %r2161;
	bar.sync 	0;
	mov.b32 	%r2253, 0;
	mov.u32 	%r2252, %r2253;
	mov.u32 	%r2251, %r2253;
	mov.u32 	%r2250, %r2253;
	mov.u32 	%r2249, %r2253;
	mov.u32 	%r2248, %r2253;
	mov.u32 	%r2247, %r2253;
	mov.u32 	%r2246, %r2253;
	mov.u32 	%r2245, %r2253;
	mov.u32 	%r2244, %r2253;
	mov.u32 	%r2243, %r2253;
	mov.u32 	%r2242, %r2253;
	mov.u32 	%r2241, %r2253;
	mov.u32 	%r2240, %r2253;
	mov.u32 	%r2239, %r2253;
	@%p321 bra 	$L__BB2_84;
	ld.param.u32 	%r2111, [_Z19RadixDownsweepPairsPjS_S_S_S_S_jj_param_7];
	ld.param.u64 	%rd264, [_Z19RadixDownsweepPairsPjS_S_S_S_S_jj_param_3];
	ld.param.u64 	%rd262, [_Z19RadixDownsweepPairsPjS_S_S_S_S_jj_param_2];
	ld.param.u64 	%rd260, [_Z19RadixDownsweepPairsPjS_S_S_S_S_jj_param_1];
	mov.u32 	%r1573, %tid.x;
	shl.b32 	%r1574, %r1573, 2;
	mov.u32 	%r1575, _ZZ19RadixDownsweepPairsPjS_S_S_S_S_jjE16s_warpHistograms;
	add.s32 	%r1576, %r1575, %r1574;
	ld.shared.u32 	%r1577, [%r1576];
	shr.u32 	%r2239, %r1577, %r2111;
	shl.b32 	%r1578, %r2239, 2;
	and.b32  	%r1579, %r1578, 1020;
	mov.u32 	%r1580, _ZZ19RadixDownsweepPairsPjS_S_S_S_S_jjE16s_localHistogram;
	add.s32 	%r1581, %r1580, %r1579;
	ld.shared.u32 	%r1582, [%r1581];
	add.s32 	%r1583, %r1582, %r1573;
	cvta.to.global.u64 	%rd77, %rd262;
	mul.wide.u32 	%rd78, %r1583, 4;
	add.s64 	%rd79, %rd77, %rd78;
	st.global.u32 	[%rd79], %r1577;
	mov.u32 	%r1584, %ntid.x;
	shl.b32 	%r1585, %r1584, 2;
	add.s32 	%r1586, %r1576, %r1585;
	ld.shared.u32 	%r1587, [%r1586];
	shr.u32 	%r2240, %r1587, %r2111;
	shl.b32 	%r1588, %r2240, 2;
	and.b32  	%r1589, %r1588, 1020;
	add.s32 	%r1590, %r1580, %r1589;
	ld.shared.u32 	%r1591, [%r1590];
	add.s32 	%r1592, %r1573, %r1584;
	add.s32 	%r1593, %r1591, %r1592;
	mul.wide.u32 	%rd80, %r1593, 4;
	add.s64 	%rd81, %rd77, %rd80;
	st.global.u32 	[%rd81], %r1587;
	add.s32 	%r1594, %r1592, %r1584;
	add.s32 	%r1595, %r1586, %r1585;
	ld.shared.u32 	%r1596, [%r1595];
	shr.u32 	%r2241, %r1596, %r2111;
	shl.b32 	%r1597, %r2241, 2;
	and.b32  	%r1598, %r1597, 1020;
	add.s32 	%r1599, %r1580, %r1598;
	ld.shared.u32 	%r1600, [%r1599];
	add.s32 	%r1601, %r1600, %r1594;
	mul.wide.u32 	%rd82, %r1601, 4;
	add.s64 	%rd83, %rd77, %rd82;
	st.global.u32 	[%rd83], %r1596;
	add.s32 	%r1602, %r1594, %r1584;
	add.s32 	%r1603, %r1595, %r1585;
	ld.shared.u32 	%r1604, [%r1603];
	shr.u32 	%r2242, %r1604, %r2111;
	shl.b32 	%r1605, %r2242, 2;
	and.b32  	%r1606, %r1605, 1020;
	add.s32 	%r1607, %r1580, %r1606;
	ld.shared.u32 	%r1608, [%r1607];
	add.s32 	%r1609, %r1608, %r1602;
	mul.wide.u32 	%rd84, %r1609, 4;
	add.s64 	%rd85, %rd77, %rd84;
	st.global.u32 	[%rd85], %r1604;
	add.s32 	%r1610, %r1602, %r1584;
	add.s32 	%r1611, %r1603, %r1585;
	ld.shared.u32 	%r1612, [%r1611];
	shr.u32 	%r2243, %r1612, %r2111;
	shl.b32 	%r1613, %r2243, 2;
	and.b32  	%r1614, %r1613, 1020;
	add.s32 	%r1615, %r1580, %r1614;
	ld.shared.u32 	%r1616, [%r1615];
	add.s32 	%r1617, %r1616, %r1610;
	mul.wide.u32 	%rd86, %r1617, 4;
	add.s64 	%rd87, %rd77, %rd86;
	st.global.u32 	[%rd87], %r1612;
	add.s32 	%r1618, %r1610, %r1584;
	add.s32 	%r1619, %r1611, %r1585;
	ld.shared.u32 	%r1620, [%r1619];
	shr.u32 	%r2244, %r1620, %r2111;
	shl.b32 	%r1621, %r2244, 2;
	and.b32  	%r1622, %r1621, 1020;
	add.s32 	%r1623, %r1580, %r1622;
	ld.shared.u32 	%r1624, [%r1623];
	add.s32 	%r1625, %r1624, %r1618;
	mul.wide.u32 	%rd88, %r1625, 4;
	add.s64 	%rd89, %rd77, %rd88;
	st.global.u32 	[%rd89], %r1620;
	add.s32 	%r1626, %r1618, %r1584;
	add.s32 	%r1627, %r1619, %r1585;
	ld.shared.u32 	%r1628, [%r1627];
	shr.u32 	%r2245, %r1628, %r2111;
	shl.b32 	%r1629, %r2245, 2;
	and.b32  	%r1630, %r1629, 1020;
	add.s32 	%r1631, %r1580, %r1630;
	ld.shared.u32 	%r1632, [%r1631];
	add.s32 	%r1633, %r1632, %r1626;
	mul.wide.u32 	%rd90, %r1633, 4;
	add.s64 	%rd91, %rd77, %rd90;
	st.global.u32 	[%rd91], %r1628;
	add.s32 	%r1634, %r1626, %r1584;
	add.s32 	%r1635, %r1627, %r1585;
	ld.shared.u32 	%r1636, [%r1635];
	shr.u32 	%r2246, %r1636, %r2111;
	shl.b32 	%r1637, %r2246, 2;
	and.b32  	%r1638, %r1637, 1020;
	add.s32 	%r1639, %r1580, %r1638;
	ld.shared.u32 	%r1640, [%r1639];
	add.s32 	%r1641, %r1640, %r1634;
	mul.wide.u32 	%rd92, %r1641, 4;
	add.s64 	%rd93, %rd77, %rd92;
	st.global.u32 	[%rd93], %r1636;
	add.s32 	%r1642, %r1634, %r1584;
	add.s32 	%r1643, %r1635, %r1585;
	ld.shared.u32 	%r1644, [%r1643];
	shr.u32 	%r2247, %r1644, %r2111;
	shl.b32 	%r1645, %r2247, 2;
	and.b32  	%r1646, %r1645, 1020;
	add.s32 	%r1647, %r1580, %r1646;
	ld.shared.u32 	%r1648, [%r1647];
	add.s32 	%r1649, %r1648, %r1642;
	mul.wide.u32 	%rd94, %r1649, 4;
	add.s64 	%rd95, %rd77, %rd94;
	st.global.u32 	[%rd95], %r1644;
	add.s32 	%r1650, %r1642, %r1584;
	add.s32 	%r1651, %r1643, %r1585;
	ld.shared.u32 	%r1652, [%r1651];
	shr.u32 	%r2248, %r1652, %r2111;
	shl.b32 	%r1653, %r2248, 2;
	and.b32  	%r1654, %r1653, 1020;
	add.s32 	%r1655, %r1580, %r1654;
	ld.shared.u32 	%r1656, [%r1655];
	add.s32 	%r1657, %r1656, %r1650;
	mul.wide.u32 	%rd96, %r1657, 4;
	add.s64 	%rd97, %rd77, %rd96;
	st.global.u32 	[%rd97], %r1652;
	add.s32 	%r1658, %r1650, %r1584;
	add.s32 	%r1659, %r1651, %r1585;
	ld.shared.u32 	%r1660, [%r1659];
	shr.u32 	%r2249, %r1660, %r2111;
	shl.b32 	%r1661, %r2249, 2;
	and.b32  	%r1662, %r1661, 1020;
	add.s32 	%r1663, %r1580, %r1662;
	ld.shared.u32 	%r1664, [%r1663];
	add.s32 	%r1665, %r1664, %r1658;
	mul.wide.u32 	%rd98, %r1665, 4;
	add.s64 	%rd99, %rd77, %rd98;
	st.global.u32 	[%rd99], %r1660;
	add.s32 	%r1666, %r1658, %r1584;
	add.s32 	%r1667, %r1659, %r1585;
	ld.shared.u32 	%r1668, [%r1667];
	shr.u32 	%r2250, %r1668, %r2111;
	shl.b32 	%r1669, %r2250, 2;
	and.b32  	%r1670, %r1669, 1020;
	add.s32 	%r1671, %r1580, %r1670;
	ld.shared.u32 	%r1672, [%r1671];
	add.s32 	%r1673, %r1672, %r1666;
	mul.wide.u32 	%rd100, %r1673, 4;
	add.s64 	%rd101, %rd77, %rd100;
	st.global.u32 	[%rd101], %r1668;
	add.s32 	%r1674, %r1666, %r1584;
	add.s32 	%r1675, %r1667, %r1585;
	ld.shared.u32 	%r1676, [%r1675];
	shr.u32 	%r2251, %r1676, %r2111;
	shl.b32 	%r1677, %r2251, 2;
	and.b32  	%r1678, %r1677, 1020;
	add.s32 	%r1679, %r1580, %r1678;
	ld.shared.u32 	%r1680, [%r1679];
	add.s32 	%r1681, %r1680, %r1674;
	mul.wide.u32 	%rd102, %r1681, 4;
	add.s64 	%rd103, %rd77, %rd102;
	st.global.u32 	[%rd103], %r1676;
	add.s32 	%r1682, %r1674, %r1584;
	add.s32 	%r1683, %r1675, %r1585;
	ld.shared.u32 	%r1684, [%r1683];
	shr.u32 	%r2252, %r1684, %r2111;
	shl.b32 	%r1685, %r2252, 2;
	and.b32  	%r1686, %r1685, 1020;
	add.s32 	%r1687, %r1580, %r1686;
	ld.shared.u32 	%r1688, [%r1687];
	add.s32 	%r1689, %r1688, %r1682;
	mul.wide.u32 	%rd104, %r1689, 4;
	add.s64 	%rd105, %rd77, %rd104;
	st.global.u32 	[%rd105], %r1684;
	add.s32 	%r1690, %r1682, %r1584;
	add.s32 	%r1691, %r1683, %r1585;
	ld.shared.u32 	%r1692, [%r1691];
	shr.u32 	%r2253, %r1692, %r2111;
	shl.b32 	%r1693, %r2253, 2;
	and.b32  	%r1694, %r1693, 1020;
	add.s32 	%r1695, %r1580, %r1694;
	ld.shared.u32 	%r1696, [%r1695];
	add.s32 	%r1697, %r1696, %r1690;
	mul.wide.u32 	%rd106, %r1697, 4;
	add.s64 	%rd107, %rd77, %rd106;
	st.global.u32 	[%rd107], %r1692;
	bar.sync 	0;
	// begin inline asm
	mov.u32 %r1572, %laneid;
	// end inline asm
	shr.u32 	%r1698, %r1573, 5;
	mov.u32 	%r1699, %ctaid.x;
	mul.lo.s32 	%r1700, %r1699, 7680;
	mad.lo.s32 	%r1701, %r1698, 480, %r1700;
	add.s32 	%r1702, %r1701, %r1572;
	cvta.to.global.u64 	%rd108, %rd260;
	mul.wide.u32 	%rd109, %r1702, 4;
	add.s64 	%rd110, %rd108, %rd109;
	ld.global.u32 	%r2175, [%rd110];
	add.s32 	%r1703, %r1702, 32;
	mul.wide.u32 	%rd111, %r1703, 4;
	add.s64 	%rd112, %rd108, %rd111;
	ld.global.u32 	%r2174, [%rd112];
	add.s32 	%r1704, %r1702, 64;
	mul.wide.u32 	%rd113, %r1704, 4;
	add.s64 	%rd114, %rd108, %rd113;
	ld.global.u32 	%r2173, [%rd114];
	add.s32 	%r1705, %r1702, 96;
	mul.wide.u32 	%rd115, %r1705, 4;
	add.s64 	%rd116, %rd108, %rd115;
	ld.global.u32 	%r2172, [%rd116];
	add.s32 	%r1706, %r1702, 128;
	mul.wide.u32 	%rd117, %r1706, 4;
	add.s64 	%rd118, %rd108, %rd117;
	ld.global.u32 	%r2171, [%rd118];
	add.s32 	%r1707, %r1702, 160;
	mul.wide.u32 	%rd119, %r1707, 4;
	add.s64 	%rd120, %rd108, %rd119;
	ld.global.u32 	%r2170, [%rd120];
	add.s32 	%r1708, %r1702, 192;
	mul.wide.u32 	%rd121, %r1708, 4;
	add.s64 	%rd122, %rd108, %rd121;
	ld.global.u32 	%r2169, [%rd122];
	add.s32 	%r1709, %r1702, 224;
	mul.wide.u32 	%rd123, %r1709, 4;
	add.s64 	%rd124, %rd108, %rd123;
	ld.global.u32 	%r2168, [%rd124];
	add.s32 	%r1710, %r1702, 256;
	mul.wide.u32 	%rd125, %r1710, 4;
	add.s64 	%rd126, %rd108, %rd125;
	ld.global.u32 	%r2167, [%rd126];
	add.s32 	%r1711, %r1702, 288;
	mul.wide.u32 	%rd127, %r1711, 4;
	add.s64 	%rd128, %rd108, %rd127;
	ld.global.u32 	%r2166, [%rd128];
	add.s32 	%r1712, %r1702, 320;
	mul.wide.u32 	%rd129, %r1712, 4;
	add.s64 	%rd130, %rd108, %rd129;
	ld.global.u32 	%r2165, [%rd130];
	add.s32 	%r1713, %r1702, 352;
	mul.wide.u32 	%rd131, %r1713, 4;
	add.s64 	%rd132, %rd108, %rd131;
	ld.global.u32 	%r2164, [%rd132];
	add.s32 	%r1714, %r1702, 384;
	mul.wide.u32 	%rd133, %r1714, 4;
	add.s64 	%rd134, %rd108, %rd133;
	ld.global.u32 	%r2163, [%rd134];
	add.s32 	%r1715, %r1702, 416;
	mul.wide.u32 	%rd135, %r1715, 4;
	add.s64 	%rd136, %rd108, %rd135;
	ld.global.u32 	%r2162, [%rd136];
	add.s32 	%r1716, %r1702, 448;
	mul.wide.u32 	%rd137, %r1716, 4;
	add.s64 	%rd138, %rd108, %rd137;
	ld.global.u32 	%r2161, [%rd138];
	st.shared.u32 	[%r292], %r2175;
	st.shared.u32 	[%r293], %r2174;
	st.shared.u32 	[%r294], %r2173;
	st.shared.u32 	[%r295], %r2172;
	st.shared.u32 	[%r296], %r2171;
	st.shared.u32 	[%r297], %r2170;
	st.shared.u32 	[%r298], %r2169;
	st.shared.u32 	[%r299], %r2168;
	st.shared.u32 	[%r300], %r2167;
	st.shared.u32 	[%r301], %r2166;
	st.shared.u32 	[%r302], %r2165;
	st.shared.u32 	[%r303], %r2164;
	st.shared.u32 	[%r304], %r2163;
	st.shared.u32 	[%r305], %r2162;
	st.shared.u32 	[%r306], %r2161;
	bar.sync 	0;
	ld.shared.u32 	%r1717, [%r1576];
	ld.shared.u32 	%r1718, [%r1581];
	add.s32 	%r1719, %r1718, %r1573;
	cvta.to.global.u64 	%rd139, %rd264;
	mul.wide.u32 	%rd140, %r1719, 4;
	add.s64 	%rd141, %rd139, %rd140;
	st.global.u32 	[%rd141], %r1717;
	ld.shared.u32 	%r1720, [%r1586];
	ld.shared.u32 	%r1721, [%r1590];
	add.s32 	%r1722, %r1721, %r1592;
	mul.wide.u32 	%rd142, %r1722, 4;
	add.s64 	%rd143, %rd139, %rd142;
	st.global.u32 	[%rd143], %r1720;
	ld.shared.u32 	%r1723, [%r1595];
	ld.shared.u32 	%r1724, [%r1599];
	add.s32 	%r1725, %r1724, %r1594;
	mul.wide.u32 	%rd144, %r1725, 4;
	add.s64 	%rd145, %rd139, %rd144;
	st.global.u32 	[%rd145], %r1723;
	ld.shared.u32 	%r1726, [%r1603];
	ld.shared.u32 	%r1727, [%r1607];
	add.s32 	%r1728, %r1727, %r1602;
	mul.wide.u32 	%rd146, %r1728, 4;
	add.s64 	%rd147, %rd139, %rd146;
	st.global.u32 	[%rd147], %r1726;
	ld.shared.u32 	%r1729, [%r1611];
	ld.shared.u32 	%r1730, [%r1615];
	add.s32 	%r1731, %r1730, %r1610;
	mul.wide.u32 	%rd148, %r1731, 4;
	add.s64 	%rd149, %rd139, %rd148;
	st.global.u32 	[%rd149], %r1729;
	ld.shared.u32 	%r1732, [%r1619];
	ld.shared.u32 	%r1733, [%r1623];
	add.s32 	%r1734, %r1733, %r1618;
	mul.wide.u32 	%rd150, %r1734, 4;
	add.s64 	%rd151, %rd139, %rd150;
	st.global.u32 	[%rd151], %r1732;
	ld.shared.u32 	%r1735, [%r1627];
	ld.shared.u32 	%r1736, [%r1631];
	add.s32 	%r1737, %r1736, %r1626;
	mul.wide.u32 	%rd152, %r1737, 4;
	add.s64 	%rd153, %rd139, %rd152;
	st.global.u32 	[%rd153], %r1735;
	ld.shared.u32 	%r1738, [%r1635];
	ld.shared.u32 	%r1739, [%r1639];
	add.s32 	%r1740, %r1739, %r1634;
	mul.wide.u32 	%rd154, %r1740, 4;
	add.s64 	%rd155, %rd139, %rd154;
	st.global.u32 	[%rd155], %r1738;
	ld.shared.u32 	%r1741, [%r1643];
	ld.shared.u32 	%r1742, [%r1647];
	add.s32 	%r1743, %r1742, %r1642;
	mul.wide.u32 	%rd156, %r1743, 4;
	add.s64 	%rd157, %rd139, %rd156;
	st.global.u32 	[%rd157], %r1741;
	ld.shared.u32 	%r1744, [%r1651];
	ld.shared.u32 	%r1745, [%r1655];
	add.s32 	%r1746, %r1745, %r1650;
	mul.wide.u32 	%rd158, %r1746, 4;
	add.s64 	%rd159, %rd139, %rd158;
	st.global.u32 	[%rd159], %r1744;
	ld.shared.u32 	%r1747, [%r1659];
	ld.shared.u32 	%r1748, [%r1663];
	add.s32 	%r1749, %r1748, %r1658;
	mul.wide.u32 	%rd160, %r1749, 4;
	add.s64 	%rd161, %rd139, %rd160;
	st.global.u32 	[%rd161], %r1747;
	ld.shared.u32 	%r1750, [%r1667];
	ld.shared.u32 	%r1751, [%r1671];
	add.s32 	%r1752, %r1751, %r1666;
	mul.wide.u32 	%rd162, %r1752, 4;
	add.s64 	%rd163, %rd139, %rd162;
	st.global.u32 	[%rd163], %r1750;
	ld.shared.u32 	%r1753, [%r1675];
	ld.shared.u32 	%r1754, [%r1679];
	add.s32 	%r1755, %r1754, %r1674;
	mul.wide.u32 	%rd164, %r1755, 4;
	add.s64 	%rd165, %rd139, %rd164;
	st.global.u32 	[%rd165], %r1753;
	ld.shared.u32 	%r1756, [%r1683];
	ld.shared.u32 	%r1757, [%r1687];
	add.s32 	%r1758, %r1757, %r1682;
	mul.wide.u32 	%rd166, %r1758, 4;
	add.s64 	%rd167, %rd139, %rd166;
	st.global.u32 	[%rd167], %r1756;
	ld.shared.u32 	%r1759, [%r1691];
	ld.shared.u32 	%r1760, [%r1695];
	add.s32 	%r1761, %r1760, %r1690;
	mul.wide.u32 	%rd168, %r1761, 4;
	add.s64 	%rd169, %rd139, %rd168;
	st.global.u32 	[%rd169], %r1759;
$L__BB2_84:
	mov.u32 	%r1762, %nctaid.x;
	add.s32 	%r1763, %r1762, -1;
	mov.u32 	%r367, %ctaid.x;
	setp.ne.s32 	%p322, %r367, %r1763;
	@%p322 bra 	$L__BB2_175;
	ld.param.u32 	%r2079, [_Z19RadixDownsweepPairsPjS_S_S_S_S_jj_param_6];
	ld.param.u64 	%rd263, [_Z19RadixDownsweepPairsPjS_S_S_S_S_jj_param_2];
	cvta.to.global.u64 	%rd2, %rd263;
	mov.u32 	%r368, %tid.x;
	shl.b32 	%r1764, %r368, 2;
	mov.u32 	%r1765, _ZZ19RadixDownsweepPairsPjS_S_S_S_S_jjE16s_warpHistograms;
	add.s32 	%r369, %r1765, %r1764;
	mad.lo.s32 	%r370, %r367, -7680, %r2079;
	setp.ge.u32 	%p323, %r368, %r370;
	@%p323 bra 	$L__BB2_87;
	ld.param.u32 	%r2112, [_Z19RadixDownsweepPairsPjS_S_S_S_S_jj_param_7];
	ld.shared.u32 	%r1766, [%r369];
	shr.u32 	%r2239, %r1766, %r2112;
	shl.b32 	%r1767, %r2239, 2;
	and.b32  	%r1768, %r1767, 1020;
	mov.u32 	%r1769, _ZZ19RadixDownsweepPairsPjS_S_S_S_S_jjE16s_localHistogram;
	add.s32 	%r1770, %r1769, %r1768;
	ld.shared.u32 	%r1771, [%r1770];
	add.s32 	%r1772, %r1771, %r368;
	mul.wide.u32 	%rd170, %r1772, 4;
	add.s64 	%rd171, %rd2, %rd170;
	st.global.u32 	[%rd171], %r1766;
$L__BB2_87:
	mov.u32 	%r373, %ntid.x;
	add.s32 	%r374, %r368, %r373;
	setp.ge.u32 	%p324, %r374, %r370;
	@%p324 bra 	$L__BB2_89;
	ld.param.u32 	%r2113, [_Z19RadixDownsweepPairsPjS_S_S_S_S_jj_param_7];
	shl.b32 	%r1773, %r373, 2;
	add.s32 	%r1774, %r369, %r1773;
	ld.shared.u32 	%r1775, [%r1774];
	shr.u32 	%r2240, %r1775, %r2113;
	shl.b32 	%r1776, %r2240, 2;
	and.b32  	%r1777, %r1776, 1020;
	mov.u32 	%r1778, _ZZ19RadixDownsweepPairsPjS_S_S_S_S_jjE16s_localHistogram;
	add.s32 	%r1779, %r1778, %r1777;
	ld.shared.u32 	%r1780, [%r1779];
	add.s32 	%r1781, %r1780, %r374;
	mul.wide.u32 	%rd172, %r1781, 4;
	add.s64 	%rd173, %rd2, %rd172;
	st.global.u32 	[%rd173], %r1775;
$L__BB2_89:
	add.s32 	%r377, %r374, %r373;
	setp.ge.u32 	%p325, %r377, %r370;
	@%p325 bra 	$L__BB2_91;
	ld.param.u32 	%r2114, [_Z19RadixDownsweepPairsPjS_S_S_S_S_jj_param_7];
	shl.b32 	%r1782, %r377, 2;
	add.s32 	%r1784, %r1765, %r1782;
	ld.shared.u32 	%r1785, [%r1784];
	shr.u32 	%r2241, %r1785, %r2114;
	shl.b32 	%r1786, %r2241, 2;
	and.b32  	%r1787, %r1786, 1020;
	mov.u32 	%r1788, _ZZ19RadixDownsweepPairsPjS_S_S_S_S_jjE16s_localHistogram;
	add.s32 	%r1789, %r1788, %r1787;
	ld.shared.u32 	%r1790, [%r1789];
	add.s32 	%r1791, %r1790, %r377;
	mul.wide.u32 	%rd174, %r1791, 4;
	add.s64 	%rd175, %rd2, %rd174;
	st.global.u32 	[%rd175], %r1785;
$L__BB2_91:
	add.s32 	%r380, %r377, %r373;
	setp.ge.u32 	%p326, %r380, %r370;
	@%p326 bra 	$L__BB2_93;
	ld.param.u32 	%r2115, [_Z19RadixDownsweepPairsPjS_S_S_S_S_jj_param_7];
	shl.b32 	%r1792, %r380, 2;
	add.s32 	%r1794, %r1765, %r1792;
	ld.shared.u32 	%r1795, [%r1794];
	shr.u32 	%r2242, %r1795, %r2115;
	shl.b32 	%r1796, %r2242, 2;
	and.b32  	%r1797, %r1796, 1020;
	mov.u32 	%r1798, _ZZ19RadixDownsweepPairsPjS_S_S_S_S_jjE16s_localHistogram;
	add.s32 	%r1799, %r1798, %r1797;
	ld.shared.u32 	%r1800, [%r1799];
	add.s32 	%r1801, %r1800, %r380;
	mul.wide.u32 	%rd176, %r1801, 4;
	add.s64 	%rd177, %rd2, %rd176;
	st.global.u32 	[%rd177], %r1795;
$L__BB2_93:
	add.s32 	%r383, %r380, %r373;
	setp.ge.u32 	%p327, %r383, %r370;
	@%p327 bra 	$L__BB2_95;
	ld.param.u32 	%r2116, [_Z19RadixDownsweepPairsPjS_S_S_S_S_jj_param_7];
	shl.b32 	%r1802, %r383, 2;
	add.s32 	%r1804, %r1765, %r1802;
	ld.shared.u32 	%r1805, [%r1804];
	shr.u32 	%r2243, %r1805, %r2116;
	shl.b32 	%r1806, %r2243, 2;
	and.b32  	%r1807, %r1806, 1020;
	mov.u32 	%r1808, _ZZ19RadixDownsweepPairsPjS_S_S_S_S_jjE16s_localHistogram;
	add.s32 	%r1809, %r1808, %r1807;
	ld.shared.u32 	%r1810, [%r1809];
	add.s32 	%r1811, %r1810, %r383;
	mul.wide.u32 	%rd178, %r1811, 4;
	add.s64 	%rd179, %rd2, %rd178;
	st.global.u32 	[%rd179], %r1805;
$L__BB2_95:
	add.s32 	%r386, %r383, %r373;
	setp.ge.u32 	%p328, %r386, %r370;
	@%p328 bra 	$L__BB2_97;
	ld.param.u32 	%r2117, [_Z19RadixDownsweepPairsPjS_S_S_S_S_jj_param_7];
	shl.b32 	%r1812, %r386, 2;
	add.s32 	%r1814, %r1765, %r1812;
	ld.shared.u32 	%r1815, [%r1814];
	shr.u32 	%r2244, %r1815, %r2117;
	shl.b32 	%r1816, %r2244, 2;
	and.b32  	%r1817, %r1816, 1020;
	mov.u32 	%r1818, _ZZ19RadixDownsweepPairsPjS_S_S_S_S_jjE16s_localHistogram;
	add.s32 	%r1819, %r1818, %r1817;
	ld.shared.u32 	%r1820, [%r1819];
	add.s32 	%r1821, %r1820, %r386;
	mul.wide.u32 	%rd180, %r1821, 4;
	add.s64 	%rd181, %rd2, %rd180;
	st.global.u32 	[%rd181], %r1815;
$L__BB2_97:
	add.s32 	%r389, %r386, %r373;
	setp.ge.u32 	%p329, %r389, %r370;
	@%p329 bra 	$L__BB2_99;
	ld.param.u32 	%r2118, [_Z19RadixDownsweepPairsPjS_S_S_S_S_jj_param_7];
	shl.b32 	%r1822, %r389, 2;
	add.s32 	%r1824, %r1765, %r1822;
	ld.shared.u32 	%r1825, [%r1824];
	shr.u32 	%r2245, %r1825, %r2118;
	shl.b32 	%r1826, %r2245, 2;
	and.b32  	%r1827, %r1826, 1020;
	mov.u32 	%r1828, _ZZ19RadixDownsweepPairsPjS_S_S_S_S_jjE16s_localHistogram;
	add.s32 	%r1829, %r1828, %r1827;
	ld.shared.u32 	%r1830, [%r1829];
	add.s32 	%r1831, %r1830, %r389;
	mul.wide.u32 	%rd182, %r1831, 4;
	add.s64 	%rd183, %rd2, %rd182;
	st.global.u32 	[%rd183], %r1825;
$L__BB2_99:
	add.s32 	%r392, %r389, %r373;
	setp.ge.u32 	%p330, %r392, %r370;
	@%p330 bra 	$L__BB2_101;
	ld.param.u32 	%r2119, [_Z19RadixDownsweepPairsPjS_S_S_S_S_jj_param_7];
	shl.b32 	%r1832, %r392, 2;
	add.s32 	%r1834, %r1765, %r1832;
	ld.shared.u32 	%r1835, [%r1834];
	shr.u32 	%r2246, %r1835, %r2119;
	shl.b32 	%r1836, %r2246, 2;
	and.b32  	%r1837, %r1836, 1020;
	mov.u32 	%r1838, _ZZ19RadixDownsweepPairsPjS_S_S_S_S_jjE16s_localHistogram;
	add.s32 	%r1839, %r1838, %r1837;
	ld.shared.u32 	%r1840, [%r1839];
	add.s32 	%r1841, %r1840, %r392;
	mul.wide.u32 	%rd184, %r1841, 4;
	add.s64 	%rd185, %rd2, %rd184;
	st.global.u32 	[%rd185], %r1835;
$L__BB2_101:
	add.s32 	%r395, %r392, %r373;
	setp.ge.u32 	%p331, %r395, %r370;
	@%p331 bra 	$L__BB2_103;
	ld.param.u32 	%r2120, [_Z19RadixDownsweepPairsPjS_S_S_S_S_jj_param_7];
	shl.b32 	%r1842, %r395, 2;
	add.s32 	%r1844, %r1765, %r1842;
	ld.shared.u32 	%r1845, [%r1844];
	shr.u32 	%r2247, %r1845, %r2120;
	shl.b32 	%r1846, %r2247, 2;
	and.b32  	%r1847, %r1846, 1020;
	mov.u32 	%r1848, _ZZ19RadixDownsweepPairsPjS_S_S_S_S_jjE16s_localHistogram;
	add.s32 	%r1849, %r1848, %r1847;
	ld.shared.u32 	%r1850, [%r1849];
	add.s32 	%r1851, %r1850, %r395;
	mul.wide.u32 	%rd186, %r1851, 4;
	add.s64 	%rd187, %rd2, %rd186;
	st.global.u32 	[%rd187], %r1845;
$L__BB2_103:
	add.s32 	%r398, %r395, %r373;
	setp.ge.u32 	%p332, %r398, %r370;
	@%p332 bra 	$L__BB2_105;
	ld.param.u32 	%r2121, [_Z19RadixDownsweepPairsPjS_S_S_S_S_jj_param_7];
	shl.b32 	%r1852, %r398, 2;
	add.s32 	%r1854, %r1765, %r1852;
	ld.shared.u32 	%r1855, [%r1854];
	shr.u32 	%r2248, %r1855, %r2121;
	shl.b32 	%r1856, %r2248, 2;
	and.b32  	%r1857, %r1856, 1020;
	mov.u32 	%r1858, _ZZ19RadixDownsweepPairsPjS_S_S_S_S_jjE16s_localHistogram;
	add.s32 	%r1859, %r1858, %r1857;
	ld.shared.u32 	%r1860, [%r1859];
	add.s32 	%r1861, %r1860, %r398;
	mul.wide.u32 	%rd188, %r1861, 4;
	add.s64 	%rd189, %rd2, %rd188;
	st.global.u32 	[%rd189], %r1855;
$L__BB2_105:
	add.s32 	%r401, %r398, %r373;
	setp.ge.u32 	%p333, %r401, %r370;
	@%p333 bra 	$L__BB2_107;
	ld.param.u32 	%r2122, [_Z19RadixDownsweepPairsPjS_S_S_S_S_jj_param_7];
	shl.b32 	%r1862, %r401, 2;
	add.s32 	%r1864, %r1765, %r1862;
	ld.shared.u32 	%r1865, [%r1864];
	shr.u32 	%r2249, %r1865, %r2122;
	shl.b32 	%r1866, %r2249, 2;
	and.b32  	%r1867, %r1866, 1020;
	mov.u32 	%r1868, _ZZ19RadixDownsweepPairsPjS_S_S_S_S_jjE16s_localHistogram;
	add.s32 	%r1869, %r1868, %r1867;
	ld.shared.u32 	%r1870, [%r1869];
	add.s32 	%r1871, %r1870, %r401;
	mul.wide.u32 	%rd190, %r1871, 4;
	add.s64 	%rd191, %rd2, %rd190;
	st.global.u32 	[%rd191], %r1865;
$L__BB2_107:
	add.s32 	%r404, %r401, %r373;
	setp.ge.u32 	%p334, %r404, %r370;
	@%p334 bra 	$L__BB2_109;
	ld.param.u32 	%r2123, [_Z19RadixDownsweepPairsPjS_S_S_S_S_jj_param_7];
	shl.b32 	%r1872, %r404, 2;
	add.s32 	%r1874, %r1765, %r1872;
	ld.shared.u32 	%r1875, [%r1874];
	shr.u32 	%r2250, %r1875, %r2123;
	shl.b32 	%r1876, %r2250, 2;
	and.b32  	%r1877, %r1876, 1020;
	mov.u32 	%r1878, _ZZ19RadixDownsweepPairsPjS_S_S_S_S_jjE16s_localHistogram;
	add.s32 	%r1879, %r1878, %r1877;
	ld.shared.u32 	%r1880, [%r1879];
	add.s32 	%r1881, %r1880, %r404;
	mul.wide.u32 	%rd192, %r1881, 4;
	add.s64 	%rd193, %rd2, %rd192;
	st.global.u32 	[%rd193], %r1875;
$L__BB2_109:
	add.s32 	%r407, %r404, %r373;
	setp.ge.u32 	%p335, %r407, %r370;
	@%p335 bra 	$L__BB2_111;
	ld.param.u32 	%r2124, [_Z19RadixDownsweepPairsPjS_S_S_S_S_jj_param_7];
	shl.b32 	%r1882, %r407, 2;
	add.s32 	%r1884, %r1765, %r1882;
	ld.shared.u32 	%r1885, [%r1884];
	shr.u32 	%r2251, %r1885, %r2124;
	shl.b32 	%r1886, %r2251, 2;
	and.b32  	%r1887, %r1886, 1020;
	mov.u32 	%r1888, _ZZ19RadixDownsweepPairsPjS_S_S_S_S_jjE16s_localHistogram;
	add.s32 	%r1889, %r1888, %r1887;
	ld.shared.u32 	%r1890, [%r1889];
	add.s32 	%r1891, %r1890, %r407;
	mul.wide.u32 	%rd194, %r1891, 4;
	add.s64 	%rd195, %rd2, %rd194;
	st.global.u32 	[%rd195], %r1885;
$L__BB2_111:
	add.s32 	%r410, %r407, %r373;
	setp.ge.u32 	%p336, %r410, %r370;
	@%p336 bra 	$L__BB2_113;
	ld.param.u32 	%r2125, [_Z19RadixDownsweepPairsPjS_S_S_S_S_jj_param_7];
	shl.b32 	%r1892, %r410, 2;
	add.s32 	%r1894, %r1765, %r1892;
	ld.shared.u32 	%r1895, [%r1894];
	shr.u32 	%r2252, %r1895, %r2125;
	shl.b32 	%r1896, %r2252, 2;
	and.b32  	%r1897, %r1896, 1020;
	mov.u32 	%r1898, _ZZ19RadixDownsweepPairsPjS_S_S_S_S_jjE16s_localHistogram;
	add.s32 	%r1899, %r1898, %r1897;
	ld.shared.u32 	%r1900, [%r1899];
	add.s32 	%r1901, %r1900, %r410;
	mul.wide.u32 	%rd196, %r1901, 4;
	add.s64 	%rd197, %rd2, %rd196;
	st.global.u32 	[%rd197], %r1895;
$L__BB2_113:
	add.s32 	%r413, %r410, %r373;
	setp.ge.u32 	%p337, %r413, %r370;
	@%p337 bra 	$L__BB2_115;
	ld.param.u32 	%r2126, [_Z19RadixDownsweepPairsPjS_S_S_S_S_jj_param_7];
	shl.b32 	%r1902, %r413, 2;
	add.s32 	%r1904, %r1765, %r1902;
	ld.shared.u32 	%r1905, [%r1904];
	shr.u32 	%r2253, %r1905, %r2126;
	shl.b32 	%r1906, %r2253, 2;
	and.b32  	%r1907, %r1906, 1020;
	mov.u32 	%r1908, _ZZ19RadixDownsweepPairsPjS_S_S_S_S_jjE16s_localHistogram;
	add.s32 	%r1909, %r1908, %r1907;
	ld.shared.u32 	%r1910, [%r1909];
	add.s32 	%r1911, %r1910, %r413;
	mul.wide.u32 	%rd198, %r1911, 4;
	add.s64 	%rd199, %rd2, %rd198;
	st.global.u32 	[%rd199], %r1905;
$L__BB2_115:
	ld.param.u32 	%r2080, [_Z19RadixDownsweepPairsPjS_S_S_S_S_jj_param_6];
	ld.param.u64 	%rd261, [_Z19RadixDownsweepPairsPjS_S_S_S_S_jj_param_1];
	cvta.to.global.u64 	%rd3, %rd261;
	bar.sync 	0;
	// begin inline asm
	mov.u32 %r1912, %laneid;
	// end inline asm
	shr.u32 	%r1913, %r368, 5;
	mul.lo.s32 	%r1914, %r367, 7680;
	mad.lo.s32 	%r1915, %r1913, 480, %r1914;
	add.s32 	%r416, %r1915, %r1912;
	setp.ge.u32 	%p338, %r416, %r2080;
	@%p338 bra 	$L__BB2_117;
	mul.wide.u32 	%rd200, %r416, 4;
	add.s64 	%rd201, %rd3, %rd200;
	ld.global.u32 	%r2175, [%rd201];
$L__BB2_117:
	ld.param.u32 	%r2081, [_Z19RadixDownsweepPairsPjS_S_S_S_S_jj_param_6];
	add.s32 	%r419, %r416, 32;
	setp.ge.u32 	%p339, %r419, %r2081;
	@%p339 bra 	$L__BB2_119;
	mul.wide.u32 	%rd202, %r419, 4;
	add.s64 	%rd203, %rd3, %rd202;
	ld.global.u32 	%r2174, [%rd203];
$L__BB2_119:
	ld.param.u32 	%r2082, [_Z19RadixDownsweepPairsPjS_S_S_S_S_jj_param_6];
	add.s32 	%r422, %r416, 64;
	setp.ge.u32 	%p340, %r422, %r2082;
	@%p340 bra 	$L__BB2_121;
	mul.wide.u32 	%rd204, %r422, 4;
	add.s64 	%rd205, %rd3, %rd204;
	ld.global.u32 	%r2173, [%rd205];
$L__BB2_121:
	ld.param.u32 	%r2083, [_Z19RadixDownsweepPairsPjS_S_S_S_S_jj_param_6];
	add.s32 	%r425, %r416, 96;
	setp.ge.u32 	%p341, %r425, %r2083;
	@%p341 bra 	$L__BB2_123;
	mul.wide.u32 	%rd206, %r425, 4;
	add.s64 	%rd207, %rd3, %rd206;
	ld.global.u32 	%r2172, [%rd207];
$L__BB2_123:
	ld.param.u32 	%r2084, [_Z19RadixDownsweepPairsPjS_S_S_S_S_jj_param_6];
	add.s32 	%r428, %r416, 128;
	setp.ge.u32 	%p342, %r428, %r2084;
	@%p342 bra 	$L__BB2_125;
	mul.wide.u32 	%rd208, %r428, 4;
	add.s64 	%rd209, %rd3, %rd208;
	ld.global.u32 	%r2171, [%rd209];
$L__BB2_125:
	ld.param.u32 	%r2085, [_Z19RadixDownsweepPairsPjS_S_S_S_S_jj_param_6];
	add.s32 	%r431, %r416, 160;
	setp.ge.u32 	%p343, %r431, %r2085;
	@%p343 bra 	$L__BB2_127;
	mul.wide.u32 	%rd210, %r431, 4;
	add.s64 	%rd211, %rd3, %rd210;
	ld.global.u32 	%r2170, [%rd211];
$L__BB2_127:
	ld.param.u32 	%r2086, [_Z19RadixDownsweepPairsPjS_S_S_S_S_jj_param_6];
	add.s32 	%r434, %r416, 192;
	setp.ge.u32 	%p344, %r434, %r2086;
	@%p344 bra 	$L__BB2_129;
	mul.wide.u32 	%rd212, %r434, 4;
	add.s64 	%rd213, %rd3, %rd212;
	ld.global.u32 	%r2169, [%rd213];
$L__BB2_129:
	ld.param.u32 	%r2087, [_Z19RadixDownsweepPairsPjS_S_S_S_S_jj_param_6];
	add.s32 	%r437, %r416, 224;
	setp.ge.u32 	%p345, %r437, %r2087;
	@%p345 bra 	$L__BB2_131;
	mul.wide.u32 	%rd214, %r437, 4;
	add.s64 	%rd215, %rd3, %rd214;
	ld.global.u32 	%r2168, [%rd215];
$L__BB2_131:
	ld.param.u32 	%r2088, [_Z19RadixDownsweepPairsPjS_S_S_S_S_jj_param_6];
	add.s32 	%r440, %r416, 256;
	setp.ge.u32 	%p346, %r440, %r2088;
	@%p346 bra 	$L__BB2_133;
	mul.wide.u32 	%rd216, %r440, 4;
	add.s64 	%rd217, %rd3, %rd216;
	ld.global.u32 	%r2167, [%rd217];
$L__BB2_133:
	ld.param.u32 	%r2089, [_Z19RadixDownsweepPairsPjS_S_S_S_S_jj_param_6];
	add.s32 	%r443, %r416, 288;
	setp.ge.u32 	%p347, %r443, %r2089;
	@%p347 bra 	$L__BB2_135;
	mul.wide.u32 	%rd218, %r443, 4;
	add.s64 	%rd219, %rd3, %rd218;
	ld.global.u32 	%r2166, [%rd219];
$L__BB2_135:
	ld.param.u32 	%r2090, [_Z19RadixDownsweepPairsPjS_S_S_S_S_jj_param_6];
	add.s32 	%r446, %r416, 320;
	setp.ge.u32 	%p348, %r446, %r2090;
	@%p348 bra 	$L__BB2_137;
	mul.wide.u32 	%rd220, %r446, 4;
	add.s64 	%rd221, %rd3, %rd220;
	ld.global.u32 	%r2165, [%rd221];
$L__BB2_137:
	ld.param.u32 	%r2091, [_Z19RadixDownsweepPairsPjS_S_S_S_S_jj_param_6];
	add.s32 	%r449, %r416, 352;
	setp.ge.u32 	%p349, %r449, %r2091;
	@%p349 bra 	$L__BB2_139;
	mul.wide.u32 	%rd222, %r449, 4;
	add.s64 	%rd223, %rd3, %rd222;
	ld.global.u32 	%r2164, [%rd223];
$L__BB2_139:
	ld.param.u32 	%r2092, [_Z19RadixDownsweepPairsPjS_S_S_S_S_jj_param_6];
	add.s32 	%r452, %r416, 384;
	setp.ge.u32 	%p350, %r452, %r2092;
	@%p350 bra 	$L__BB2_141;
	mul.wide.u32 	%rd224, %r452, 4;
	add.s64 	%rd225, %rd3, %rd224;
	ld.global.u32 	%r2163, [%rd225];
$L__BB2_141:
	ld.param.u32 	%r2093, [_Z19RadixDownsweepPairsPjS_S_S_S_S_jj_param_6];
	add.s32 	%r455, %r416, 416;
	setp.ge.u32 	%p351, %r455, %r2093;
	@%p351 bra 	$L__BB2_143;
	mul.wide.u32 	%rd226, %r455, 4;
	add.s64 	%rd227, %rd3, %rd226;
	ld.global.u32 	%r2162, [%rd227];
$L__BB2_143:
	ld.param.u32 	%r2094, [_Z19RadixDownsweepPairsPjS_S_S_S_S_jj_param_6];
	add.s32 	%r458, %r416, 448;
	setp.ge.u32 	%p352, %r458, %r2094;
	@%p352 bra 	$L__BB2_145;
	mul.wide.u32 	%rd228, %r458, 4;
	add.s64 	%rd229, %rd3, %rd228;
	ld.global.u32 	%r2161, [%rd229];
$L__BB2_145:
	ld.param.u64 	%rd265, [_Z19RadixDownsweepPairsPjS_S_S_S_S_jj_param_3];
	cvta.to.global.u64 	%rd4, %rd265;
	setp.ge.u32 	%p353, %r368, %r370;
	st.shared.u32 	[%r292], %r2175;
	st.shared.u32 	[%r293], %r2174;
	st.shared.u32 	[%r294], %r2173;
	st.shared.u32 	[%r295], %r2172;
	st.shared.u32 	[%r296], %r2171;
	st.shared.u32 	[%r297], %r2170;
	st.shared.u32 	[%r298], %r2169;
	st.shared.u32 	[%r299], %r2168;
	st.shared.u32 	[%r300], %r2167;
	st.shared.u32 	[%r301], %r2166;
	st.shared.u32 	[%r302], %r2165;
	st.shared.u32 	[%r303], %r2164;
	st.shared.u32 	[%r304], %r2163;
	st.shared.u32 	[%r305], %r2162;
	st.shared.u32 	[%r306], %r2161;
	bar.sync 	0;
	@%p353 bra 	$L__BB2_147;
	ld.shared.u32 	%r1918, [%r369];
	shl.b32 	%r1919, %r2239, 2;
	and.b32  	%r1920, %r1919, 1020;
	mov.u32 	%r1921, _ZZ19RadixDownsweepPairsPjS_S_S_S_S_jjE16s_localHistogram;
	add.s32 	%r1922, %r1921, %r1920;
	ld.shared.u32 	%r1923, [%r1922];
	add.s32 	%r1924, %r1923, %r368;
	mul.wide.u32 	%rd230, %r1924, 4;
	add.s64 	%rd231, %rd4, %rd230;
	st.global.u32 	[%rd231], %r1918;
$L__BB2_147:
	setp.ge.u32 	%p354, %r374, %r370;
	@%p354 bra 	$L__BB2_149;
	shl.b32 	%r1925, %r373, 2;
	add.s32 	%r1926, %r369, %r1925;
	ld.shared.u32 	%r1927, [%r1926];
	shl.b32 	%r1928, %r2240, 2;
	and.b32  	%r1929, %r1928, 1020;
	mov.u32 	%r1930, _ZZ19RadixDownsweepPairsPjS_S_S_S_S_jjE16s_localHistogram;
	add.s32 	%r1931, %r1930, %r1929;
	ld.shared.u32 	%r1932, [%r1931];
	add.s32 	%r1933, %r1932, %r374;
	mul.wide.u32 	%rd232, %r1933, 4;
	add.s64 	%rd233, %rd4, %rd232;
	st.global.u32 	[%rd233], %r1927;
$L__BB2_149:
	setp.ge.u32 	%p355, %r377, %r370;
	@%p355 bra 	$L__BB2_151;
	shl.b32 	%r1934, %r377, 2;
	add.s32 	%r1936, %r1765, %r1934;
	ld.shared.u32 	%r1937, [%r1936];
	shl.b32 	%r1938, %r2241, 2;
	and.b32  	%r1939, %r1938, 1020;
	mov.u32 	%r1940, _ZZ19RadixDownsweepPairsPjS_S_S_S_S_jjE16s_localHistogram;
	add.s32 	%r1941, %r1940, %r1939;
	ld.shared.u32 	%r1942, [%r1941];
	add.s32 	%r1943, %r1942, %r377;
	mul.wide.u32 	%rd234, %r1943, 4;
	add.s64 	%rd235, %rd4, %rd234;
	st.global.u32 	[%rd235], %r1937;
$L__BB2_151:
	setp.ge.u32 	%p356, %r380, %r370;
	@%p356 bra 	$L__BB2_153;
	shl.b32 	%r1944, %r380, 2;
	add.s32 	%r1946, %r1765, %r1944;
	ld.shared.u32 	%r1947, [%r1946];
	shl.b32 	%r1948, %r2242, 2;
	and.b32  	%r1949, %r1948, 1020;
	mov.u32 	%r1950, _ZZ19RadixDownsweepPairsPjS_S_S_S_S_jjE16s_localHistogram;
	add.s32 	%r1951, %r1950, %r1949;
	ld.shared.u32 	%r1952, [%r1951];
	add.s32 	%r1953, %r1952, %r380;
	mul.wide.u32 	%rd236, %r1953, 4;
	add.s64 	%rd237, %rd4, %rd236;
	st.global.u32 	[%rd237], %r1947;
$L__BB2_153:
	setp.ge.u32 	%p357, %r383, %r370;
	@%p357 bra 	$L__BB2_155;
	shl.b32 	%r1954, %r383, 2;
	add.s32 	%r1956, %r1765, %r1954;
	ld.shared.u32 	%r1957, [%r1956];
	shl.b32 	%r1958, %r2243, 2;
	and.b32  	%r1959, %r1958, 1020;
	mov.u32 	%r1960, _ZZ19RadixDownsweepPairsPjS_S_S_S_S_jjE16s_localHistogram;
	add.s32 	%r1961, %r1960, %r1959;
	ld.shared.u32 	%r1962, [%r1961];
	add.s32 	%r1963, %r1962, %r383;
	mul.wide.u32 	%rd238, %r1963, 4;
	add.s64 	%rd239, %rd4, %rd238;
	st.global.u32 	[%rd239], %r1957;
$L__BB2_155:
	setp.ge.u32 	%p358, %r386, %r370;
	@%p358 bra 	$L__BB2_157;
	shl.b32 	%r1964, %r386, 2;
	add.s32 	%r1966, %r1765, %r1964;
	ld.shared.u32 	%r1967, [%r1966];
	shl.b32 	%r1968, %r2244, 2;
	and.b32  	%r1969, %r1968, 1020;
	mov.u32 	%r1970, _ZZ19RadixDownsweepPairsPjS_S_S_S_S_jjE16s_localHistogram;
	add.s32 	%r1971, %r1970, %r1969;
	ld.shared.u32 	%r1972, [%r1971];
	add.s32 	%r1973, %r1972, %r386;
	mul.wide.u32 	%rd240, %r1973, 4;
	add.s64 	%rd241, %rd4, %rd240;
	st.global.u32 	[%rd241], %r1967;
$L__BB2_157:
	setp.ge.u32 	%p359, %r389, %r370;
	@%p359 bra 	$L__BB2_159;
	shl.b32 	%r1974, %r389, 2;
	add.s32 	%r1976, %r1765, %r1974;
	ld.shared.u32 	%r1977, [%r1976];
	shl.b32 	%r1978, %r2245, 2;
	and.b32  	%r1979, %r1978, 1020;
	mov.u32 	%r1980, _ZZ19RadixDownsweepPairsPjS_S_S_S_S_jjE16s_localHistogram;
	add.s32 	%r1981, %r1980, %r1979;
	ld.shared.u32 	%r1982, [%r1981];
	add.s32 	%r1983, %r1982, %r389;
	mul.wide.u32 	%rd242, %r1983, 4;
	add.s64 	%rd243, %rd4, %rd242;
	st.global.u32 	[%rd243], %r1977;
$L__BB2_159:
	setp.ge.u32 	%p360, %r392, %r370;
	@%p360 bra 	$L__BB2_161;
	shl.b32 	%r1984, %r392, 2;
	add.s32 	%r1986, %r1765, %r1984;
	ld.shared.u32 	%r1987, [%r1986];
	shl.b32 	%r1988, %r2246, 2;
	and.b32  	%r1989, %r1988, 1020;
	mov.u32 	%r1990, _ZZ19RadixDownsweepPairsPjS_S_S_S_S_jjE16s_localHistogram;
	add.s32 	%r1991, %r1990, %r1989;
	ld.shared.u32 	%r1992, [%r1991];
	add.s32 	%r1993, %r1992, %r392;
	mul.wide.u32 	%rd244, %r1993, 4;
	add.s64 	%rd245, %rd4, %rd244;
	st.global.u32 	[%rd245], %r1987;
$L__BB2_161:
	setp.ge.u32 	%p361, %r395, %r370;
	@%p361 bra 	$L__BB2_163;
	shl.b32 	%r1994, %r395, 2;
	add.s32 	%r1996, %r1765, %r1994;
	ld.shared.u32 	%r1997, [%r1996];
	shl.b32 	%r1998, %r2247, 2;
	and.b32  	%r1999, %r1998, 1020;
	mov.u32 	%r2000, _ZZ19RadixDownsweepPairsPjS_S_S_S_S_jjE16s_localHistogram;
	add.s32 	%r2001, %r2000, %r1999;
	ld.shared.u32 	%r2002, [%r2001];
	add.s32 	%r2003, %r2002, %r395;
	mul.wide.u32 	%rd246, %r2003, 4;
	add.s64 	%rd247, %rd4, %rd246;
	st.global.u32 	[%rd247], %r1997;
$L__BB2_163:
	setp.ge.u32 	%p362, %r398, %r370;
	@%p362 bra 	$L__BB2_165;
	shl.b32 	%r2004, %r398, 2;
	add.s32 	%r2006, %r1765, %r2004;
	ld.shared.u32 	%r2007, [%r2006];
	shl.b32 	%r2008, %r2248, 2;
	and.b32  	%r2009, %r2008, 1020;
	mov.u32 	%r2010, _ZZ19RadixDownsweepPairsPjS_S_S_S_S_jjE16s_localHistogram;
	add.s32 	%r2011, %r2010, %r2009;
	ld.shared.u32 	%r2012, [%r2011];
	add.s32 	%r2013, %r2012, %r398;
	mul.wide.u32 	%rd248, %r2013, 4;
	add.s64 	%rd249, %rd4, %rd248;
	st.global.u32 	[%rd249], %r2007;
$L__BB2_165:
	setp.ge.u32 	%p363, %r401, %r370;
	@%p363 bra 	$L__BB2_167;
	shl.b32 	%r2014, %r401, 2;
	add.s32 	%r2016, %r1765, %r2014;
	ld.shared.u32 	%r2017, [%r2016];
	shl.b32 	%r2018, %r2249, 2;
	and.b32  	%r2019, %r2018, 1020;
	mov.u32 	%r2020, _ZZ19RadixDownsweepPairsPjS_S_S_S_S_jjE16s_localHistogram;
	add.s32 	%r2021, %r2020, %r2019;
	ld.shared.u32 	%r2022, [%r2021];
	add.s32 	%r2023, %r2022, %r401;
	mul.wide.u32 	%rd250, %r2023, 4;
	add.s64 	%rd251, %rd4, %rd250;
	st.global.u32 	[%rd251], %r2017;
$L__BB2_167:
	setp.ge.u32 	%p364, %r404, %r370;
	@%p364 bra 	$L__BB2_169;
	shl.b32 	%r2024, %r404, 2;
	add.s32 	%r2026, %r1765, %r2024;
	ld.shared.u32 	%r2027, [%r2026];
	shl.b32 	%r2028, %r2250, 2;
	and.b32  	%r2029, %r2028, 1020;
	mov.u32 	%r2030, _ZZ19RadixDownsweepPairsPjS_S_S_S_S_jjE16s_localHistogram;
	add.s32 	%r2031, %r2030, %r2029;
	ld.shared.u32 	%r2032, [%r2031];
	add.s32 	%r2033, %r2032, %r404;
	mul.wide.u32 	%rd252, %r2033, 4;
	add.s64 	%rd253, %rd4, %rd252;
	st.global.u32 	[%rd253], %r2027;
$L__BB2_169:
	setp.ge.u32 	%p365, %r407, %r370;
	@%p365 bra 	$L__BB2_171;
	shl.b32 	%r2034, %r407, 2;
	add.s32 	%r2036, %r1765, %r2034;
	ld.shared.u32 	%r2037, [%r2036];
	shl.b32 	%r2038, %r2251, 2;
	and.b32  	%r2039, %r2038, 1020;
	mov.u32 	%r2040, _ZZ19RadixDownsweepPairsPjS_S_S_S_S_jjE16s_localHistogram;
	add.s32 	%r2041, %r2040, %r2039;
	ld.shared.u32 	%r2042, [%r2041];
	add.s32 	%r2043, %r2042, %r407;
	mul.wide.u32 	%rd254, %r2043, 4;
	add.s64 	%rd255, %rd4, %rd254;
	st.global.u32 	[%rd255], %r2037;
$L__BB2_171:
	setp.ge.u32 	%p366, %r410, %r370;
	@%p366 bra 	$L__BB2_173;
	shl.b32 	%r2044, %r410, 2;
	add.s32 	%r2046, %r1765, %r2044;
	ld.shared.u32 	%r2047, [%r2046];
	shl.b32 	%r2048, %r2252, 2;
	and.b32  	%r2049, %r2048, 1020;
	mov.u32 	%r2050, _ZZ19RadixDownsweepPairsPjS_S_S_S_S_jjE16s_localHistogram;
	add.s32 	%r2051, %r2050, %r2049;
	ld.shared.u32 	%r2052, [%r2051];
	add.s32 	%r2053, %r2052, %r410;
	mul.wide.u32 	%rd256, %r2053, 4;
	add.s64 	%rd257, %rd4, %rd256;
	st.global.u32 	[%rd257], %r2047;
$L__BB2_173:
	setp.ge.u32 	%p367, %r413, %r370;
	@%p367 bra 	$L__BB2_175;
	shl.b32 	%r2054, %r413, 2;
	add.s32 	%r2056, %r1765, %r2054;
	ld.shared.u32 	%r2057, [%r2056];
	shl.b32 	%r2058, %r2253, 2;
	and.b32  	%r2059, %r2058, 1020;
	mov.u32 	%r2060, _ZZ19RadixDownsweepPairsPjS_S_S_S_S_jjE16s_localHistogram;
	add.s32 	%r2061, %r2060, %r2059;
	ld.shared.u32 	%r2062, [%r2061];
	add.s32 	%r2063, %r2062, %r413;
	mul.wide.u32 	%rd258, %r2063, 4;
	add.s64 	%rd259, %rd4, %rd258;
	st.global.u32 	[%rd259], %r2057;
$L__BB2_175:
	ret;

}


// ===== COMPILED SASS (sm_100) =====

	.target	sm_100

	.elftype	@"ET_EXEC"


//--------------------- .note.nv.tkinfo           --------------------------
	.section	.note.nv.tkinfo,"",@"SHT_NOTE"
	.sectionflags	@"SHF_NOTE_NV_TKINFO"
	.tkinfo
        /*0018*/ 	.word	0x00000002
        /*0030*/ 	.string	""
        /*0030*/ 	.string	"ptxas"
        /*0030*/ 	.string	"Cuda compilation tools, release 13.0, V13.0.88"
        /*0030*/ 	.string	"Build cuda_13.0.r13.0/compiler.36424714_0"
        /*0030*/ 	.string	"-arch sm_100 -m 64 "



//--------------------- .note.nv.cuinfo           --------------------------
	.section	.note.nv.cuinfo,"",@"SHT_NOTE"
	.sectionflags	@"SHF_NOTE_NV_CUINFO"
        /*0018*/ 	.short	0x0002
        /*001a*/ 	.short	0x0064
        /*001c*/ 	.short	0x0082
	.zero		2


//--------------------- .nv.info                  --------------------------
	.section	.nv.info,"",@"SHT_CUDA_INFO"
	.align	4


	//----- nvinfo : EIATTR_REGCOUNT
	.align		4
        /*0000*/ 	.byte	0x04, 0x2f
        /*0002*/ 	.short	(.L_5 - .L_4)
	.align		4
.L_4:
        /*0004*/ 	.word	index@(_Z12RadixUpsweepPjS_S_jj)
        /*0008*/ 	.word	0x00000020


	//----- nvinfo : EIATTR_FRAME_SIZE
	.align		4
.L_5:
        /*000c*/ 	.byte	0x04, 0x11
        /*000e*/ 	.short	(.L_7 - .L_6)
	.align		4
.L_6:
        /*0010*/ 	.word	index@(_Z12RadixUpsweepPjS_S_jj)
        /*0014*/ 	.word	0x00000008


	//----- nvinfo : EIATTR_REGCOUNT
	.align		4
.L_7:
        /*0018*/ 	.byte	0x04, 0x2f
        /*001a*/ 	.short	(.L_9 - .L_8)
	.align		4
.L_8:
        /*001c*/ 	.word	index@(_Z9RadixScanPjj)
        /*0020*/ 	.word	0x0000001c


	//----- nvinfo : EIATTR_FRAME_SIZE
	.align		4
.L_9:
        /*0024*/ 	.byte	0x04, 0x11
        /*0026*/ 	.short	(.L_11 - .L_10)
	.align		4
.L_10:
        /*0028*/ 	.word	index@(_Z9RadixScanPjj)
        /*002c*/ 	.word	0x00000000


	//----- nvinfo : EIATTR_REGCOUNT
	.align		4
.L_11:
        /*0030*/ 	.byte	0x04, 0x2f
        /*0032*/ 	.short	(.L_13 - .L_12)
	.align		4
.L_12:
        /*0034*/ 	.word	index@(_Z19RadixDownsweepPairsPjS_S_S_S_S_jj)
        /*0038*/ 	.word	0x00000060


	//----- nvinfo : EIATTR_FRAME_SIZE
	.align		4
.L_13:
        /*003c*/ 	.byte	0x04, 0x11
        /*003e*/ 	.short	(.L_15 - .L_14)
	.align		4
.L_14:
        /*0040*/ 	.word	index@($__internal_0_$__cuda_sm20_div_u16)
        /*0044*/ 	.word	0x00000000


	//----- nvinfo : EIATTR_FRAME_SIZE
	.align		4
.L_15:
        /*0048*/ 	.byte	0x04, 0x11
        /*004a*/ 	.short	(.L_17 - .L_16)
	.align		4
.L_16:
        /*004c*/ 	.word	index@(_Z19RadixDownsweepPairsPjS_S_S_S_S_jj)
        /*0050*/ 	.word	0x00000000


	//----- nvinfo : EIATTR_MIN_STACK_SIZE
	.align		4
.L_17:
        /*0054*/ 	.byte	0x04, 0x12
        /*0056*/ 	.short	(.L_19 - .L_18)
	.align		4
.L_18:
        /*0058*/ 	.word	index@(_Z19RadixDownsweepPairsPjS_S_S_S_S_jj)
        /*005c*/ 	.word	0x00000000


	//----- nvinfo : EIATTR_MIN_STACK_SIZE
	.align		4
.L_19:
        /*0060*/ 	.byte	0x04, 0x12
        /*0062*/ 	.short	(.L_21 - .L_20)
	.align		4
.L_20:
        /*0064*/ 	.word	index@(_Z9RadixScanPjj)
        /*0068*/ 	.word	0x00000000


	//----- nvinfo : EIATTR_MIN_STACK_SIZE
	.align		4
.L_21:
        /*006c*/ 	.byte	0x04, 0x12
        /*006e*/ 	.short	(.L_23 - .L_22)
	.align		4
.L_22:
        /*0070*/ 	.word	index@(_Z12RadixUpsweepPjS_S_jj)
        /*0074*/ 	.word	0x00000008
.L_23:


//--------------------- .nv.compat                --------------------------
	.section	.nv.compat,"",@"SHT_CUDA_COMPAT_INFO"
	.align	4
        /*0000*/ 	.byte	0x02, 0x09, 0x00, 0x00, 0x02, 0x02, 0x01, 0x00, 0x02, 0x05, 0x05, 0x00, 0x03, 0x07, 0x01, 0x01
        /*0010*/ 	.byte	0x02, 0x03, 0x00, 0x00, 0x02, 0x06, 0x01, 0x00, 0x04, 0x0b, 0x08, 0x00, 0x01, 0x00, 0x00, 0x00
        /*0020*/ 	.byte	0x00, 0x00, 0x00, 0x00


//--------------------- .nv.info._Z19RadixDownsweepPairsPjS_S_S_S_S_jj --------------------------
	.section	.nv.info._Z19RadixDownsweepPairsPjS_S_S_S_S_jj,"",@"SHT_CUDA_INFO"
	.sectionflags	@""
	.align	4


	//----- nvinfo : EIATTR_CUDA_API_VERSION
	.align		4
        /*0000*/ 	.byte	0x04, 0x37
        /*0002*/ 	.short	(.L_25 - .L_24)
.L_24:
        /*0004*/ 	.word	0x00000082


	//----- nvinfo : EIATTR_KPARAM_INFO
	.align		4
.L_25:
        /*0008*/ 	.byte	0x04, 0x17
        /*000a*/ 	.short	(.L_27 - .L_26)
.L_26:
        /*000c*/ 	.word	0x00000000
        /*0010*/ 	.short	0x0007
        /*0012*/ 	.short	0x0034
        /*0014*/ 	.byte	0x00, 0xf0, 0x11, 0x00


	//----- nvinfo : EIATTR_KPARAM_INFO
	.align		4
.L_27:
        /*0018*/ 	.byte	0x04, 0x17
        /*001a*/ 	.short	(.L_29 - .L_28)
.L_28:
        /*001c*/ 	.word	0x00000000
        /*0020*/ 	.short	0x0006
        /*0022*/ 	.short	0x0030
        /*0024*/ 	.byte	0x00, 0xf0, 0x11, 0x00


	//----- nvinfo : EIATTR_KPARAM_INFO
	.align		4
.L_29:
        /*0028*/ 	.byte	0x04, 0x17
        /*002a*/ 	.short	(.L_31 - .L_30)
.L_30:
        /*002c*/ 	.word	0x00000000
        /*0030*/ 	.short	0x0005
        /*0032*/ 	.short	0x0028
        /*0034*/ 	.byte	0x00, 0xf5, 0x21, 0x00


	//----- nvinfo : EIATTR_KPARAM_INFO
	.align		4
.L_31:
        /*0038*/ 	.byte	0x04, 0x17
        /*003a*/ 	.short	(.L_33 - .L_32)
.L_32:
        /*003c*/ 	.word	0x00000000
        /*0040*/ 	.short	0x0004
        /*0042*/ 	.short	0x0020
        /*0044*/ 	.byte	0x00, 0xf5, 0x21, 0x00


	//----- nvinfo : EIATTR_KPARAM_INFO
	.align		4
.L_33:
        /*0048*/ 	.byte	0x04, 0x17
        /*004a*/ 	.short	(.L_35 - .L_34)
.L_34:
        /*004c*/ 	.word	0x00000000
        /*0050*/ 	.short	0x0003
        /*0052*/ 	.short	0x0018
        /*0054*/ 	.byte	0x00, 0xf5, 0x21, 0x00


	//----- nvinfo : EIATTR_KPARAM_INFO
	.align		4
.L_35:
        /*0058*/ 	.byte	0x04, 0x17
        /*005a*/ 	.short	(.L_37 - .L_36)
.L_36:
        /*005c*/ 	.word	0x00000000
        /*0060*/ 	.short	0x0002
        /*0062*/ 	.short	0x0010
        /*0064*/ 	.byte	0x00, 0xf5, 0x21, 0x00


	//----- nvinfo : EIATTR_KPARAM_INFO
	.align		4
.L_37:
        /*0068*/ 	.byte	0x04, 0x17
        /*006a*/ 	.short	(.L_39 - .L_38)
.L_38:
        /*006c*/ 	.word	0x00000000
        /*0070*/ 	.short	0x0001
        /*0072*/ 	.short	0x0008
        /*0074*/ 	.byte	0x00, 0xf5, 0x21, 0x00


	//----- nvinfo : EIATTR_KPARAM_INFO
	.align		4
.L_39:
        /*0078*/ 	.byte	0x04, 0x17
        /*007a*/ 	.short	(.L_41 - .L_40)
.L_40:
        /*007c*/ 	.word	0x00000000
        /*0080*/ 	.short	0x0000
        /*0082*/ 	.short	0x0000
        /*0084*/ 	.byte	0x00, 0xf5, 0x21, 0x00


	//----- nvinfo : EIATTR_SPARSE_MMA_MASK
	.align		4
.L_41:
        /*0088*/ 	.byte	0x03, 0x50
        /*008a*/ 	.short	0x0000


	//----- nvinfo : EIATTR_MAXREG_COUNT
	.align		4
        /*008c*/ 	.byte	0x03, 0x1b
        /*008e*/ 	.short	0x00ff


	//----- nvinfo : EIATTR_NUM_BARRIERS
	.align		4
        /*0090*/ 	.byte	0x02, 0x4c
        /*0092*/ 	.byte	0x01
	.zero		1


	//----- nvinfo : EIATTR_MERCURY_ISA_VERSION
	.align		4
        /*0094*/ 	.byte	0x03, 0x5f
        /*0096*/ 	.short	0x0101


	//----- nvinfo : EIATTR_INT_WARP_WIDE_INSTR_OFFSETS
	.align		4
        /*0098*/ 	.byte	0x04, 0x31
        /*009a*/ 	.short	(.L_43 - .L_42)


	//   ....[0]....
.L_42:
        /*009c*/ 	.word	0x00005430


	//----- nvinfo : EIATTR_COOP_GROUP_MASK_REGIDS
	.align		4
.L_43:
        /*00a0*/ 	.byte	0x04, 0x29
        /*00a2*/ 	.short	(.L_45 - .L_44)


	//   ....[0]....
.L_44:
        /*00a4*/ 	.word	0xffffffff


	//   ....[1]....
        /*00a8*/ 	.word	0xffffffff


	//   ....[2]....
        /*00ac*/ 	.word	0xffffffff


	//   ....[3]....
        /*00b0*/ 	.word	0xffffffff


	//   ....[4]....
        /*00b4*/ 	.word	0xffffffff


	//   ....[5]....
        /*00b8*/ 	.word	0xffffffff


	//   ....[6]....
        /*00bc*/ 	.word	0xffffffff


	//   ....[7]....
        /*00c0*/ 	.word	0xffffffff


	//   ....[8]....
        /*00c4*/ 	.word	0xffffffff


	//   ....[9]....
        /*00c8*/ 	.word	0xffffffff


	//   ....[10]....
        /*00cc*/ 	.word	0xffffffff


	//   ....[11]....
        /*00d0*/ 	.word	0xffffffff


	//   ....[12]....
        /*00d4*/ 	.word	0xffffffff


	//   ....[13]....
        /*00d8*/ 	.word	0xffffffff


	//   ....[14]....
        /*00dc*/ 	.word	0xffffffff


	//   ....[15]....
        /*00e0*/ 	.word	0xffffffff


	//   ....[16]....
        /*00e4*/ 	.word	0xffffffff


	//   ....[17]....
        /*00e8*/ 	.word	0xffffffff


	//   ....[18]....
        /*00ec*/ 	.word	0xffffffff


	//   ....[19]....
        /*00f0*/ 	.word	0xffffffff


	//   ....[20]....
        /*00f4*/ 	.word	0xffffffff


	//   ....[21]....
        /*00f8*/ 	.word	0xffffffff


	//   ....[22]....
        /*00fc*/ 	.word	0xffffffff


	//   ....[23]....
        /*0100*/ 	.word	0xffffffff


	//   ....[24]....
        /*0104*/ 	.word	0xffffffff


	//   ....[25]....
        /*0108*/ 	.word	0xffffffff


	//   ....[26]....
        /*010c*/ 	.word	0xffffffff


	//   ....[27]....
        /*0110*/ 	.word	0xffffffff


	//   ....[28]....
        /*0114*/ 	.word	0xffffffff


	//   ....[29]....
        /*0118*/ 	.word	0xffffffff


	//   ....[30]....
        /*011c*/ 	.word	0xffffffff


	//   ....[31]....
        /*0120*/ 	.word	0xffffffff


	//   ....[32]....
        /*0124*/ 	.word	0xffffffff


	//   ....[33]....
        /*0128*/ 	.word	0xffffffff


	//   ....[34]....
        /*012c*/ 	.word	0xffffffff


	//   ....[35]....
        /*0130*/ 	.word	0xffffffff


	//   ....[36]....
        /*0134*/ 	.word	0xffffffff


	//   ....[37]....
        /*0138*/ 	.word	0xffffffff


	//   ....[38]....
        /*013c*/ 	.word	0xffffffff


	//   ....[39]....
        /*0140*/ 	.word	0xffffffff


	//   ....[40]....
        /*0144*/ 	.word	0xffffffff


	//   ....[41]....
        /*0148*/ 	.word	0xffffffff


	//   ....[42]....
        /*014c*/ 	.word	0xffffffff


	//   ....[43]....
        /*0150*/ 	.word	0xffffffff


	//   ....[44]....
        /*0154*/ 	.word	0xffffffff


	//   ....[45]....
        /*0158*/ 	.word	0xffffffff


	//   ....[46]....
        /*015c*/ 	.word	0xffffffff


	//   ....[47]....
        /*0160*/ 	.word	0xffffffff


	//   ....[48]....
        /*0164*/ 	.word	0xffffffff


	//   ....[49]....
        /*0168*/ 	.word	0xffffffff


	//   ....[50]....
        /*016c*/ 	.word	0xffffffff


	//   ....[51]....
        /*0170*/ 	.word	0xffffffff


	//   ....[52]....
        /*0174*/ 	.word	0xffffffff


	//   ....[53]....
        /*0178*/ 	.word	0xffffffff


	//   ....[54]....
        /*017c*/ 	.word	0xffffffff


	//   ....[55]....
        /*0180*/ 	.word	0xffffffff


	//   ....[56]....
        /*0184*/ 	.word	0xffffffff


	//   ....[57]....
        /*0188*/ 	.word	0xffffffff


	//   ....[58]....
        /*018c*/ 	.word	0xffffffff


	//   ....[59]....
        /*0190*/ 	.word	0xffffffff


	//   ....[60]....
        /*0194*/ 	.word	0xffffffff


	//   ....[61]....
        /*0198*/ 	.word	0xffffffff


	//   ....[62]....
        /*019c*/ 	.word	0xffffffff


	//   ....[63]....
        /*01a0*/ 	.word	0xffffffff


	//   ....[64]....
        /*01a4*/ 	.word	0xffffffff


	//   ....[65]....
        /*01a8*/ 	.word	0xffffffff


	//   ....[66]....
        /*01ac*/ 	.word	0xffffffff


	//   ....[67]....
        /*01b0*/ 	.word	0xffffffff


	//   ....[68]....
        /*01b4*/ 	.word	0xffffffff


	//   ....[69]....
        /*01b8*/ 	.word	0xffffffff


	//   ....[70]....
        /*01bc*/ 	.word	0xffffffff


	//   ....[71]....
        /*01c0*/ 	.word	0xffffffff


	//   ....[72]....
        /*01c4*/ 	.word	0xffffffff


	//   ....[73]....
        /*01c8*/ 	.word	0xffffffff


	//   ....[74]....
        /*01cc*/ 	.word	0xffffffff


	//   ....[75]....
        /*01d0*/ 	.word	0xffffffff


	//   ....[76]....
        /*01d4*/ 	.word	0xffffffff


	//   ....[77]....
        /*01d8*/ 	.word	0xffffffff


	//   ....[78]....
        /*01dc*/ 	.word	0xffffffff


	//   ....[79]....
        /*01e0*/ 	.word	0xffffffff


	//   ....[80]....
        /*01e4*/ 	.word	0xffffffff


	//   ....[81]....
        /*01e8*/ 	.word	0xffffffff


	//   ....[82]....
        /*01ec*/ 	.word	0xffffffff


	//   ....[83]....
        /*01f0*/ 	.word	0xffffffff


	//   ....[84]....
        /*01f4*/ 	.word	0xffffffff


	//   ....[85]....
        /*01f8*/ 	.word	0xffffffff


	//   ....[86]....
        /*01fc*/ 	.word	0xffffffff


	//   ....[87]....
        /*0200*/ 	.word	0xffffffff


	//   ....[88]....
        /*0204*/ 	.word	0xffffffff


	//   ....[89]....
        /*0208*/ 	.word	0xffffffff


	//   ....[90]....
        /*020c*/ 	.word	0xffffffff


	//   ....[91]....
        /*0210*/ 	.word	0xffffffff


	//   ....[92]....
        /*0214*/ 	.word	0xffffffff


	//   ....[93]....
        /*0218*/ 	.word	0xffffffff


	//   ....[94]....
        /*021c*/ 	.word	0xffffffff


	//   ....[95]....
        /*0220*/ 	.word	0xffffffff


	//   ....[96]....
        /*0224*/ 	.word	0xffffffff


	//   ....[97]....
        /*0228*/ 	.word	0xffffffff


	//   ....[98]....
        /*022c*/ 	.word	0xffffffff


	//   ....[99]....
        /*0230*/ 	.word	0xffffffff


	//   ....[100]....
        /*0234*/ 	.word	0xffffffff


	//   ....[101]....
        /*0238*/ 	.word	0xffffffff


	//   ....[102]....
        /*023c*/ 	.word	0xffffffff


	//   ....[103]....
        /*0240*/ 	.word	0xffffffff


	//   ....[104]....
        /*0244*/ 	.word	0xffffffff


	//   ....[105]....
        /*0248*/ 	.word	0xffffffff


	//   ....[106]....
        /*024c*/ 	.word	0xffffffff


	//   ....[107]....
        /*0250*/ 	.word	0xffffffff


	//   ....[108]....
        /*0254*/ 	.word	0xffffffff


	//   ....[109]....
        /*0258*/ 	.word	0xffffffff


	//   ....[110]....
        /*025c*/ 	.word	0xffffffff


	//   ....[111]....
        /*0260*/ 	.word	0xffffffff


	//   ....[112]....
        /*0264*/ 	.word	0xffffffff


	//   ....[113]....
        /*0268*/ 	.word	0xffffffff


	//   ....[114]....
        /*026c*/ 	.word	0xffffffff


	//   ....[115]....
        /*0270*/ 	.word	0xffffffff


	//   ....[116]....
        /*0274*/ 	.word	0xffffffff


	//   ....[117]....
        /*0278*/ 	.word	0xffffffff


	//   ....[118]....
        /*027c*/ 	.word	0xffffffff


	//   ....[119]....
        /*0280*/ 	.word	0xffffffff


	//   ....[120]....
        /*0284*/ 	.word	0xffffffff


	//   ....[121]....
        /*0288*/ 	.word	0xffffffff


	//   ....[122]....
        /*028c*/ 	.word	0xffffffff


	//   ....[123]....
        /*0290*/ 	.word	0xffffffff


	//   ....[124]....
        /*0294*/ 	.word	0xffffffff


	//   ....[125]....
        /*0298*/ 	.word	0xffffffff


	//   ....[126]....
        /*029c*/ 	.word	0xffffffff


	//   ....[127]....
        /*02a0*/ 	.word	0xffffffff


	//   ....[128]....
        /*02a4*/ 	.word	0xffffffff


	//   ....[129]....
        /*02a8*/ 	.word	0xffffffff


	//   ....[130]....
        /*02ac*/ 	.word	0xffffffff


	//   ....[131]....
        /*02b0*/ 	.word	0xffffffff


	//   ....[132]....
        /*02b4*/ 	.word	0xffffffff


	//   ....[133]....
        /*02b8*/ 	.word	0xffffffff


	//   ....[134]....
        /*02bc*/ 	.word	0xffffffff


	//   ....[135]....
        /*02c0*/ 	.word	0xffffffff


	//   ....[136]....
        /*02c4*/ 	.word	0xffffffff


	//   ....[137]....
        /*02c8*/ 	.word	0xffffffff


	//   ....[138]....
        /*02cc*/ 	.word	0xffffffff


	//   ....[139]....
        /*02d0*/ 	.word	0xffffffff


	//   ....[140]....
        /*02d4*/ 	.word	0xffffffff


	//   ....[141]....
        /*02d8*/ 	.word	0x05000012


	//   ....[142]....
        /*02dc*/ 	.word	0x05000012


	//   ....[143]....
        /*02e0*/ 	.word	0x05000012


	//   ....[144]....
        /*02e4*/ 	.word	0x05000012


	//   ....[145]....
        /*02e8*/ 	.word	0x05000012


	//   ....[146]....
        /*02ec*/ 	.word	0x05000012


	//   ....[147]....
        /*02f0*/ 	.word	0x05000043


	//   ....[148]....
        /*02f4*/ 	.word	0x05000040


	//   ....[149]....
        /*02f8*/ 	.word	0x05000040


	//   ....[150]....
        /*02fc*/ 	.word	0x05000040


	//   ....[151]....
        /*0300*/ 	.word	0x05000040


	//   ....[152]....
        /*0304*/ 	.word	0x05000040


	//   ....[153]....
        /*0308*/ 	.word	0x05000040


	//   ....[154]....
        /*030c*/ 	.word	0x05000040


	//   ....[155]....
        /*0310*/ 	.word	0x05000040


	//   ....[156]....
        /*0314*/ 	.word	0x05000040


	//   ....[157]....
        /*0318*/ 	.word	0x05000040


	//   ....[158]....
        /*031c*/ 	.word	0x05000040


	//----- nvinfo : EIATTR_COOP_GROUP_INSTR_OFFSETS
	.align		4
.L_45:
        /*0320*/ 	.byte	0x04, 0x28
        /*0322*/ 	.short	(.L_47 - .L_46)


	//   ....[0]....
.L_46:
        /*0324*/ 	.word	0x00000db0


	//   ....[1]....
        /*0328*/ 	.word	0x00000df0


	//   ....[2]....
        /*032c*/ 	.word	0x00000e60


	//   ....[3]....
        /*0330*/ 	.word	0x00000ed0


	//   ....[4]....
        /*0334*/ 	.word	0x00000f50


	//   ....[5]....
        /*0338*/ 	.word	0x00000f90


	//   ....[6]....
        /*033c*/ 	.word	0x00000fd0


	//   ....[7]....
        /*0340*/ 	.word	0x00000ff0


	//   ....[8]....
        /*0344*/ 	.word	0x00001160


	//   ....[9]....
        /*0348*/ 	.word	0x00001190


	//   ....[10]....
        /*034c*/ 	.word	0x000011f0


	//   ....[11]....
        /*0350*/ 	.word	0x00001250


	//   ....[12]....
        /*0354*/ 	.word	0x000012f0


	//   ....[13]....
        /*0358*/ 	.word	0x00001330


	//   ....[14]....
        /*035c*/ 	.word	0x00001360


	//   ....[15]....
        /*0360*/ 	.word	0x000013a0


	//   ....[16]....
        /*0364*/ 	.word	0x000013f0


	//   ....[17]....
        /*0368*/ 	.word	0x00001520


	//   ....[18]....
        /*036c*/ 	.word	0x00001550


	//   ....[19]....
        /*0370*/ 	.word	0x000015b0


	//   ....[20]....
        /*0374*/ 	.word	0x00001620


	//   ....[21]....
        /*0378*/ 	.word	0x000016c0


	//   ....[22]....
        /*037c*/ 	.word	0x000016f0


	//   ....[23]....
        /*0380*/ 	.word	0x00001730


	//   ....[24]....
        /*0384*/ 	.word	0x00001760


	//   ....[25]....
        /*0388*/ 	.word	0x000017a0


	//   ....[26]....
        /*038c*/ 	.word	0x000018e0


	//   ....[27]....
        /*0390*/ 	.word	0x00001910


	//   ....[28]....
        /*0394*/ 	.word	0x00001980


	//   ....[29]....
        /*0398*/ 	.word	0x000019d0


	//   ....[30]....
        /*039c*/ 	.word	0x00001a70


	//   ....[31]....
        /*03a0*/ 	.word	0x00001ab0


	//   ....[32]....
        /*03a4*/ 	.word	0x00001af0


	//   ....[33]....
        /*03a8*/ 	.word	0x00001b20


	//   ....[34]....
        /*03ac*/ 	.word	0x00001b60


	//   ....[35]....
        /*03b0*/ 	.word	0x00001ca0


	//   ....[36]....
        /*03b4*/ 	.word	0x00001cd0


	//   ....[37]....
        /*03b8*/ 	.word	0x00001d30


	//   ....[38]....
        /*03bc*/ 	.word	0x00001da0


	//   ....[39]....
        /*03c0*/ 	.word	0x00001e40


	//   ....[40]....
        /*03c4*/ 	.word	0x00001e70


	//   ....[41]....
        /*03c8*/ 	.word	0x00001eb0


	//   ....[42]....
        /*03cc*/ 	.word	0x00001ee0


	//   ....[43]....
        /*03d0*/ 	.word	0x00001f20


	//   ....[44]....
        /*03d4*/ 	.word	0x00002060


	//   ....[45]....
        /*03d8*/ 	.word	0x00002090


	//   ....[46]....
        /*03dc*/ 	.word	0x00002100


	//   ....[47]....
        /*03e0*/ 	.word	0x00002150


	//   ....[48]....
        /*03e4*/ 	.word	0x000021f0


	//   ....[49]....
        /*03e8*/ 	.word	0x00002230


	//   ....[50]....
        /*03ec*/ 	.word	0x00002270


	//   ....[51]....
        /*03f0*/ 	.word	0x000022a0


	//   ....[52]....
        /*03f4*/ 	.word	0x000022e0


	//   ....[53]....
        /*03f8*/ 	.word	0x00002420


	//   ....[54]....
        /*03fc*/ 	.word	0x00002450


	//   ....[55]....
        /*0400*/ 	.word	0x000024b0


	//   ....[56]....
        /*0404*/ 	.word	0x00002520


	//   ....[57]....
        /*0408*/ 	.word	0x000025c0


	//   ....[58]....
        /*040c*/ 	.word	0x000025f0


	//   ....[59]....
        /*0410*/ 	.word	0x00002630


	//   ....[60]....
        /*0414*/ 	.word	0x00002660


	//   ....[61]....
        /*0418*/ 	.word	0x000026a0


	//   ....[62]....
        /*041c*/ 	.word	0x000027e0


	//   ....[63]....
        /*0420*/ 	.word	0x00002810


	//   ....[64]....
        /*0424*/ 	.word	0x00002880


	//   ....[65]....
        /*0428*/ 	.word	0x000028d0


	//   ....[66]....
        /*042c*/ 	.word	0x00002970


	//   ....[67]....
        /*0430*/ 	.word	0x000029b0


	//   ....[68]....
        /*0434*/ 	.word	0x000029f0


	//   ....[69]....
        /*0438*/ 	.word	0x00002a30


	//   ....[70]....
        /*043c*/ 	.word	0x00002a70


	//   ....[71]....
        /*0440*/ 	.word	0x00002ba0


	//   ....[72]....
        /*0444*/ 	.word	0x00002bd0


	//   ....[73]....
        /*0448*/ 	.word	0x00002c40


	//   ....[74]....
        /*044c*/ 	.word	0x00002c90


	//   ....[75]....
        /*0450*/ 	.word	0x00002d10


	//   ....[76]....
        /*0454*/ 	.word	0x00002d70


	//   ....[77]....
        /*0458*/ 	.word	0x00002db0


	//   ....[78]....
        /*045c*/ 	.word	0x00002de0


	//   ....[79]....
        /*0460*/ 	.word	0x00002e20


	//   ....[80]....
        /*0464*/ 	.word	0x00002f60


	//   ....[81]....
        /*0468*/ 	.word	0x00002fa0


	//   ....[82]....
        /*046c*/ 	.word	0x00002ff0


	//   ....[83]....
        /*0470*/ 	.word	0x00003060


	//   ....[84]....
        /*0474*/ 	.word	0x000030f0


	//   ....[85]....
        /*0478*/ 	.word	0x00003140


	//   ....[86]....
        /*047c*/ 	.word	0x00003170


	//   ....[87]....
        /*0480*/ 	.word	0x000031a0


	//   ....[88]....
        /*0484*/ 	.word	0x000031f0


	//   ....[89]....
        /*0488*/ 	.word	0x00003320


	//   ....[90]....
        /*048c*/ 	.word	0x00003350


	//   ....[91]....
        /*0490*/ 	.word	0x000033b0


	//   ....[92]....
        /*0494*/ 	.word	0x00003420


	//   ....[93]....
        /*0498*/ 	.word	0x00003490


	//   ....[94]....
        /*049c*/ 	.word	0x000034e0


	//   ....[95]....
        /*04a0*/ 	.word	0x00003520


	//   ....[96]....
        /*04a4*/ 	.word	0x00003560


	//   ....[97]....
        /*04a8*/ 	.word	0x00003590


	//   ....[98]....
        /*04ac*/ 	.word	0x000036e0


	//   ....[99]....
        /*04b0*/ 	.word	0x00003720


	//   ....[100]....
        /*04b4*/ 	.word	0x00003780


	//   ....[101]....
        /*04b8*/ 	.word	0x000037e0


	//   ....[102]....
        /*04bc*/ 	.word	0x00003880


	//   ....[103]....
        /*04c0*/ 	.word	0x000038c0


	//   ....[104]....
        /*04c4*/ 	.word	0x00003900


	//   ....[105]....
        /*04c8*/ 	.word	0x00003920


	//   ....[106]....
        /*04cc*/ 	.word	0x00003960


	//   ....[107]....
        /*04d0*/ 	.word	0x00003ab0


	//   ....[108]....
        /*04d4*/ 	.word	0x00003ae0


	//   ....[109]....
        /*04d8*/ 	.word	0x00003b40


	//   ....[110]....
        /*04dc*/ 	.word	0x00003ba0


	//   ....[111]....
        /*04e0*/ 	.word	0x00003c10


	//   ....[112]....
        /*04e4*/ 	.word	0x00003c60


	//   ....[113]....
        /*04e8*/ 	.word	0x00003ca0


	//   ....[114]....
        /*04ec*/ 	.word	0x00003ce0


	//   ....[115]....
        /*04f0*/ 	.word	0x00003d30


	//   ....[116]....
        /*04f4*/ 	.word	0x00003e90


	//   ....[117]....
        /*04f8*/ 	.word	0x00003ed0


	//   ....[118]....
        /*04fc*/ 	.word	0x00003f40


	//   ....[119]....
        /*0500*/ 	.word	0x00003fa0


	//   ....[120]....
        /*0504*/ 	.word	0x00004030


	//   ....[121]....
        /*0508*/ 	.word	0x00004090


	//   ....[122]....
        /*050c*/ 	.word	0x000040b0


	//   ....[123]....
        /*0510*/ 	.word	0x000040d0


	//   ....[124]....
        /*0514*/ 	.word	0x000040e0


	//   ....[125]....
        /*0518*/ 	.word	0x00004290


	//   ....[126]....
        /*051c*/ 	.word	0x000042d0


	//   ....[127]....
        /*0520*/ 	.word	0x00004350


	//   ....[128]....
        /*0524*/ 	.word	0x000043a0


	//   ....[129]....
        /*0528*/ 	.word	0x00004430


	//   ....[130]....
        /*052c*/ 	.word	0x00004460


	//   ....[131]....
        /*0530*/ 	.word	0x000044a0


	//   ....[132]....
        /*0534*/ 	.word	0x000044f0


	//   ....[133]....
        /*0538*/ 	.word	0x00004530


	//   ....[134]....
        /*053c*/ 	.word	0x00004620


	//   ....[135]....
        /*0540*/ 	.word	0x00004760


	//   ....[136]....
        /*0544*/ 	.word	0x000047b0


	//   ....[137]....
        /*0548*/ 	.word	0x000047f0


	//   ....[138]....
        /*054c*/ 	.word	0x00004830


	//   ....[139]....
        /*0550*/ 	.word	0x00004860


	//   ....[140]....
        /*0554*/ 	.word	0x000048d0


	//   ....[141]....
        /*0558*/ 	.word	0x00004990


	//   ....[142]....
        /*055c*/ 	.word	0x000049e0


	//   ....[143]....
        /*0560*/ 	.word	0x00004a20


	//   ....[144]....
        /*0564*/ 	.word	0x00004a60


	//   ....[145]....
        /*0568*/ 	.word	0x00004aa0


	//   ....[146]....
        /*056c*/ 	.word	0x00004ad0


	//   ....[147]....
        /*0570*/ 	.word	0x00004ba0


	//   ....[148]....
        /*0574*/ 	.word	0x00009230


	//   ....[149]....
        /*0578*/ 	.word	0x000092d0


	//   ....[150]....
        /*057c*/ 	.word	0x00009360


	//   ....[151]....
        /*0580*/ 	.word	0x000093f0


	//   ....[152]....
        /*0584*/ 	.word	0x00009470


	//   ....[153]....
        /*0588*/ 	.word	0x00009510


	//   ....[154]....
        /*058c*/ 	.word	0x000095a0


	//   ....[155]....
        /*0590*/ 	.word	0x00009630


	//   ....[156]....
        /*0594*/ 	.word	0x000096c0


	//   ....[157]....
        /*0598*/ 	.word	0x00009750


	//   ....[158]....
        /*059c*/ 	.word	0x000097e0


	//----- nvinfo : EIATTR_VRC_CTA_INIT_COUNT
	.align		4
.L_47:
        /*05a0*/ 	.byte	0x02, 0x4a
	.zero		1
	.zero		1


	//----- nvinfo : EIATTR_EXIT_INSTR_OFFSETS
	.align		4
        /*05a4*/ 	.byte	0x04, 0x1c
        /*05a6*/ 	.short	(.L_49 - .L_48)


	//   ....[0]....
.L_48:
        /*05a8*/ 	.word	0x00006cd0


	//   ....[1]....
        /*05ac*/ 	.word	0x00009100


	//   ....[2]....
        /*05b0*/ 	.word	0x000091c0


	//----- nvinfo : EIATTR_CRS_STACK_SIZE
	.align		4
.L_49:
        /*05b4*/ 	.byte	0x04, 0x1e
        /*05b6*/ 	.short	(.L_51 - .L_50)
.L_50:
        /*05b8*/ 	.word	0x00000000


	//----- nvinfo : EIATTR_CBANK_PARAM_SIZE
	.align		4
.L_51:
        /*05bc*/ 	.byte	0x03, 0x19
        /*05be*/ 	.short	0x0038


	//----- nvinfo : EIATTR_PARAM_CBANK
	.align		4
        /*05c0*/ 	.byte	0x04, 0x0a
        /*05c2*/ 	.short	(.L_53 - .L_52)
	.align		4
.L_52:
        /*05c4*/ 	.word	index@(.nv.constant0._Z19RadixDownsweepPairsPjS_S_S_S_S_jj)
        /*05c8*/ 	.short	0x0380
        /*05ca*/ 	.short	0x0038


	//----- nvinfo : EIATTR_SW_WAR
	.align		4
.L_53:
        /*05cc*/ 	.byte	0x04, 0x36
        /*05ce*/ 	.short	(.L_55 - .L_54)
.L_54:
        /*05d0*/ 	.word	0x00000008
.L_55:


//--------------------- .nv.info._Z9RadixScanPjj  --------------------------
	.section	.nv.info._Z9RadixScanPjj,"",@"SHT_CUDA_INFO"
	.sectionflags	@""
	.align	4


	//----- nvinfo : EIATTR_CUDA_API_VERSION
	.align		4
        /*0000*/ 	.byte	0x04, 0x37
        /*0002*/ 	.short	(.L_57 - .L_56)
.L_56:
        /*0004*/ 	.word	0x00000082


	//----- nvinfo : EIATTR_KPARAM_INFO
	.align		4
.L_57:
        /*0008*/ 	.byte	0x04, 0x17
        /*000a*/ 	.short	(.L_59 - .L_58)
.L_58:
        /*000c*/ 	.word	0x00000000
        /*0010*/ 	.short	0x0001
        /*0012*/ 	.short	0x0008
        /*0014*/ 	.byte	0x00, 0xf0, 0x11, 0x00


	//----- nvinfo : EIATTR_KPARAM_INFO
	.align		4
.L_59:
        /*0018*/ 	.byte	0x04, 0x17
        /*001a*/ 	.short	(.L_61 - .L_60)
.L_60:
        /*001c*/ 	.word	0x00000000
        /*0020*/ 	.short	0x0000
        /*0022*/ 	.short	0x0000
        /*0024*/ 	.byte	0x00, 0xf5, 0x21, 0x00


	//----- nvinfo : EIATTR_SPARSE_MMA_MASK
	.align		4
.L_61:
        /*0028*/ 	.byte	0x03, 0x50
        /*002a*/ 	.short	0x0000


	//----- nvinfo : EIATTR_MAXREG_COUNT
	.align		4
        /*002c*/ 	.byte	0x03, 0x1b
        /*002e*/ 	.short	0x00ff


	//----- nvinfo : EIATTR_NUM_BARRIERS
	.align		4
        /*0030*/ 	.byte	0x02, 0x4c
        /*0032*/ 	.byte	0x01
	.zero		1


	//----- nvinfo : EIATTR_MERCURY_ISA_VERSION
	.align		4
        /*0034*/ 	.byte	0x03, 0x5f
        /*0036*/ 	.short	0x0101


	//----- nvinfo : EIATTR_COOP_GROUP_MASK_REGIDS
	.align		4
        /*0038*/ 	.byte	0x04, 0x29
        /*003a*/ 	.short	(.L_63 - .L_62)


	//   ....[0]....
.L_62:
        /*003c*/ 	.word	0xffffffff


	//   ....[1]....
        /*0040*/ 	.word	0xffffffff


	//   ....[2]....
        /*0044*/ 	.word	0xffffffff


	//   ....[3]....
        /*0048*/ 	.word	0xffffffff


	//   ....[4]....
        /*004c*/ 	.word	0xffffffff


	//   ....[5]....
        /*0050*/ 	.word	0x0500000e


	//   ....[6]....
        /*0054*/ 	.word	0x0500000e


	//   ....[7]....
        /*0058*/ 	.word	0x0500000e


	//   ....[8]....
        /*005c*/ 	.word	0x0500000e


	//   ....[9]....
        /*0060*/ 	.word	0x0500000e


	//   ....[10]....
        /*0064*/ 	.word	0xffffffff


	//   ....[11]....
        /*0068*/ 	.word	0xffffffff


	//   ....[12]....
        /*006c*/ 	.word	0xffffffff


	//   ....[13]....
        /*0070*/ 	.word	0xffffffff


	//   ....[14]....
        /*0074*/ 	.word	0xffffffff


	//   ....[15]....
        /*0078*/ 	.word	0xffffffff


	//   ....[16]....
        /*007c*/ 	.word	0x0500000e


	//   ....[17]....
        /*0080*/ 	.word	0x0500000e


	//   ....[18]....
        /*0084*/ 	.word	0x0500000e


	//   ....[19]....
        /*0088*/ 	.word	0x0500000e


	//   ....[20]....
        /*008c*/ 	.word	0x0500000e


	//   ....[21]....
        /*0090*/ 	.word	0x0500000e


	//   ....[22]....
        /*0094*/ 	.word	0x0500000e


	//   ....[23]....
        /*0098*/ 	.word	0x0500000e


	//   ....[24]....
        /*009c*/ 	.word	0x0500000e


	//   ....[25]....
        /*00a0*/ 	.word	0x0500000e


	//   ....[26]....
        /*00a4*/ 	.word	0x0500000e


	//   ....[27]....
        /*00a8*/ 	.word	0x0500000e


	//   ....[28]....
        /*00ac*/ 	.word	0x0500000e


	//   ....[29]....
        /*00b0*/ 	.word	0x0500000e


	//   ....[30]....
        /*00b4*/ 	.word	0x0500000e


	//   ....[31]....
        /*00b8*/ 	.word	0x0500000e


	//   ....[32]....
        /*00bc*/ 	.word	0x0500000e


	//   ....[33]....
        /*00c0*/ 	.word	0x0500000e


	//   ....[34]....
        /*00c4*/ 	.word	0x0500000e


	//   ....[35]....
        /*00c8*/ 	.word	0x0500000e


	//   ....[36]....
        /*00cc*/ 	.word	0x0500000e


	//   ....[37]....
        /*00d0*/ 	.word	0x0500000e


	//   ....[38]....
        /*00d4*/ 	.word	0x0500000e


	//   ....[39]....
        /*00d8*/ 	.word	0x0500000e


	//   ....[40]....
        /*00dc*/ 	.word	0x0500000e


	//----- nvinfo : EIATTR_COOP_GROUP_INSTR_OFFSETS
	.align		4
.L_63:
        /*00e0*/ 	.byte	0x04, 0x28
        /*00e2*/ 	.short	(.L_65 - .L_64)


	//   ....[0]....
.L_64:
        /*00e4*/ 	.word	0x00000390


	//   ....[1]....
        /*00e8*/ 	.word	0x000003c0


	//   ....[2]....
        /*00ec*/ 	.word	0x000003f0


	//   ....[3]....
        /*00f0*/ 	.word	0x00000420


	//   ....[4]....
        /*00f4*/ 	.word	0x00000450


	//   ....[5]....
        /*00f8*/ 	.word	0x00000550


	//   ....[6]....
        /*00fc*/ 	.word	0x00000580


	//   ....[7]....
        /*0100*/ 	.word	0x000005b0


	//   ....[8]....
        /*0104*/ 	.word	0x000005e0


	//   ....[9]....
        /*0108*/ 	.word	0x00000610


	//   ....[10]....
        /*010c*/ 	.word	0x000006e0


	//   ....[11]....
        /*0110*/ 	.word	0x00000830


	//   ....[12]....
        /*0114*/ 	.word	0x000008a0


	//   ....[13]....
        /*0118*/ 	.word	0x000008d0


	//   ....[14]....
        /*011c*/ 	.word	0x00000900


	//   ....[15]....
        /*0120*/ 	.word	0x00000930


	//   ....[16]....
        /*0124*/ 	.word	0x00000a10


	//   ....[17]....
        /*0128*/ 	.word	0x00000a40


	//   ....[18]....
        /*012c*/ 	.word	0x00000a70


	//   ....[19]....
        /*0130*/ 	.word	0x00000aa0


	//   ....[20]....
        /*0134*/ 	.word	0x00000ad0


	//   ....[21]....
        /*0138*/ 	.word	0x00000c70


	//   ....[22]....
        /*013c*/ 	.word	0x00000ce0


	//   ....[23]....
        /*0140*/ 	.word	0x00000d50


	//   ....[24]....
        /*0144*/ 	.word	0x00000dc0


	//   ....[25]....
        /*0148*/ 	.word	0x00000e20


	//   ....[26]....
        /*014c*/ 	.word	0x00000e80


	//   ....[27]....
        /*0150*/ 	.word	0x00000ef0


	//   ....[28]....
        /*0154*/ 	.word	0x00000f60


	//   ....[29]....
        /*0158*/ 	.word	0x00000fd0


	//   ....[30]....
        /*015c*/ 	.word	0x00001030


	//   ....[31]....
        /*0160*/ 	.word	0x000010f0


	//   ....[32]....
        /*0164*/ 	.word	0x00001160


	//   ....[33]....
        /*0168*/ 	.word	0x000011d0


	//   ....[34]....
        /*016c*/ 	.word	0x00001240


	//   ....[35]....
        /*0170*/ 	.word	0x000012b0


	//   ....[36]....
        /*0174*/ 	.word	0x00001320


	//   ....[37]....
        /*0178*/ 	.word	0x00001390


	//   ....[38]....
        /*017c*/ 	.word	0x00001400


	//   ....[39]....
        /*0180*/ 	.word	0x00001470


	//   ....[40]....
        /*0184*/ 	.word	0x000014e0


	//----- nvinfo : EIATTR_VRC_CTA_INIT_COUNT
	.align		4
.L_65:
        /*0188*/ 	.byte	0x02, 0x4a
	.zero		1
	.zero		1


	//----- nvinfo : EIATTR_EXIT_INSTR_OFFSETS
	.align		4
        /*018c*/ 	.byte	0x04, 0x1c
        /*018e*/ 	.short	(.L_67 - .L_66)


	//   ....[0]....
.L_66:
        /*0190*/ 	.word	0x00000b50


	//   ....[1]....
        /*0194*/ 	.word	0x00000c20


	//----- nvinfo : EIATTR_CRS_STACK_SIZE
	.align		4
.L_67:
        /*0198*/ 	.byte	0x04, 0x1e
        /*019a*/ 	.short	(.L_69 - .L_68)
.L_68:
        /*019c*/ 	.word	0x00000000


	//----- nvinfo : EIATTR_CBANK_PARAM_SIZE
	.align		4
.L_69:
        /*01a0*/ 	.byte	0x03, 0x19
        /*01a2*/ 	.short	0x000c


	//----- nvinfo : EIATTR_PARAM_CBANK
	.align		4
        /*01a4*/ 	.byte	0x04, 0x0a
        /*01a6*/ 	.short	(.L_71 - .L_70)
	.align		4
.L_70:
        /*01a8*/ 	.word	index@(.nv.constant0._Z9RadixScanPjj)
        /*01ac*/ 	.short	0x0380
        /*01ae*/ 	.short	0x000c


	//----- nvinfo : EIATTR_SW_WAR
	.align		4
.L_71:
        /*01b0*/ 	.byte	0x04, 0x36
        /*01b2*/ 	.short	(.L_73 - .L_72)
.L_72:
        /*01b4*/ 	.word	0x00000008
.L_73:


//--------------------- .nv.info._Z12RadixUpsweepPjS_S_jj --------------------------
	.section	.nv.info._Z12RadixUpsweepPjS_S_jj,"",@"SHT_CUDA_INFO"
	.sectionflags	@""
	.align	4


	//----- nvinfo : EIATTR_CUDA_API_VERSION
	.align		4
        /*0000*/ 	.byte	0x04, 0x37
        /*0002*/ 	.short	(.L_75 - .L_74)
.L_74:
        /*0004*/ 	.word	0x00000082


	//----- nvinfo : EIATTR_KPARAM_INFO
	.align		4
.L_75:
        /*0008*/ 	.byte	0x04, 0x17
        /*000a*/ 	.short	(.L_77 - .L_76)
.L_76:
        /*000c*/ 	.word	0x00000000
        /*0010*/ 	.short	0x0004
        /*0012*/ 	.short	0x001c
        /*0014*/ 	.byte	0x00, 0xf0, 0x11, 0x00


	//----- nvinfo : EIATTR_KPARAM_INFO
	.align		4
.L_77:
        /*0018*/ 	.byte	0x04, 0x17
        /*001a*/ 	.short	(.L_79 - .L_78)
.L_78:
        /*001c*/ 	.word	0x00000000
        /*0020*/ 	.short	0x0003
        /*0022*/ 	.short	0x0018
        /*0024*/ 	.byte	0x00, 0xf0, 0x11, 0x00


	//----- nvinfo : EIATTR_KPARAM_INFO
	.align		4
.L_79:
        /*0028*/ 	.byte	0x04, 0x17
        /*002a*/ 	.short	(.L_81 - .L_80)
.L_80:
        /*002c*/ 	.word	0x00000000
        /*0030*/ 	.short	0x0002
        /*0032*/ 	.short	0x0010
        /*0034*/ 	.byte	0x00, 0xf5, 0x21, 0x00


	//----- nvinfo : EIATTR_KPARAM_INFO
	.align		4
.L_81:
        /*0038*/ 	.byte	0x04, 0x17
        /*003a*/ 	.short	(.L_83 - .L_82)
.L_82:
        /*003c*/ 	.word	0x00000000
        /*0040*/ 	.short	0x0001
        /*0042*/ 	.short	0x0008
        /*0044*/ 	.byte	0x00, 0xf5, 0x21, 0x00


	//----- nvinfo : EIATTR_KPARAM_INFO
	.align		4
.L_83:
        /*0048*/ 	.byte	0x04, 0x17
        /*004a*/ 	.short	(.L_85 - .L_84)
.L_84:
        /*004c*/ 	.word	0x00000000
        /*0050*/ 	.short	0x0000
        /*0052*/ 	.short	0x0000
        /*0054*/ 	.byte	0x00, 0xf5, 0x21, 0x00


	//----- nvinfo : EIATTR_SPARSE_MMA_MASK
	.align		4
.L_85:
        /*0058*/ 	.byte	0x03, 0x50
        /*005a*/ 	.short	0x0000


	//----- nvinfo : EIATTR_MAXREG_COUNT
	.align		4
        /*005c*/ 	.byte	0x03, 0x1b
        /*005e*/ 	.short	0x00ff


	//----- nvinfo : EIATTR_NUM_BARRIERS
	.align		4
        /*0060*/ 	.byte	0x02, 0x4c
        /*0062*/ 	.byte	0x01
	.zero		1


	//----- nvinfo : EIATTR_EXTERNS
	.align		4
        /*0064*/ 	.byte	0x04, 0x0f
        /*0066*/ 	.short	(.L_87 - .L_86)


	//   ....[0]....
	.align		4
.L_86:
        /*0068*/ 	.word	index@(vprintf)


	//----- nvinfo : EIATTR_MERCURY_ISA_VERSION
	.align		4
.L_87:
        /*006c*/ 	.byte	0x03, 0x5f
        /*006e*/ 	.short	0x0101


	//----- nvinfo : EIATTR_COOP_GROUP_MASK_REGIDS
	.align		4
        /*0070*/ 	.byte	0x04, 0x29
        /*0072*/ 	.short	(.L_89 - .L_88)


	//   ....[0]....
.L_88:
        /*0074*/ 	.word	0xffffffff


	//   ....[1]....
        /*0078*/ 	.word	0xffffffff


	//   ....[2]....
        /*007c*/ 	.word	0xffffffff


	//   ....[3]....
        /*0080*/ 	.word	0xffffffff


	//   ....[4]....
        /*0084*/ 	.word	0xffffffff


	//   ....[5]....
        /*0088*/ 	.word	0xffffffff


	//   ....[6]....
        /*008c*/ 	.word	0xffffffff


	//   ....[7]....
        /*0090*/ 	.word	0xffffffff


	//   ....[8]....
        /*0094*/ 	.word	0xffffffff


	//   ....[9]....
        /*0098*/ 	.word	0xffffffff


	//   ....[10]....
        /*009c*/ 	.word	0xffffffff


	//   ....[11]....
        /*00a0*/ 	.word	0xffffffff


	//   ....[12]....
        /*00a4*/ 	.word	0xffffffff


	//   ....[13]....
        /*00a8*/ 	.word	0xffffffff


	//   ....[14]....
        /*00ac*/ 	.word	0xffffffff


	//   ....[15]....
        /*00b0*/ 	.word	0xffffffff


	//   ....[16]....
        /*00b4*/ 	.word	0xffffffff


	//   ....[17]....
        /*00b8*/ 	.word	0xffffffff


	//   ....[18]....
        /*00bc*/ 	.word	0xffffffff


	//   ....[19]....
        /*00c0*/ 	.word	0xffffffff


	//   ....[20]....
        /*00c4*/ 	.word	0xffffffff


	//   ....[21]....
        /*00c8*/ 	.word	0xffffffff


	//   ....[22]....
        /*00cc*/ 	.word	0xffffffff


	//   ....[23]....
        /*00d0*/ 	.word	0xffffffff


	//   ....[24]....
        /*00d4*/ 	.word	0xffffffff


	//   ....[25]....
        /*00d8*/ 	.word	0xffffffff


	//   ....[26]....
        /*00dc*/ 	.word	0xffffffff


	//   ....[27]....
        /*00e0*/ 	.word	0xffffffff


	//   ....[28]....
        /*00e4*/ 	.word	0xffffffff


	//   ....[29]....
        /*00e8*/ 	.word	0xffffffff


	//   ....[30]....
        /*00ec*/ 	.word	0x0500000f


	//   ....[31]....
        /*00f0*/ 	.word	0x0500000f


	//   ....[32]....
        /*00f4*/ 	.word	0x0500000f


	//   ....[33]....
        /*00f8*/ 	.word	0x0500000f


	//   ....[34]....
        /*00fc*/ 	.word	0x0500000f


	//   ....[35]....
        /*0100*/ 	.word	0x0500000f


	//   ....[36]....
        /*0104*/ 	.word	0x0500000e


	//   ....[37]....
        /*0108*/ 	.word	0x0500000e


	//   ....[38]....
        /*010c*/ 	.word	0x0500001d


	//   ....[39]....
        /*0110*/ 	.word	0x05000018


	//   ....[40]....
        /*0114*/ 	.word	0x0500000d


	//   ....[41]....
        /*0118*/ 	.word	0x0500000f


	//   ....[42]....
        /*011c*/ 	.word	0x0500000f


	//   ....[43]....
        /*0120*/ 	.word	0x0500000f


	//   ....[44]....
        /*0124*/ 	.word	0x0500000f


	//   ....[45]....
        /*0128*/ 	.word	0x0500000f


	//   ....[46]....
        /*012c*/ 	.word	0x0500000f


	//   ....[47]....
        /*0130*/ 	.word	0x0500000f


	//   ....[48]....
        /*0134*/ 	.word	0x0500000f


	//   ....[49]....
        /*0138*/ 	.word	0x0500000f


	//   ....[50]....
        /*013c*/ 	.word	0x0500000f


	//   ....[51]....
        /*0140*/ 	.word	0x0500000f


	//   ....[52]....
        /*0144*/ 	.word	0x0500000f


	//   ....[53]....
        /*0148*/ 	.word	0x0500000f


	//   ....[54]....
        /*014c*/ 	.word	0x0500000f


	//   ....[55]....
        /*0150*/ 	.word	0x0500000f


	//   ....[56]....
        /*0154*/ 	.word	0x0500000f


	//   ....[57]....
        /*0158*/ 	.word	0x0500000f


	//   ....[58]....
        /*015c*/ 	.word	0x0500000f


	//   ....[59]....
        /*0160*/ 	.word	0x0500000f


	//   ....[60]....
        /*0164*/ 	.word	0x0500000f


	//   ....[61]....
        /*0168*/ 	.word	0x0500000f


	//   ....[62]....
        /*016c*/ 	.word	0x0500000f


	//   ....[63]....
        /*0170*/ 	.word	0x0500000f


	//   ....[64]....
        /*0174*/ 	.word	0x0500000f


	//   ....[65]....
        /*0178*/ 	.word	0x0500000f


	//   ....[66]....
        /*017c*/ 	.word	0x0500000f


	//   ....[67]....
        /*0180*/ 	.word	0x0500000f


	//   ....[68]....
        /*0184*/ 	.word	0x0500000f


	//   ....[69]....
        /*0188*/ 	.word	0x0500000f


	//   ....[70]....
        /*018c*/ 	.word	0x0500000f


	//   ....[71]....
        /*0190*/ 	.word	0x0500000f


	//   ....[72]....
        /*0194*/ 	.word	0x0500000f


	//   ....[73]....
        /*0198*/ 	.word	0x0500000f


	//   ....[74]....
        /*019c*/ 	.word	0x0500000f


	//   ....[75]....
        /*01a0*/ 	.word	0x0500000f


	//   ....[76]....
        /*01a4*/ 	.word	0x0500000f


	//   ....[77]....
        /*01a8*/ 	.word	0x0500000f


	//   ....[78]....
        /*01ac*/ 	.word	0x0500000f


	//   ....[79]....
        /*01b0*/ 	.word	0x0500000f


	//   ....[80]....
        /*01b4*/ 	.word	0x0500000f


	//   ....[81]....
        /*01b8*/ 	.word	0x0500000f


	//----- nvinfo : EIATTR_COOP_GROUP_INSTR_OFFSETS
	.align		4
.L_89:
        /*01bc*/ 	.byte	0x04, 0x28
        /*01be*/ 	.short	(.L_91 - .L_90)


	//   ....[0]....
.L_90:
        /*01c0*/ 	.word	0x00000f10


	//   ....[1]....
        /*01c4*/ 	.word	0x00000f40


	//   ....[2]....
        /*01c8*/ 	.word	0x00000f70


	//   ....[3]....
        /*01cc*/ 	.word	0x00000fa0


	//   ....[4]....
        /*01d0*/ 	.word	0x00000fd0


	//   ....[5]....
        /*01d4*/ 	.word	0x00001000


	//   ....[6]....
        /*01d8*/ 	.word	0x00001240


	//   ....[7]....
        /*01dc*/ 	.word	0x00001290


	//   ....[8]....
        /*01e0*/ 	.word	0x000012c0


	//   ....[9]....
        /*01e4*/ 	.word	0x000012f0


	//   ....[10]....
        /*01e8*/ 	.word	0x00001320


	//   ....[11]....
        /*01ec*/ 	.word	0x00001350


	//   ....[12]....
        /*01f0*/ 	.word	0x000013b0


	//   ....[13]....
        /*01f4*/ 	.word	0x000013e0


	//   ....[14]....
        /*01f8*/ 	.word	0x00001410


	//   ....[15]....
        /*01fc*/ 	.word	0x00001440


	//   ....[16]....
        /*0200*/ 	.word	0x00001470


	//   ....[17]....
        /*0204*/ 	.word	0x000014a0


	//   ....[18]....
        /*0208*/ 	.word	0x000014f0


	//   ....[19]....
        /*020c*/ 	.word	0x00001520


	//   ....[20]....
        /*0210*/ 	.word	0x00001560


	//   ....[21]....
        /*0214*/ 	.word	0x00001590


	//   ....[22]....
        /*0218*/ 	.word	0x000015c0


	//   ....[23]....
        /*021c*/ 	.word	0x000015f0


	//   ....[24]....
        /*0220*/ 	.word	0x00001640


	//   ....[25]....
        /*0224*/ 	.word	0x00001680


	//   ....[26]....
        /*0228*/ 	.word	0x000016b0


	//   ....[27]....
        /*022c*/ 	.word	0x000016e0


	//   ....[28]....
        /*0230*/ 	.word	0x00001720


	//   ....[29]....
        /*0234*/ 	.word	0x00001790


	//   ....[30]....
        /*0238*/ 	.word	0x000018d0


	//   ....[31]....
        /*023c*/ 	.word	0x00001920


	//   ....[32]....
        /*0240*/ 	.word	0x00001960


	//   ....[33]....
        /*0244*/ 	.word	0x000019a0


	//   ....[34]....
        /*0248*/ 	.word	0x000019e0


	//   ....[35]....
        /*024c*/ 	.word	0x00001a10


	//   ....[36]....
        /*0250*/ 	.word	0x00002220


	//   ....[37]....
        /*0254*/ 	.word	0x00002420


	//   ....[38]....
        /*0258*/ 	.word	0x00002440


	//   ....[39]....
        /*025c*/ 	.word	0x00002470


	//   ....[40]....
        /*0260*/ 	.word	0x00002520


	//   ....[41]....
        /*0264*/ 	.word	0x00002630


	//   ....[42]....
        /*0268*/ 	.word	0x000026c0


	//   ....[43]....
        /*026c*/ 	.word	0x00002730


	//   ....[44]....
        /*0270*/ 	.word	0x000027a0


	//   ....[45]....
        /*0274*/ 	.word	0x00002810


	//   ....[46]....
        /*0278*/ 	.word	0x00002890


	//   ....[47]....
        /*027c*/ 	.word	0x00002910


	//   ....[48]....
        /*0280*/ 	.word	0x000029c0


	//   ....[49]....
        /*0284*/ 	.word	0x00002a40


	//   ....[50]....
        /*0288*/ 	.word	0x00002ab0


	//   ....[51]....
        /*028c*/ 	.word	0x00002b20


	//   ....[52]....
        /*0290*/ 	.word	0x00002ba0


	//   ....[53]....
        /*0294*/ 	.word	0x00002c50


	//   ....[54]....
        /*0298*/ 	.word	0x00002cc0


	//   ....[55]....
        /*029c*/ 	.word	0x00002d30


	//   ....[56]....
        /*02a0*/ 	.word	0x00002da0


	//   ....[57]....
        /*02a4*/ 	.word	0x00002e10


	//   ....[58]....
        /*02a8*/ 	.word	0x00002e90


	//   ....[59]....
        /*02ac*/ 	.word	0x00002f40


	//   ....[60]....
        /*02b0*/ 	.word	0x00002fb0


	//   ....[61]....
        /*02b4*/ 	.word	0x00003030


	//   ....[62]....
        /*02b8*/ 	.word	0x000030a0


	//   ....[63]....
        /*02bc*/ 	.word	0x00003110


	//   ....[64]....
        /*02c0*/ 	.word	0x00003190


	//   ....[65]....
        /*02c4*/ 	.word	0x00003240


	//   ....[66]....
        /*02c8*/ 	.word	0x000032d0


	//   ....[67]....
        /*02cc*/ 	.word	0x00003340


	//   ....[68]....
        /*02d0*/ 	.word	0x000033c0


	//   ....[69]....
        /*02d4*/ 	.word	0x00003450


	//   ....[70]....
        /*02d8*/ 	.word	0x000034e0


	//   ....[71]....
        /*02dc*/ 	.word	0x00003560


	//   ....[72]....
        /*02e0*/ 	.word	0x000035f0


	//   ....[73]....
        /*02e4*/ 	.word	0x00003670


	//   ....[74]....
        /*02e8*/ 	.word	0x000036f0


	//   ....[75]....
        /*02ec*/ 	.word	0x00003770


	//   ....[76]....
        /*02f0*/ 	.word	0x000037e0


	//   ....[77]....
        /*02f4*/ 	.word	0x00003860


	//   ....[78]....
        /*02f8*/ 	.word	0x00003910


	//   ....[79]....
        /*02fc*/ 	.word	0x000039f0


	//   ....[80]....
        /*0300*/ 	.word	0x00003ab0


	//   ....[81]....
        /*0304*/ 	.word	0x00003b30


	//----- nvinfo : EIATTR_VRC_CTA_INIT_COUNT
	.align		4
.L_91:
        /*0308*/ 	.byte	0x02, 0x4a
	.zero		1
	.zero		1


	//----- nvinfo : EIATTR_SYSCALL_OFFSETS
	.align		4
        /*030c*/ 	.byte	0x04, 0x46
        /*030e*/ 	.short	(.L_93 - .L_92)


	//   ....[0]....
.L_92:
        /*0310*/ 	.word	0x00000120


	//   ....[1]....
        /*0314*/ 	.word	0x000001d0


	//   ....[2]....
        /*0318*/ 	.word	0x00000270


	//   ....[3]....
        /*031c*/ 	.word	0x00000320


	//----- nvinfo : EIATTR_EXIT_INSTR_OFFSETS
	.align		4
.L_93:
        /*0320*/ 	.byte	0x04, 0x1c
        /*0322*/ 	.short	(.L_95 - .L_94)


	//   ....[0]....
.L_94:
        /*0324*/ 	.word	0x00001a70


	//   ....[1]....
        /*0328*/ 	.word	0x00001d80


	//   ....[2]....
        /*032c*/ 	.word	0x00001f70


	//   ....[3]....
        /*0330*/ 	.word	0x000022c0


	//   ....[4]....
        /*0334*/ 	.word	0x000025d0


	//----- nvinfo : EIATTR_CRS_STACK_SIZE
	.align		4
.L_95:
        /*0338*/ 	.byte	0x04, 0x1e
        /*033a*/ 	.short	(.L_97 - .L_96)
.L_96:
        /*033c*/ 	.word	0x00000000


	//----- nvinfo : EIATTR_CBANK_PARAM_SIZE
	.align		4
.L_97:
        /*0340*/ 	.byte	0x03, 0x19
        /*0342*/ 	.short	0x0020


	//----- nvinfo : EIATTR_PARAM_CBANK
	.align		4
        /*0344*/ 	.byte	0x04, 0x0a
        /*0346*/ 	.short	(.L_99 - .L_98)
	.align		4
.L_98:
        /*0348*/ 	.word	index@(.nv.constant0._Z12RadixUpsweepPjS_S_jj)
        /*034c*/ 	.short	0x0380
        /*034e*/ 	.short	0x0020


	//----- nvinfo : EIATTR_SW_WAR
	.align		4
.L_99:
        /*0350*/ 	.byte	0x04, 0x36
        /*0352*/ 	.short	(.L_101 - .L_100)
.L_100:
        /*0354*/ 	.word	0x00000008
.L_101:


//--------------------- .nv.callgraph             --------------------------
	.section	.nv.callgraph,"",@"SHT_CUDA_CALLGRAPH"
	.align	4
	.sectionentsize	8
	.align		4
        /*0000*/ 	.word	0x00000000
	.align		4
        /*0004*/ 	.word	0xffffffff
	.align		4
        /*0008*/ 	.word	index@(_Z12RadixUpsweepPjS_S_jj)
	.align		4
        /*000c*/ 	.word	index@(vprintf)
	.align		4
        /*0010*/ 	.word	0x00000000
	.align		4
        /*0014*/ 	.word	0xfffffffe
	.align		4
        /*0018*/ 	.word	0x00000000
	.align		4
        /*001c*/ 	.word	0xfffffffd
	.align		4
        /*0020*/ 	.word	0x00000000
	.align		4
        /*0024*/ 	.word	0xfffffffc


//--------------------- .nv.constant4             --------------------------
	.section	.nv.constant4,"a",@progbits
	.align	8
	.align		8
.nv.constant4:
        /*0000*/ 	.dword	$str
	.align		8
        /*0008*/ 	.dword	$str$1
	.align		8
        /*0010*/ 	.dword	$str$2
	.align		8
        /*0018*/ 	.dword	$str$3
	.align		8
        /*0020*/ 	.dword	vprintf


//--------------------- .text._Z19RadixDownsweepPairsPjS_S_S_S_S_jj --------------------------
	.section	.text._Z19RadixDownsweepPairsPjS_S_S_S_S_jj,"ax",@progbits
	.align	128
        .global         _Z19RadixDownsweepPairsPjS_S_S_S_S_jj
        .type           _Z19RadixDownsweepPairsPjS_S_S_S_S_jj,@function
        .size           _Z19RadixDownsweepPairsPjS_S_S_S_S_jj,(.L_x_240 - _Z19RadixDownsweepPairsPjS_S_S_S_S_jj)
        .other          _Z19RadixDownsweepPairsPjS_S_S_S_S_jj,@"STO_CUDA_ENTRY STV_DEFAULT"
_Z19RadixDownsweepPairsPjS_S_S_S_S_jj:
.text._Z19RadixDownsweepPairsPjS_S_S_S_S_jj:
[----:B------:R-:W-:Y:S01]  /*0000*/  LDC R1, c[0x0][0x37c] ;  /* 0x0000df00ff017b82 */ /* 0x000fe20000000800 */
[----:B------:R-:W0:Y:S07]  /*0010*/  S2R R21, SR_TID.X ;  /* 0x0000000000157919 */ /* 0x000e2e0000002100 */
[----:B------:R-:W1:Y:S01]  /*0020*/  LDC R7, c[0x0][0x360] ;  /* 0x0000d800ff077b82 */ /* 0x000e620000000800 */
[----:B------:R-:W-:Y:S02]  /*0030*/  MOV R6, 0xb0 ;  /* 0x000000b000067802 */ /* 0x000fe40000000f00 */
[----:B-1----:R-:W-:Y:S01]  /*0040*/  LOP3.LUT R2, R7, 0xffff, RZ, 0xc0, !PT ;  /* 0x0000ffff07027812 */ /* 0x002fe200078ec0ff */
[----:B0-----:R-:W-:-:S02]  /*0050*/  IMAD.IADD R0, R21, 0x1, R7 ;  /* 0x0000000115007824 */ /* 0x001fc400078e0207 */
[----:B------:R-:W-:-:S03]  /*0060*/  IMAD.SHL.U32 R14, R21, 0x8, RZ ;  /* 0x00000008150e7824 */ /* 0x000fc600078e00ff */
[----:B------:R-:W-:Y:S02]  /*0070*/  LOP3.LUT R0, R0, 0xfff, RZ, 0x3c, !PT ;  /* 0x00000fff00007812 */ /* 0x000fe400078e3cff */
[----:B------:R-:W-:Y:S02]  /*0080*/  LOP3.LUT R14, R14, 0x1f00, RZ, 0xc0, !PT ;  /* 0x00001f000e0e7812 */ /* 0x000fe400078ec0ff */
[----:B------:R-:W-:-:S07]  /*0090*/  LOP3.LUT R0, R0, 0xffff, RZ, 0xc0, !PT ;  /* 0x0000ffff00007812 */ /* 0x000fce00078ec0ff */
[----:B------:R-:W-:Y:S05]  /*00a0*/  CALL.REL.NOINC `($__internal_0_$__cuda_sm20_div_u16) ;  /* 0x0000009400dc7944 */ /* 0x000fea0003c00000 */
[----:B------:R-:W0:Y:S01]  /*00b0*/  S2UR UR10, SR_CgaCtaId ;  /* 0x00000000000a79c3 */ /* 0x000e220000008800 */
[----:B------:R-:W-:Y:S01]  /*00c0*/  LOP3.LUT R9, R4, 0x3, RZ, 0xc0, !PT ;  /* 0x0000000304097812 */ /* 0x000fe200078ec0ff */
[----:B------:R-:W-:Y:S01]  /*00d0*/  UMOV UR9, 0x400 ;  /* 0x0000040000097882 */ /* 0x000fe20000000000 */
[----:B------:R-:W-:Y:S01]  /*00e0*/  BSSY.RECONVERGENT B0, `(.L_x_0) ;  /* 0x0000011000007945 */ /* 0x000fe20003800200 */
[----:B------:R-:W-:Y:S01]  /*00f0*/  IMAD.MOV.U32 R0, RZ, RZ, R21 ;  /* 0x000000ffff007224 */ /* 0x000fe200078e0015 */
[----:B------:R-:W-:Y:S01]  /*0100*/  ISETP.NE.AND P0, PT, R9, 0x2, PT ;  /* 0x000000020900780c */ /* 0x000fe20003f05270 */
[----:B0-----:R-:W-:-:S12]  /*0110*/  ULEA UR8, UR10, UR9, 0x18 ;  /* 0x000000090a087291 */ /* 0x001fd8000f8ec0ff */
[----:B------:R-:W-:Y:S05]  /*0120*/  @!P0 BRA `(.L_x_1) ;  /* 0x0000000000308947 */ /* 0x000fea0003800000 */
[----:B------:R-:W0:Y:S01]  /*0130*/  S2R R3, SR_CgaCtaId ;  /* 0x0000000000037919 */ /* 0x000e220000008800 */
[----:B------:R-:W-:Y:S01]  /*0140*/  MOV R2, 0x400 ;  /* 0x0000040000027802 */ /* 0x000fe20000000f00 */
[----:B------:R-:W-:Y:S02]  /*0150*/  IMAD.MOV.U32 R4, RZ, RZ, RZ ;  /* 0x000000ffff047224 */ /* 0x000fe400078e00ff */
[----:B------:R-:W-:Y:S01]  /*0160*/  IMAD.MOV.U32 R0, RZ, RZ, R21 ;  /* 0x000000ffff007224 */ /* 0x000fe200078e0015 */
[----:B0-----:R-:W-:-:S07]  /*0170*/  LEA R3, R3, R2, 0x18 ;  /* 0x0000000203037211 */ /* 0x001fce00078ec0ff */
.L_x_2:
[----:B------:R-:W-:Y:S02]  /*0180*/  IMAD R2, R0, 0x4, R3 ;  /* 0x0000000400027824 */ /* 0x000fe400078e0203 */
[----:B------:R-:W-:Y:S02]  /*0190*/  VIADD R4, R4, 0x1 ;  /* 0x0000000104047836 */ /* 0x000fe40000000000 */
[----:B------:R-:W-:Y:S01]  /*01a0*/  IMAD.IADD R0, R7, 0x1, R0 ;  /* 0x0000000107007824 */ /* 0x000fe200078e0200 */
[----:B------:R0:W-:Y:S02]  /*01b0*/  STS [R2], RZ ;  /* 0x000000ff02007388 */ /* 0x0001e40000000800 */
[----:B------:R-:W-:-:S04]  /*01c0*/  LOP3.LUT R5, R4, R9, RZ, 0x3c, !PT ;  /* 0x0000000904057212 */ /* 0x000fc800078e3cff */
[----:B------:R-:W-:-:S13]  /*01d0*/  ISETP.NE.AND P0, PT, R5, 0x2, PT ;  /* 0x000000020500780c */ /* 0x000fda0003f05270 */
[----:B0-----:R-:W-:Y:S05]  /*01e0*/  @P0 BRA `(.L_x_2) ;  /* 0xfffffffc00e40947 */ /* 0x001fea000383ffff */
.L_x_1:
[----:B------:R-:W-:Y:S05]  /*01f0*/  BSYNC.RECONVERGENT B0 ;  /* 0x0000000000007941 */ /* 0x000fea0003800200 */
.L_x_0:
[----:B------:R-:W-:Y:S01]  /*0200*/  BSSY.RECONVERGENT B0, `(.L_x_3) ;  /* 0x000000d000007945 */ /* 0x000fe20003800200 */
[----:B------:R-:W-:-:S07]  /*0210*/  LEA R2, R0, UR8, 0x2 ;  /* 0x0000000800027c11 */ /* 0x000fce000f8e10ff */
.L_x_4:
[C-C-:B------:R-:W-:Y:S01]  /*0220*/  IMAD R3, R7.reuse, 0x4, R2.reuse ;  /* 0x0000000407037824 */ /* 0x140fe200078e0202 */
[----:B------:R0:W-:Y:S01]  /*0230*/  STS [R2], RZ ;  /* 0x000000ff02007388 */ /* 0x0001e20000000800 */
[C-C-:B------:R-:W-:Y:S02]  /*0240*/  IMAD R4, R7.reuse, 0x8, R2.reuse ;  /* 0x0000000807047824 */ /* 0x140fe400078e0202 */
[C---:B------:R-:W-:Y:S01]  /*0250*/  IMAD R5, R7.reuse, 0xc, R2 ;  /* 0x0000000c07057824 */ /* 0x040fe200078e0202 */
[----:B------:R1:W-:Y:S01]  /*0260*/  STS [R3], RZ ;  /* 0x000000ff03007388 */ /* 0x0003e20000000800 */
[----:B------:R-:W-:-:S03]  /*0270*/  IMAD R0, R7, 0x4, R0 ;  /* 0x0000000407007824 */ /* 0x000fc600078e0200 */
[----:B------:R1:W-:Y:S01]  /*0280*/  STS [R4], RZ ;  /* 0x000000ff04007388 */ /* 0x0003e20000000800 */
[----:B0-----:R-:W-:Y:S01]  /*0290*/  IMAD R2, R7, 0x10, R2 ;  /* 0x0000001007027824 */ /* 0x001fe200078e0202 */
[----:B------:R-:W-:Y:S02]  /*02a0*/  ISETP.GE.U32.AND P0, PT, R0, 0x1000, PT ;  /* 0x000010000000780c */ /* 0x000fe40003f06070 */
[----:B------:R1:W-:Y:S11]  /*02b0*/  STS [R5], RZ ;  /* 0x000000ff05007388 */ /* 0x0003f60000000800 */
[----:B-1----:R-:W-:Y:S05]  /*02c0*/  @!P0 BRA `(.L_x_4) ;  /* 0xfffffffc00d48947 */ /* 0x002fea000383ffff */
[----:B------:R-:W-:Y:S05]  /*02d0*/  BSYNC.RECONVERGENT B0 ;  /* 0x0000000000007941 */ /* 0x000fea0003800200 */
.L_x_3:
[----:B------:R-:W0:Y:S01]  /*02e0*/  S2R R13, SR_CTAID.X ;  /* 0x00000000000d7919 */ /* 0x000e220000002500 */
[----:B------:R-:W1:Y:S01]  /*02f0*/  LDCU UR5, c[0x0][0x370] ;  /* 0x00006e00ff0577ac */ /* 0x000e620008000800 */
[----:B------:R-:W2:Y:S01]  /*0300*/  LDC R12, c[0x0][0x3b4] ;  /* 0x0000ed00ff0c7b82 */ /* 0x000ea20000000800 */
[----:B------:R-:W3:Y:S01]  /*0310*/  LDCU.64 UR6, c[0x0][0x358] ;  /* 0x00006b00ff0677ac */ /* 0x000ee20008000a00 */
[----:B-1----:R-:W-:-:S06]  /*0320*/  UIADD3 UR4, UPT, UPT, UR5, -0x1, URZ ;  /* 0xffffffff05047890 */ /* 0x002fcc000fffe0ff */
[----:B0-----:R-:W-:-:S13]  /*0330*/  ISETP.GE.U32.AND P0, PT, R13, UR4, PT ;  /* 0x000000040d007c0c */ /* 0x001fda000bf06070 */
[----:B---3--:R-:W-:Y:S05]  /*0340*/  @P0 BRA `(.L_x_5) ;  /* 0x0000000000c40947 */ /* 0x008fea0003800000 */
[----:B------:R-:W0:Y:S01]  /*0350*/  S2R R5, SR_LANEID ;  /* 0x0000000000057919 */ /* 0x000e220000000000 */
[----:B------:R-:W1:Y:S01]  /*0360*/  LDC.64 R44, c[0x0][0x380] ;  /* 0x0000e000ff2c7b82 */ /* 0x000e620000000a00 */
[----:B------:R-:W-:-:S05]  /*0370*/  SHF.R.U32.HI R0, RZ, 0x5, R21 ;  /* 0x00000005ff007819 */ /* 0x000fca0000011615 */
[----:B------:R-:W-:-:S04]  /*0380*/  IMAD R0, R13, 0x10, R0 ;  /* 0x000000100d007824 */ /* 0x000fc800078e0200 */
[----:B0-----:R-:W-:-:S04]  /*0390*/  IMAD R5, R0, 0x1e0, R5 ;  /* 0x000001e000057824 */ /* 0x001fc800078e0205 */
[----:B-1----:R-:W-:-:S04]  /*03a0*/  IMAD.WIDE.U32 R2, R5, 0x4, R44 ;  /* 0x0000000405027825 */ /* 0x002fc800078e002c */
[C---:B------:R-:W-:Y:S01]  /*03b0*/  VIADD R17, R5.reuse, 0x20 ;  /* 0x0000002005117836 */ /* 0x040fe20000000000 */
[----:B------:R0:W5:Y:S01]  /*03c0*/  LDG.E R11, desc[UR6][R2.64] ;  /* 0x00000006020b7981 */ /* 0x000162000c1e1900 */
[C---:B------:R-:W-:Y:S02]  /*03d0*/  VIADD R19, R5.reuse, 0x40 ;  /* 0x0000004005137836 */ /* 0x040fe40000000000 */
[C---:B------:R-:W-:Y:S02]  /*03e0*/  VIADD R23, R5.reuse, 0x60 ;  /* 0x0000006005177836 */ /* 0x040fe40000000000 */
[C---:B------:R-:W-:Y:S02]  /*03f0*/  VIADD R25, R5.reuse, 0x80 ;  /* 0x0000008005197836 */ /* 0x040fe40000000000 */
[C---:B------:R-:W-:Y:S02]  /*0400*/  VIADD R27, R5.reuse, 0xa0 ;  /* 0x000000a0051b7836 */ /* 0x040fe40000000000 */
[----:B------:R-:W-:-:S02]  /*0410*/  VIADD R29, R5, 0xc0 ;  /* 0x000000c0051d7836 */ /* 0x000fc40000000000 */
[C---:B------:R-:W-:Y:S02]  /*0420*/  VIADD R31, R5.reuse, 0xe0 ;  /* 0x000000e0051f7836 */ /* 0x040fe40000000000 */
[C---:B------:R-:W-:Y:S02]  /*0430*/  VIADD R33, R5.reuse, 0x100 ;  /* 0x0000010005217836 */ /* 0x040fe40000000000 */
[C---:B------:R-:W-:Y:S02]  /*0440*/  VIADD R35, R5.reuse, 0x120 ;  /* 0x0000012005237836 */ /* 0x040fe40000000000 */
[C---:B------:R-:W-:Y:S02]  /*0450*/  VIADD R37, R5.reuse, 0x140 ;  /* 0x0000014005257836 */ /* 0x040fe40000000000 */
[C---:B------:R-:W-:Y:S02]  /*0460*/  VIADD R39, R5.reuse, 0x160 ;  /* 0x0000016005277836 */ /* 0x040fe40000000000 */
[----:B------:R-:W-:-:S02]  /*0470*/  VIADD R41, R5, 0x180 ;  /* 0x0000018005297836 */ /* 0x000fc40000000000 */
[C---:B------:R-:W-:Y:S02]  /*0480*/  VIADD R43, R5.reuse, 0x1a0 ;  /* 0x000001a0052b7836 */ /* 0x040fe40000000000 */
[----:B------:R-:W-:Y:S02]  /*0490*/  VIADD R5, R5, 0x1c0 ;  /* 0x000001c005057836 */ /* 0x000fe40000000000 */
[----:B------:R-:W-:-:S04]  /*04a0*/  IMAD.WIDE.U32 R16, R17, 0x4, R44 ;  /* 0x0000000411107825 */ /* 0x000fc800078e002c */
[--C-:B------:R-:W-:Y:S01]  /*04b0*/  IMAD.WIDE.U32 R18, R19, 0x4, R44.reuse ;  /* 0x0000000413127825 */ /* 0x100fe200078e002c */
[----:B------:R0:W5:Y:S03]  /*04c0*/  LDG.E R10, desc[UR6][R16.64] ;  /* 0x00000006100a7981 */ /* 0x000166000c1e1900 */
        /* <DEDUP_REMOVED lines=21> */
[----:B------:R-:W-:Y:S01]  /*0620*/  IMAD.WIDE.U32 R44, R5, 0x4, R44 ;  /* 0x00000004052c7825 */ /* 0x000fe200078e002c */
[----:B------:R0:W5:Y:S04]  /*0630*/  LDG.E R48, desc[UR6][R42.64] ;  /* 0x000000062a307981 */ /* 0x000168000c1e1900 */
[----:B------:R0:W5:Y:S04]  /*0640*/  LDG.E R5, desc[UR6][R28.64] ;  /* 0x000000061c057981 */ /* 0x000168000c1e1900 */
[----:B------:R0:W5:Y:S02]  /*0650*/  LDG.E R49, desc[UR6][R44.64] ;  /* 0x000000062c317981 */ /* 0x000164000c1e1900 */
.L_x_5:
[----:B------:R-:W-:Y:S01]  /*0660*/  ISETP.NE.AND P1, PT, R13, UR4, PT ;  /* 0x000000040d007c0c */ /* 0x000fe2000bf25270 */
[----:B--2---:R-:W-:-:S12]  /*0670*/  VIADD R15, R12, 0x1 ;  /* 0x000000010c0f7836 */ /* 0x004fd80000000000 */
[----:B------:R-:W-:Y:S05]  /*0680*/  @P1 BRA `(.L_x_6) ;  /* 0x0000000400781947 */ /* 0x000fea0003800000 */
[----:B-----5:R-:W1:Y:S01]  /*0690*/  S2R R0, SR_LANEID ;  /* 0x0000000000007919 */ /* 0x020e620000000000 */
[----:B------:R-:W2:Y:S01]  /*06a0*/  LDCU UR4, c[0x0][0x3b0] ;  /* 0x00007600ff0477ac */ /* 0x000ea20008000800 */
[----:B0-----:R-:W-:Y:S01]  /*06b0*/  SHF.R.U32.HI R2, RZ, 0x5, R21 ;  /* 0x00000005ff027819 */ /* 0x001fe20000011615 */
[----:B------:R-:W-:Y:S02]  /*06c0*/  IMAD.MOV.U32 R10, RZ, RZ, -0x1 ;  /* 0xffffffffff0a7424 */ /* 0x000fe400078e00ff */
[----:B------:R-:W-:Y:S02]  /*06d0*/  IMAD.MOV.U32 R8, RZ, RZ, -0x1 ;  /* 0xffffffffff087424 */ /* 0x000fe400078e00ff */
[----:B------:R-:W-:-:S04]  /*06e0*/  IMAD R3, R13, 0x10, R2 ;  /* 0x000000100d037824 */ /* 0x000fc800078e0202 */
[----:B-1----:R-:W-:-:S04]  /*06f0*/  IMAD R11, R3, 0x1e0, R0 ;  /* 0x000001e0030b7824 */ /* 0x002fc800078e0200 */
[C---:B------:R-:W-:Y:S02]  /*0700*/  VIADD R9, R11.reuse, 0x20 ;  /* 0x000000200b097836 */ /* 0x040fe40000000000 */
[C---:B------:R-:W-:Y:S02]  /*0710*/  VIADD R17, R11.reuse, 0x40 ;  /* 0x000000400b117836 */ /* 0x040fe40000000000 */
[----:B------:R-:W-:Y:S01]  /*0720*/  VIADD R19, R11, 0x60 ;  /* 0x000000600b137836 */ /* 0x000fe20000000000 */
[----:B--2---:R-:W-:Y:S02]  /*0730*/  ISETP.GE.U32.AND P3, PT, R9, UR4, PT ;  /* 0x0000000409007c0c */ /* 0x004fe4000bf66070 */
[----:B------:R-:W-:Y:S02]  /*0740*/  ISETP.GE.U32.AND P4, PT, R17, UR4, PT ;  /* 0x0000000411007c0c */ /* 0x000fe4000bf86070 */
[----:B------:R-:W-:-:S09]  /*0750*/  ISETP.GE.U32.AND P5, PT, R19, UR4, PT ;  /* 0x0000000413007c0c */ /* 0x000fd2000bfa6070 */
[----:B------:R-:W0:Y:S08]  /*0760*/  @!P3 LDC.64 R2, c[0x0][0x380] ;  /* 0x0000e000ff02bb82 */ /* 0x000e300000000a00 */
[----:B------:R-:W1:Y:S08]  /*0770*/  @!P4 LDC.64 R4, c[0x0][0x380] ;  /* 0x0000e000ff04cb82 */ /* 0x000e700000000a00 */
[----:B------:R-:W2:Y:S01]  /*0780*/  @!P5 LDC.64 R6, c[0x0][0x380] ;  /* 0x0000e000ff06db82 */ /* 0x000ea20000000a00 */
[----:B------:R-:W-:-:S02]  /*0790*/  VIADD R31, R11, 0xc0 ;  /* 0x000000c00b1f7836 */ /* 0x000fc40000000000 */
[C---:B------:R-:W-:Y:S02]  /*07a0*/  VIADD R33, R11.reuse, 0xe0 ;  /* 0x000000e00b217836 */ /* 0x040fe40000000000 */
[----:B------:R-:W-:Y:S02]  /*07b0*/  VIADD R35, R11, 0x100 ;  /* 0x000001000b237836 */ /* 0x000fe40000000000 */
[----:B0-----:R-:W-:-:S04]  /*07c0*/  @!P3 IMAD.WIDE.U32 R2, R9, 0x4, R2 ;  /* 0x000000040902b825 */ /* 0x001fc800078e0002 */
[----:B------:R-:W-:Y:S01]  /*07d0*/  IMAD.MOV.U32 R9, RZ, RZ, -0x1 ;  /* 0xffffffffff097424 */ /* 0x000fe200078e00ff */
[----:B------:R0:W5:Y:S01]  /*07e0*/  @!P3 LDG.E R10, desc[UR6][R2.64] ;  /* 0x00000006020ab981 */ /* 0x000162000c1e1900 */
[----:B-1----:R-:W-:-:S04]  /*07f0*/  @!P4 IMAD.WIDE.U32 R4, R17, 0x4, R4 ;  /* 0x000000041104c825 */ /* 0x002fc800078e0004 */
[----:B------:R-:W-:Y:S01]  /*0800*/  VIADD R17, R11, 0x80 ;  /* 0x000000800b117836 */ /* 0x000fe20000000000 */
[----:B------:R1:W5:Y:S01]  /*0810*/  @!P4 LDG.E R9, desc[UR6][R4.64] ;  /* 0x000000060409c981 */ /* 0x000362000c1e1900 */
[----:B--2---:R-:W-:-:S03]  /*0820*/  @!P5 IMAD.WIDE.U32 R6, R19, 0x4, R6 ;  /* 0x000000041306d825 */ /* 0x004fc600078e0006 */
[----:B------:R-:W-:Y:S01]  /*0830*/  ISETP.GE.U32.AND P1, PT, R17, UR4, PT ;  /* 0x0000000411007c0c */ /* 0x000fe2000bf26070 */
[C---:B------:R-:W-:Y:S01]  /*0840*/  VIADD R19, R11.reuse, 0xa0 ;  /* 0x000000a00b137836 */ /* 0x040fe20000000000 */
[----:B------:R2:W5:Y:S01]  /*0850*/  @!P5 LDG.E R8, desc[UR6][R6.64] ;  /* 0x000000060608d981 */ /* 0x000562000c1e1900 */
[----:B------:R-:W-:Y:S01]  /*0860*/  VIADD R37, R11, 0x120 ;  /* 0x000001200b257836 */ /* 0x000fe20000000000 */
[----:B------:R-:W-:Y:S02]  /*0870*/  ISETP.GE.U32.AND P5, PT, R31, UR4, PT ;  /* 0x000000041f007c0c */ /* 0x000fe4000bfa6070 */
[----:B------:R-:W-:Y:S02]  /*0880*/  ISETP.GE.U32.AND P2, PT, R19, UR4, PT ;  /* 0x0000000413007c0c */ /* 0x000fe4000bf46070 */
[----:B------:R-:W-:Y:S02]  /*0890*/  ISETP.GE.U32.AND P6, PT, R33, UR4, PT ;  /* 0x0000000421007c0c */ /* 0x000fe4000bfc6070 */
[----:B------:R-:W-:-:S03]  /*08a0*/  ISETP.GE.U32.AND P3, PT, R35, UR4, PT ;  /* 0x0000000423007c0c */ /* 0x000fc6000bf66070 */
[----:B0-----:R-:W0:Y:S01]  /*08b0*/  @!P1 LDC.64 R2, c[0x0][0x380] ;  /* 0x0000e000ff029b82 */ /* 0x001e220000000a00 */
[----:B------:R-:W-:-:S07]  /*08c0*/  ISETP.GE.U32.AND P4, PT, R37, UR4, PT ;  /* 0x0000000425007c0c */ /* 0x000fce000bf86070 */
[----:B-1----:R-:W1:Y:S08]  /*08d0*/  @!P2 LDC.64 R4, c[0x0][0x380] ;  /* 0x0000e000ff04ab82 */ /* 0x002e700000000a00 */
[----:B------:R-:W3:Y:S08]  /*08e0*/  @!P5 LDC.64 R22, c[0x0][0x380] ;  /* 0x0000e000ff16db82 */ /* 0x000ef00000000a00 */
[----:B------:R-:W4:Y:S08]  /*08f0*/  @!P6 LDC.64 R24, c[0x0][0x380] ;  /* 0x0000e000ff18eb82 */ /* 0x000f300000000a00 */
[----:B------:R-:W4:Y:S08]  /*0900*/  @!P3 LDC.64 R26, c[0x0][0x380] ;  /* 0x0000e000ff1abb82 */ /* 0x000f300000000a00 */
[----:B------:R-:W4:Y:S01]  /*0910*/  @!P4 LDC.64 R28, c[0x0][0x380] ;  /* 0x0000e000ff1ccb82 */ /* 0x000f220000000a00 */
[----:B--2---:R-:W-:-:S02]  /*0920*/  IMAD.MOV.U32 R6, RZ, RZ, -0x1 ;  /* 0xffffffffff067424 */ /* 0x004fc400078e00ff */
[----:B0-----:R-:W-:-:S04]  /*0930*/  @!P1 IMAD.WIDE.U32 R16, R17, 0x4, R2 ;  /* 0x0000000411109825 */ /* 0x001fc800078e0002 */
[----:B-1----:R-:W-:-:S04]  /*0940*/  @!P2 IMAD.WIDE.U32 R18, R19, 0x4, R4 ;  /* 0x000000041312a825 */ /* 0x002fc800078e0004 */
[----:B------:R-:W-:Y:S01]  /*0950*/  IMAD.MOV.U32 R7, RZ, RZ, -0x1 ;  /* 0xffffffffff077424 */ /* 0x000fe200078e00ff */
[----:B------:R-:W5:Y:S01]  /*0960*/  @!P2 LDG.E R6, desc[UR6][R18.64] ;  /* 0x000000061206a981 */ /* 0x000f62000c1e1900 */
[----:B------:R-:W-:Y:S02]  /*0970*/  IMAD.MOV.U32 R5, RZ, RZ, -0x1 ;  /* 0xffffffffff057424 */ /* 0x000fe400078e00ff */
[----:B------:R-:W-:Y:S02]  /*0980*/  IMAD.MOV.U32 R4, RZ, RZ, -0x1 ;  /* 0xffffffffff047424 */ /* 0x000fe400078e00ff */
[----:B------:R-:W-:Y:S02]  /*0990*/  IMAD.MOV.U32 R3, RZ, RZ, -0x1 ;  /* 0xffffffffff037424 */ /* 0x000fe400078e00ff */
[----:B------:R-:W-:Y:S02]  /*09a0*/  IMAD.MOV.U32 R2, RZ, RZ, -0x1 ;  /* 0xffffffffff027424 */ /* 0x000fe400078e00ff */
[----:B---3--:R-:W-:-:S04]  /*09b0*/  @!P5 IMAD.WIDE.U32 R22, R31, 0x4, R22 ;  /* 0x000000041f16d825 */ /* 0x008fc800078e0016 */
[----:B----4-:R-:W-:-:S04]  /*09c0*/  @!P6 IMAD.WIDE.U32 R24, R33, 0x4, R24 ;  /* 0x000000042118e825 */ /* 0x010fc800078e0018 */
[----:B------:R-:W-:-:S04]  /*09d0*/  @!P3 IMAD.WIDE.U32 R26, R35, 0x4, R26 ;  /* 0x00000004231ab825 */ /* 0x000fc800078e001a */
[----:B------:R-:W-:Y:S01]  /*09e0*/  @!P4 IMAD.WIDE.U32 R28, R37, 0x4, R28 ;  /* 0x00000004251cc825 */ /* 0x000fe200078e001c */
[C---:B------:R-:W-:Y:S01]  /*09f0*/  ISETP.GE.U32.AND P2, PT, R11.reuse, UR4, PT ;  /* 0x000000040b007c0c */ /* 0x040fe2000bf46070 */
[----:B------:R0:W5:Y:S02]  /*0a00*/  @!P1 LDG.E R7, desc[UR6][R16.64] ;  /* 0x0000000610079981 */ /* 0x000164000c1e1900 */
[C---:B------:R-:W-:Y:S02]  /*0a10*/  VIADD R31, R11.reuse, 0x140 ;  /* 0x000001400b1f7836 */ /* 0x040fe40000000000 */
[C---:B------:R-:W-:Y:S01]  /*0a20*/  VIADD R33, R11.reuse, 0x160 ;  /* 0x000001600b217836 */ /* 0x040fe20000000000 */
[----:B------:R1:W5:Y:S01]  /*0a30*/  @!P5 LDG.E R5, desc[UR6][R22.64] ;  /* 0x000000061605d981 */ /* 0x000362000c1e1900 */
[C---:B------:R-:W-:Y:S02]  /*0a40*/  VIADD R35, R11.reuse, 0x180 ;  /* 0x000001800b237836 */ /* 0x040fe40000000000 */
[C---:B------:R-:W-:Y:S01]  /*0a50*/  VIADD R37, R11.reuse, 0x1a0 ;  /* 0x000001a00b257836 */ /* 0x040fe20000000000 */
[----:B------:R2:W5:Y:S01]  /*0a60*/  @!P6 LDG.E R4, desc[UR6][R24.64] ;  /* 0x000000061804e981 */ /* 0x000562000c1e1900 */
[----:B------:R-:W-:Y:S01]  /*0a70*/  VIADD R39, R11, 0x1c0 ;  /* 0x000001c00b277836 */ /* 0x000fe20000000000 */
[----:B------:R-:W-:Y:S01]  /*0a80*/  ISETP.GE.U32.AND P1, PT, R31, UR4, PT ;  /* 0x000000041f007c0c */ /* 0x000fe2000bf26070 */
[----:B0-----:R-:W0:Y:S01]  /*0a90*/  @!P2 LDC.64 R16, c[0x0][0x380] ;  /* 0x0000e000ff10ab82 */ /* 0x001e220000000a00 */
[----:B------:R3:W5:Y:S01]  /*0aa0*/  @!P3 LDG.E R3, desc[UR6][R26.64] ;  /* 0x000000061a03b981 */ /* 0x000762000c1e1900 */
[----:B------:R-:W-:-:S02]  /*0ab0*/  ISETP.GE.U32.AND P3, PT, R33, UR4, PT ;  /* 0x0000000421007c0c */ /* 0x000fc4000bf66070 */
[----:B------:R-:W-:Y:S01]  /*0ac0*/  ISETP.GE.U32.AND P5, PT, R37, UR4, PT ;  /* 0x0000000425007c0c */ /* 0x000fe2000bfa6070 */
[----:B------:R4:W5:Y:S01]  /*0ad0*/  @!P4 LDG.E R2, desc[UR6][R28.64] ;  /* 0x000000061c02c981 */ /* 0x000962000c1e1900 */
[----:B------:R-:W-:Y:S02]  /*0ae0*/  ISETP.GE.U32.AND P4, PT, R35, UR4, PT ;  /* 0x0000000423007c0c */ /* 0x000fe4000bf86070 */
[----:B------:R-:W-:-:S04]  /*0af0*/  ISETP.GE.U32.AND P6, PT, R39, UR4, PT ;  /* 0x0000000427007c0c */ /* 0x000fc8000bfc6070 */
[----:B------:R-:W0:Y:S08]  /*0b00*/  @!P1 LDC.64 R18, c[0x0][0x380] ;  /* 0x0000e000ff129b82 */ /* 0x000e300000000a00 */
[----:B-1----:R-:W1:Y:S08]  /*0b10*/  @!P3 LDC.64 R22, c[0x0][0x380] ;  /* 0x0000e000ff16bb82 */ /* 0x002e700000000a00 */
[----:B--2---:R-:W2:Y:S08]  /*0b20*/  @!P4 LDC.64 R24, c[0x0][0x380] ;  /* 0x0000e000ff18cb82 */ /* 0x004eb00000000a00 */
[----:B---3--:R-:W3:Y:S08]  /*0b30*/  @!P5 LDC.64 R26, c[0x0][0x380] ;  /* 0x0000e000ff1adb82 */ /* 0x008ef00000000a00 */
[----:B----4-:R-:W4:Y:S01]  /*0b40*/  @!P6 LDC.64 R28, c[0x0][0x380] ;  /* 0x0000e000ff1ceb82 */ /* 0x010f220000000a00 */
[----:B0-----:R-:W-:-:S04]  /*0b50*/  @!P2 IMAD.WIDE.U32 R16, R11, 0x4, R16 ;  /* 0x000000040b10a825 */ /* 0x001fc800078e0010 */
[----:B------:R-:W-:Y:S02]  /*0b60*/  IMAD.MOV.U32 R0, RZ, RZ, -0x1 ;  /* 0xffffffffff007424 */ /* 0x000fe400078e00ff */
[----:B------:R-:W-:Y:S02]  /*0b70*/  IMAD.MOV.U32 R90, RZ, RZ, -0x1 ;  /* 0xffffffffff5a7424 */ /* 0x000fe400078e00ff */
[----:B------:R-:W-:Y:S02]  /*0b80*/  IMAD.MOV.U32 R91, RZ, RZ, -0x1 ;  /* 0xffffffffff5b7424 */ /* 0x000fe400078e00ff */
[----:B------:R-:W-:Y:S02]  /*0b90*/  IMAD.MOV.U32 R48, RZ, RZ, -0x1 ;  /* 0xffffffffff307424 */ /* 0x000fe400078e00ff */
[----:B------:R-:W-:Y:S02]  /*0ba0*/  IMAD.MOV.U32 R11, RZ, RZ, -0x1 ;  /* 0xffffffffff0b7424 */ /* 0x000fe400078e00ff */
[----:B------:R-:W-:-:S02]  /*0bb0*/  IMAD.MOV.U32 R49, RZ, RZ, -0x1 ;  /* 0xffffffffff317424 */ /* 0x000fc400078e00ff */
[----:B------:R-:W-:Y:S02]  /*0bc0*/  @!P1 IMAD.WIDE.U32 R18, R31, 0x4, R18 ;  /* 0x000000041f129825 */ /* 0x000fe400078e0012 */
[----:B------:R0:W5:Y:S02]  /*0bd0*/  @!P2 LDG.E R11, desc[UR6][R16.64] ;  /* 0x00000006100ba981 */ /* 0x000164000c1e1900 */
[----:B-1----:R-:W-:Y:S02]  /*0be0*/  @!P3 IMAD.WIDE.U32 R22, R33, 0x4, R22 ;  /* 0x000000042116b825 */ /* 0x002fe400078e0016 */
[----:B------:R0:W5:Y:S02]  /*0bf0*/  @!P1 LDG.E R0, desc[UR6][R18.64] ;  /* 0x0000000612009981 */ /* 0x000164000c1e1900 */
[----:B--2---:R-:W-:Y:S02]  /*0c00*/  @!P4 IMAD.WIDE.U32 R24, R35, 0x4, R24 ;  /* 0x000000042318c825 */ /* 0x004fe400078e0018 */
[----:B------:R0:W5:Y:S02]  /*0c10*/  @!P3 LDG.E R90, desc[UR6][R22.64] ;  /* 0x00000006165ab981 */ /* 0x000164000c1e1900 */
[----:B---3--:R-:W-:-:S02]  /*0c20*/  @!P5 IMAD.WIDE.U32 R26, R37, 0x4, R26 ;  /* 0x00000004251ad825 */ /* 0x008fc400078e001a */
[----:B------:R0:W5:Y:S02]  /*0c30*/  @!P4 LDG.E R91, desc[UR6][R24.64] ;  /* 0x00000006185bc981 */ /* 0x000164000c1e1900 */
[----:B----4-:R-:W-:Y:S02]  /*0c40*/  @!P6 IMAD.WIDE.U32 R28, R39, 0x4, R28 ;  /* 0x00000004271ce825 */ /* 0x010fe400078e001c */
[----:B------:R0:W5:Y:S04]  /*0c50*/  @!P5 LDG.E R48, desc[UR6][R26.64] ;  /* 0x000000061a30d981 */ /* 0x000168000c1e1900 */
[----:B------:R0:W5:Y:S02]  /*0c60*/  @!P6 LDG.E R49, desc[UR6][R28.64] ;  /* 0x000000061c31e981 */ /* 0x000164000c1e1900 */
.L_x_6:
[--C-:B0----5:R-:W-:Y:S01]  /*0c70*/  SHF.R.U32.HI R16, RZ, R15, R11.reuse ;  /* 0x0000000fff107219 */ /* 0x121fe2000001160b */
[C---:B------:R-:W-:Y:S01]  /*0c80*/  VIADD R19, R12.reuse, 0x2 ;  /* 0x000000020c137836 */ /* 0x040fe20000000000 */
[--C-:B------:R-:W-:Y:S01]  /*0c90*/  SHF.R.U32.HI R55, RZ, R12, R11.reuse ;  /* 0x0000000cff377219 */ /* 0x100fe2000001160b */
[----:B------:R-:W-:Y:S01]  /*0ca0*/  VIADD R41, R12, 0x3 ;  /* 0x000000030c297836 */ /* 0x000fe20000000000 */
[----:B------:R-:W-:Y:S01]  /*0cb0*/  LOP3.LUT R17, R16, 0x1, RZ, 0xc0, !PT ;  /* 0x0000000110117812 */ /* 0x000fe200078ec0ff */
[C---:B------:R-:W-:Y:S01]  /*0cc0*/  VIADD R43, R12.reuse, 0x4 ;  /* 0x000000040c2b7836 */ /* 0x040fe20000000000 */
[----:B------:R-:W-:Y:S01]  /*0cd0*/  LOP3.LUT R16, R55, 0x1, RZ, 0xc0, !PT ;  /* 0x0000000137107812 */ /* 0x000fe200078ec0ff */
[C---:B------:R-:W-:Y:S01]  /*0ce0*/  VIADD R45, R12.reuse, 0x5 ;  /* 0x000000050c2d7836 */ /* 0x040fe20000000000 */
[C---:B------:R-:W-:Y:S01]  /*0cf0*/  ISETP.NE.U32.AND P2, PT, R17.reuse, 0x1, PT ;  /* 0x000000011100780c */ /* 0x040fe20003f45070 */
[----:B------:R-:W-:Y:S01]  /*0d00*/  VIADD R17, R17, 0xffffffff ;  /* 0xffffffff11117836 */ /* 0x000fe20000000000 */
[--C-:B------:R-:W-:Y:S01]  /*0d10*/  SHF.R.U32.HI R18, RZ, R19, R11.reuse ;  /* 0x00000013ff127219 */ /* 0x100fe2000001160b */
[----:B------:R-:W-:Y:S01]  /*0d20*/  VIADD R53, R12, 0x6 ;  /* 0x000000060c357836 */ /* 0x000fe20000000000 */
[C---:B------:R-:W-:Y:S01]  /*0d30*/  ISETP.NE.U32.AND P1, PT, R16.reuse, 0x1, PT ;  /* 0x000000011000780c */ /* 0x040fe20003f25070 */
[----:B------:R-:W-:Y:S01]  /*0d40*/  VIADD R16, R16, 0xffffffff ;  /* 0xffffffff10107836 */ /* 0x000fe20000000000 */
[----:B------:R-:W-:Y:S01]  /*0d50*/  LOP3.LUT R20, R18, 0x1, RZ, 0xc0, !PT ;  /* 0x0000000112147812 */ /* 0x000fe200078ec0ff */
[----:B------:R-:W-:Y:S01]  /*0d60*/  VIADD R51, R12, 0x7 ;  /* 0x000000070c337836 */ /* 0x000fe20000000000 */
[--C-:B------:R-:W-:Y:S01]  /*0d70*/  SHF.R.U32.HI R22, RZ, R41, R11.reuse ;  /* 0x00000029ff167219 */ /* 0x100fe2000001160b */
[----:B------:R-:W-:Y:S01]  /*0d80*/  BAR.SYNC.DEFER_BLOCKING 0x0 ;  /* 0x0000000000007b1d */ /* 0x000fe20000010000 */
[----:B------:R-:W-:-:S02]  /*0d90*/  SHF.R.U32.HI R23, RZ, R43, R11 ;  /* 0x0000002bff177219 */ /* 0x000fc4000001160b */
[----:B------:R-:W-:Y:S02]  /*0da0*/  LOP3.LUT R22, R22, 0x1, RZ, 0xc0, !PT ;  /* 0x0000000116167812 */ /* 0x000fe400078ec0ff */
[----:B------:R-:W-:Y:S01]  /*0db0*/  VOTE.ANY R18, PT, !P2 ;  /* 0x0000000000127806 */ /* 0x000fe200050e0100 */
[----:B------:R-:W-:Y:S01]  /*0dc0*/  BSSY.RECONVERGENT B0, `(.L_x_7) ;  /* 0x000002b000007945 */ /* 0x000fe20003800200 */
[----:B------:R-:W-:Y:S02]  /*0dd0*/  ISETP.NE.U32.AND P2, PT, R20, 0x1, PT ;  /* 0x000000011400780c */ /* 0x000fe40003f45070 */
[----:B------:R-:W-:Y:S02]  /*0de0*/  LOP3.LUT R18, R18, R17, RZ, 0x3c, !PT ;  /* 0x0000001112127212 */ /* 0x000fe400078e3cff */
[----:B------:R-:W-:Y:S02]  /*0df0*/  VOTE.ANY R17, PT, !P1 ;  /* 0x0000000000117806 */ /* 0x000fe400048e0100 */
[----:B------:R-:W-:-:S02]  /*0e00*/  ISETP.NE.U32.AND P1, PT, R22, 0x1, PT ;  /* 0x000000011600780c */ /* 0x000fc40003f25070 */
[----:B------:R-:W-:Y:S01]  /*0e10*/  LOP3.LUT R16, R18, R17, R16, 0x60, !PT ;  /* 0x0000001112107212 */ /* 0x000fe200078e6010 */
[----:B------:R-:W-:Y:S01]  /*0e20*/  VIADD R17, R20, 0xffffffff ;  /* 0xffffffff14117836 */ /* 0x000fe20000000000 */
[----:B------:R-:W-:Y:S01]  /*0e30*/  LOP3.LUT R20, R23, 0x1, RZ, 0xc0, !PT ;  /* 0x0000000117147812 */ /* 0x000fe200078ec0ff */
[----:B------:R-:W-:Y:S01]  /*0e40*/  VIADD R23, R22, 0xffffffff ;  /* 0xffffffff16177836 */ /* 0x000fe20000000000 */
[----:B------:R-:W-:Y:S02]  /*0e50*/  SHF.R.U32.HI R25, RZ, R53, R11 ;  /* 0x00000035ff197219 */ /* 0x000fe4000001160b */
[----:B------:R-:W-:Y:S02]  /*0e60*/  VOTE.ANY R18, PT, !P2 ;  /* 0x0000000000127806 */ /* 0x000fe400050e0100 */
[----:B------:R-:W-:Y:S02]  /*0e70*/  ISETP.NE.U32.AND P2, PT, R20, 0x1, PT ;  /* 0x000000011400780c */ /* 0x000fe40003f45070 */
[----:B------:R-:W-:-:S02]  /*0e80*/  LOP3.LUT R16, R16, R18, R17, 0x60, !PT ;  /* 0x0000001210107212 */ /* 0x000fc400078e6011 */
[--C-:B------:R-:W-:Y:S01]  /*0e90*/  SHF.R.U32.HI R18, RZ, R45, R11.reuse ;  /* 0x0000002dff127219 */ /* 0x100fe2000001160b */
[----:B------:R-:W0:Y:S01]  /*0ea0*/  S2R R17, SR_LTMASK ;  /* 0x0000000000117919 */ /* 0x000e220000003900 */
[----:B------:R-:W-:Y:S02]  /*0eb0*/  LOP3.LUT R25, R25, 0x1, RZ, 0xc0, !PT ;  /* 0x0000000119197812 */ /* 0x000fe400078ec0ff */
[----:B------:R-:W-:Y:S02]  /*0ec0*/  LOP3.LUT R24, R18, 0x1, RZ, 0xc0, !PT ;  /* 0x0000000112187812 */ /* 0x000fe400078ec0ff */
[----:B------:R-:W-:Y:S02]  /*0ed0*/  VOTE.ANY R18, PT, !P1 ;  /* 0x0000000000127806 */ /* 0x000fe400048e0100 */
[----:B------:R-:W-:Y:S02]  /*0ee0*/  ISETP.NE.U32.AND P1, PT, R24, 0x1, PT ;  /* 0x000000011800780c */ /* 0x000fe40003f25070 */
[----:B------:R-:W-:-:S02]  /*0ef0*/  SHF.R.U32.HI R22, RZ, R51, R11 ;  /* 0x00000033ff167219 */ /* 0x000fc4000001160b */
[----:B------:R-:W-:Y:S01]  /*0f00*/  LOP3.LUT R16, R16, R18, R23, 0x60, !PT ;  /* 0x0000001210107212 */ /* 0x000fe200078e6017 */
[----:B------:R-:W-:Y:S01]  /*0f10*/  VIADD R23, R20, 0xffffffff ;  /* 0xffffffff14177836 */ /* 0x000fe20000000000 */
[C---:B------:R-:W-:Y:S01]  /*0f20*/  ISETP.NE.U32.AND P3, PT, R25.reuse, 0x1, PT ;  /* 0x000000011900780c */ /* 0x040fe20003f65070 */
[----:B------:R-:W-:Y:S01]  /*0f30*/  VIADD R25, R25, 0xffffffff ;  /* 0xffffffff19197836 */ /* 0x000fe20000000000 */
[----:B------:R-:W-:Y:S02]  /*0f40*/  LOP3.LUT R22, R22, 0x1, RZ, 0xc0, !PT ;  /* 0x0000000116167812 */ /* 0x000fe400078ec0ff */
[----:B------:R-:W-:Y:S02]  /*0f50*/  VOTE.ANY R18, PT, !P2 ;  /* 0x0000000000127806 */ /* 0x000fe400050e0100 */
[----:B------:R-:W-:Y:S02]  /*0f60*/  ISETP.NE.U32.AND P2, PT, R22, 0x1, PT ;  /* 0x000000011600780c */ /* 0x000fe40003f45070 */
[----:B------:R-:W-:Y:S01]  /*0f70*/  LOP3.LUT R16, R16, R18, R23, 0x60, !PT ;  /* 0x0000001210107212 */ /* 0x000fe200078e6017 */
[----:B------:R-:W-:Y:S01]  /*0f80*/  VIADD R23, R24, 0xffffffff ;  /* 0xffffffff18177836 */ /* 0x000fe20000000000 */
[----:B------:R-:W-:-:S02]  /*0f90*/  VOTE.ANY R18, PT, !P1 ;  /* 0x0000000000127806 */ /* 0x000fc400048e0100 */
[----:B------:R-:W-:Y:S02]  /*0fa0*/  LOP3.LUT R55, R55, 0xff, RZ, 0xc0, !PT ;  /* 0x000000ff37377812 */ /* 0x000fe400078ec0ff */
[----:B------:R-:W-:Y:S01]  /*0fb0*/  LOP3.LUT R16, R16, R18, R23, 0x60, !PT ;  /* 0x0000001210107212 */ /* 0x000fe200078e6017 */
[----:B------:R-:W-:Y:S01]  /*0fc0*/  VIADD R23, R22, 0xffffffff ;  /* 0xffffffff16177836 */ /* 0x000fe20000000000 */
[----:B------:R-:W-:-:S04]  /*0fd0*/  VOTE.ANY R18, PT, !P3 ;  /* 0x0000000000127806 */ /* 0x000fc800058e0100 */
[----:B------:R-:W-:Y:S02]  /*0fe0*/  LOP3.LUT R16, R16, R18, R25, 0x60, !PT ;  /* 0x0000001210107212 */ /* 0x000fe400078e6019 */
[----:B------:R-:W-:-:S04]  /*0ff0*/  VOTE.ANY R18, PT, !P2 ;  /* 0x0000000000127806 */ /* 0x000fc800050e0100 */
[----:B------:R-:W-:Y:S01]  /*1000*/  LOP3.LUT R28, R16, R18, R23, 0x60, !PT ;  /* 0x00000012101c7212 */ /* 0x000fe200078e6017 */
[----:B------:R-:W-:-:S03]  /*1010*/  IMAD.IADD R16, R14, 0x1, R55 ;  /* 0x000000010e107824 */ /* 0x000fc600078e0237 */
[----:B0-----:R-:W-:Y:S02]  /*1020*/  LOP3.LUT P1, R33, R17, RZ, R28, 0xa0, !PT ;  /* 0x000000ff11217212 */ /* 0x001fe4000782a01c */
[----:B------:R-:W-:-:S11]  /*1030*/  LEA R16, R16, UR8, 0x2 ;  /* 0x0000000810107c11 */ /* 0x000fd6000f8e10ff */
[----:B------:R-:W-:Y:S05]  /*1040*/  @P1 BRA `(.L_x_8) ;  /* 0x0000000000081947 */ /* 0x000fea0003800000 */
[----:B------:R-:W0:Y:S02]  /*1050*/  POPC R47, R28 ;  /* 0x0000001c002f7309 */ /* 0x000e240000000000 */
[----:B0-----:R0:W1:Y:S02]  /*1060*/  ATOMS.ADD R47, [R16], R47 ;  /* 0x0000002f102f738c */ /* 0x0010640000000000 */
.L_x_8:
[----:B------:R-:W-:Y:S05]  /*1070*/  BSYNC.RECONVERGENT B0 ;  /* 0x0000000000007941 */ /* 0x000fea0003800200 */
.L_x_7:
[--C-:B0-----:R-:W-:Y:S01]  /*1080*/  SHF.R.U32.HI R16, RZ, R15, R10.reuse ;  /* 0x0000000fff107219 */ /* 0x101fe2000001160a */
[----:B------:R-:W-:Y:S01]  /*1090*/  BSSY.RECONVERGENT B0, `(.L_x_9) ;  /* 0x000003a000007945 */ /* 0x000fe20003800200 */
[--C-:B------:R-:W-:Y:S02]  /*10a0*/  SHF.R.U32.HI R56, RZ, R12, R10.reuse ;  /* 0x0000000cff387219 */ /* 0x100fe4000001160a */
[----:B------:R-:W-:Y:S02]  /*10b0*/  LOP3.LUT R18, R16, 0x1, RZ, 0xc0, !PT ;  /* 0x0000000110127812 */ /* 0x000fe400078ec0ff */
[----:B------:R-:W-:Y:S02]  /*10c0*/  LOP3.LUT R16, R56, 0x1, RZ, 0xc0, !PT ;  /* 0x0000000138107812 */ /* 0x000fe400078ec0ff */
[C---:B------:R-:W-:Y:S01]  /*10d0*/  ISETP.NE.U32.AND P2, PT, R18.reuse, 0x1, PT ;  /* 0x000000011200780c */ /* 0x040fe20003f45070 */
[----:B------:R-:W-:Y:S01]  /*10e0*/  VIADD R18, R18, 0xffffffff ;  /* 0xffffffff12127836 */ /* 0x000fe20000000000 */
[C---:B------:R-:W-:Y:S01]  /*10f0*/  ISETP.NE.U32.AND P1, PT, R16.reuse, 0x1, PT ;  /* 0x000000011000780c */ /* 0x040fe20003f25070 */
[----:B------:R-:W-:Y:S01]  /*1100*/  VIADD R16, R16, 0xffffffff ;  /* 0xffffffff10107836 */ /* 0x000fe20000000000 */
[----:B------:R-:W-:-:S02]  /*1110*/  SHF.R.U32.HI R20, RZ, R19, R10 ;  /* 0x00000013ff147219 */ /* 0x000fc4000001160a */
[--C-:B------:R-:W-:Y:S02]  /*1120*/  SHF.R.U32.HI R22, RZ, R41, R10.reuse ;  /* 0x00000029ff167219 */ /* 0x100fe4000001160a */
[----:B------:R-:W-:Y:S02]  /*1130*/  LOP3.LUT R20, R20, 0x1, RZ, 0xc0, !PT ;  /* 0x0000000114147812 */ /* 0x000fe400078ec0ff */
[----:B------:R-:W-:Y:S02]  /*1140*/  LOP3.LUT R22, R22, 0x1, RZ, 0xc0, !PT ;  /* 0x0000000116167812 */ /* 0x000fe400078ec0ff */
[----:B------:R-:W-:Y:S02]  /*1150*/  SHF.R.U32.HI R24, RZ, R43, R10 ;  /* 0x0000002bff187219 */ /* 0x000fe4000001160a */
[----:B------:R-:W-:Y:S02]  /*1160*/  VOTE.ANY R23, PT, !P2 ;  /* 0x0000000000177806 */ /* 0x000fe400050e0100 */
[----:B------:R-:W-:-:S02]  /*1170*/  ISETP.NE.U32.AND P2, PT, R20, 0x1, PT ;  /* 0x000000011400780c */ /* 0x000fc40003f45070 */
[----:B------:R-:W-:Y:S02]  /*1180*/  LOP3.LUT R18, R23, R18, RZ, 0x3c, !PT ;  /* 0x0000001217127212 */ /* 0x000fe400078e3cff */
[----:B------:R-:W-:Y:S02]  /*1190*/  VOTE.ANY R23, PT, !P1 ;  /* 0x0000000000177806 */ /* 0x000fe400048e0100 */
[----:B------:R-:W-:Y:S02]  /*11a0*/  ISETP.NE.U32.AND P1, PT, R22, 0x1, PT ;  /* 0x000000011600780c */ /* 0x000fe40003f25070 */
[----:B------:R-:W-:Y:S01]  /*11b0*/  LOP3.LUT R16, R18, R23, R16, 0x60, !PT ;  /* 0x0000001712107212 */ /* 0x000fe200078e6010 */
[----:B------:R-:W-:Y:S01]  /*11c0*/  VIADD R23, R20, 0xffffffff ;  /* 0xffffffff14177836 */ /* 0x000fe20000000000 */
[----:B------:R-:W-:Y:S02]  /*11d0*/  LOP3.LUT R24, R24, 0x1, RZ, 0xc0, !PT ;  /* 0x0000000118187812 */ /* 0x000fe400078ec0ff */
[----:B------:R-:W-:-:S02]  /*11e0*/  SHF.R.U32.HI R20, RZ, R45, R10 ;  /* 0x0000002dff147219 */ /* 0x000fc4000001160a */
[----:B------:R-:W-:Y:S02]  /*11f0*/  VOTE.ANY R18, PT, !P2 ;  /* 0x0000000000127806 */ /* 0x000fe400050e0100 */
[----:B------:R-:W-:Y:S02]  /*1200*/  ISETP.NE.U32.AND P2, PT, R24, 0x1, PT ;  /* 0x000000011800780c */ /* 0x000fe40003f45070 */
[----:B------:R-:W-:Y:S02]  /*1210*/  LOP3.LUT R25, R20, 0x1, RZ, 0xc0, !PT ;  /* 0x0000000114197812 */ /* 0x000fe400078ec0ff */
[----:B------:R-:W-:Y:S02]  /*1220*/  SHF.R.U32.HI R26, RZ, R53, R10 ;  /* 0x00000035ff1a7219 */ /* 0x000fe4000001160a */
[----:B------:R-:W-:Y:S01]  /*1230*/  LOP3.LUT R16, R16, R18, R23, 0x60, !PT ;  /* 0x0000001210107212 */ /* 0x000fe200078e6017 */
[----:B------:R-:W-:Y:S01]  /*1240*/  VIADD R23, R22, 0xffffffff ;  /* 0xffffffff16177836 */ /* 0x000fe20000000000 */
[----:B------:R-:W-:-:S02]  /*1250*/  VOTE.ANY R18, PT, !P1 ;  /* 0x0000000000127806 */ /* 0x000fc400048e0100 */
[C---:B------:R-:W-:Y:S01]  /*1260*/  ISETP.NE.U32.AND P1, PT, R25.reuse, 0x1, PT ;  /* 0x000000011900780c */ /* 0x040fe20003f25070 */
[----:B------:R-:W-:Y:S01]  /*1270*/  VIADD R25, R25, 0xffffffff ;  /* 0xffffffff19197836 */ /* 0x000fe20000000000 */
[----:B------:R-:W-:Y:S02]  /*1280*/  LOP3.LUT R26, R26, 0x1, RZ, 0xc0, !PT ;  /* 0x000000011a1a7812 */ /* 0x000fe400078ec0ff */
[----:B------:R-:W-:Y:S02]  /*1290*/  SHF.R.U32.HI R22, RZ, R51, R10 ;  /* 0x00000033ff167219 */ /* 0x000fe4000001160a */
[----:B------:R-:W-:Y:S02]  /*12a0*/  ISETP.NE.U32.AND P3, PT, R26, 0x1, PT ;  /* 0x000000011a00780c */ /* 0x000fe40003f65070 */
[----:B------:R-:W-:Y:S01]  /*12b0*/  LOP3.LUT R18, R16, R18, R23, 0x60, !PT ;  /* 0x0000001210127212 */ /* 0x000fe200078e6017 */
[----:B------:R-:W-:Y:S01]  /*12c0*/  VIADD R23, R24, 0xffffffff ;  /* 0xffffffff18177836 */ /* 0x000fe20000000000 */
[----:B------:R-:W-:Y:S01]  /*12d0*/  LOP3.LUT R22, R22, 0x1, RZ, 0xc0, !PT ;  /* 0x0000000116167812 */ /* 0x000fe200078ec0ff */
[----:B------:R-:W0:Y:S01]  /*12e0*/  BREV R16, R28 ;  /* 0x0000001c00107301 */ /* 0x000e220000000000 */
[----:B------:R-:W-:-:S02]  /*12f0*/  VOTE.ANY R20, PT, !P2 ;  /* 0x0000000000147806 */ /* 0x000fc400050e0100 */
[----:B------:R-:W-:Y:S02]  /*1300*/  ISETP.NE.U32.AND P2, PT, R22, 0x1, PT ;  /* 0x000000011600780c */ /* 0x000fe40003f45070 */
[----:B------:R-:W-:Y:S01]  /*1310*/  LOP3.LUT R18, R18, R20, R23, 0x60, !PT ;  /* 0x0000001412127212 */ /* 0x000fe200078e6017 */
[----:B------:R-:W-:Y:S01]  /*1320*/  VIADD R23, R26, 0xffffffff ;  /* 0xffffffff1a177836 */ /* 0x000fe20000000000 */
[----:B------:R-:W-:Y:S02]  /*1330*/  VOTE.ANY R20, PT, !P1 ;  /* 0x0000000000147806 */ /* 0x000fe400048e0100 */
[----:B------:R-:W-:Y:S02]  /*1340*/  LOP3.LUT R56, R56, 0xff, RZ, 0xc0, !PT ;  /* 0x000000ff38387812 */ /* 0x000fe400078ec0ff */
[----:B------:R-:W-:Y:S02]  /*1350*/  LOP3.LUT R18, R18, R20, R25, 0x60, !PT ;  /* 0x0000001412127212 */ /* 0x000fe400078e6019 */
[----:B------:R-:W-:Y:S01]  /*1360*/  VOTE.ANY R20, PT, !P3 ;  /* 0x0000000000147806 */ /* 0x000fe200058e0100 */
[----:B0-----:R-:W1:Y:S03]  /*1370*/  FLO.U32.SH R16, R16 ;  /* 0x0000001000107300 */ /* 0x001e6600000e0400 */
[----:B------:R-:W-:Y:S01]  /*1380*/  LOP3.LUT R18, R18, R20, R23, 0x60, !PT ;  /* 0x0000001412127212 */ /* 0x000fe200078e6017 */
[----:B------:R-:W-:Y:S01]  /*1390*/  VIADD R23, R22, 0xffffffff ;  /* 0xffffffff16177836 */ /* 0x000fe20000000000 */
[----:B------:R-:W-:-:S04]  /*13a0*/  VOTE.ANY R20, PT, !P2 ;  /* 0x0000000000147806 */ /* 0x000fc800050e0100 */
[----:B------:R-:W-:Y:S01]  /*13b0*/  LOP3.LUT R28, R18, R20, R23, 0x60, !PT ;  /* 0x00000014121c7212 */ /* 0x000fe200078e6017 */
[----:B------:R-:W-:-:S03]  /*13c0*/  IMAD.IADD R18, R14, 0x1, R56 ;  /* 0x000000010e127824 */ /* 0x000fc600078e0238 */
[----:B------:R-:W-:Y:S02]  /*13d0*/  LOP3.LUT P1, R35, R17, RZ, R28, 0xa0, !PT ;  /* 0x000000ff11237212 */ /* 0x000fe4000782a01c */
[----:B------:R-:W-:Y:S01]  /*13e0*/  LEA R18, R18, UR8, 0x2 ;  /* 0x0000000812127c11 */ /* 0x000fe2000f8e10ff */
[----:B-1----:R0:W1:Y:S10]  /*13f0*/  SHFL.IDX PT, R20, R47, R16, 0x1f ;  /* 0x00001f102f147589 */ /* 0x00207400000e0000 */
[----:B0-----:R-:W-:Y:S05]  /*1400*/  @P1 BRA `(.L_x_10) ;  /* 0x0000000000081947 */ /* 0x001fea0003800000 */
[----:B------:R-:W0:Y:S02]  /*1410*/  POPC R47, R28 ;  /* 0x0000001c002f7309 */ /* 0x000e240000000000 */
[----:B0-----:R0:W2:Y:S02]  /*1420*/  ATOMS.ADD R47, [R18], R47 ;  /* 0x0000002f122f738c */ /* 0x0010a40000000000 */
.L_x_10:
[----:B------:R-:W-:Y:S05]  /*1430*/  BSYNC.RECONVERGENT B0 ;  /* 0x0000000000007941 */ /* 0x000fea0003800200 */
.L_x_9:
[--C-:B------:R-:W-:Y:S01]  /*1440*/  SHF.R.U32.HI R16, RZ, R15, R9.reuse ;  /* 0x0000000fff107219 */ /* 0x100fe20000011609 */
[----:B------:R-:W-:Y:S01]  /*1450*/  BSSY.RECONVERGENT B0, `(.L_x_11) ;  /* 0x000003a000007945 */ /* 0x000fe20003800200 */
[--C-:B------:R-:W-:Y:S02]  /*1460*/  SHF.R.U32.HI R57, RZ, R12, R9.reuse ;  /* 0x0000000cff397219 */ /* 0x100fe40000011609 */
[----:B0-----:R-:W-:Y:S02]  /*1470*/  LOP3.LUT R18, R16, 0x1, RZ, 0xc0, !PT ;  /* 0x0000000110127812 */ /* 0x001fe400078ec0ff */
[----:B------:R-:W-:Y:S02]  /*1480*/  LOP3.LUT R16, R57, 0x1, RZ, 0xc0, !PT ;  /* 0x0000000139107812 */ /* 0x000fe400078ec0ff */
[C---:B------:R-:W-:Y:S01]  /*1490*/  ISETP.NE.U32.AND P2, PT, R18.reuse, 0x1, PT ;  /* 0x000000011200780c */ /* 0x040fe20003f45070 */
[----:B------:R-:W-:Y:S01]  /*14a0*/  VIADD R18, R18, 0xffffffff ;  /* 0xffffffff12127836 */ /* 0x000fe20000000000 */
[----:B------:R-:W-:-:S02]  /*14b0*/  SHF.R.U32.HI R22, RZ, R19, R9 ;  /* 0x00000013ff167219 */ /* 0x000fc40000011609 */
[C---:B------:R-:W-:Y:S01]  /*14c0*/  ISETP.NE.U32.AND P1, PT, R16.reuse, 0x1, PT ;  /* 0x000000011000780c */ /* 0x040fe20003f25070 */
[----:B------:R-:W-:Y:S01]  /*14d0*/  VIADD R16, R16, 0xffffffff ;  /* 0xffffffff10107836 */ /* 0x000fe20000000000 */
[----:B------:R-:W-:Y:S02]  /*14e0*/  LOP3.LUT R22, R22, 0x1, RZ, 0xc0, !PT ;  /* 0x0000000116167812 */ /* 0x000fe400078ec0ff */
[--C-:B------:R-:W-:Y:S02]  /*14f0*/  SHF.R.U32.HI R24, RZ, R41, R9.reuse ;  /* 0x00000029ff187219 */ /* 0x100fe40000011609 */
[----:B------:R-:W-:Y:S02]  /*1500*/  SHF.R.U32.HI R25, RZ, R43, R9 ;  /* 0x0000002bff197219 */ /* 0x000fe40000011609 */
[----:B------:R-:W-:Y:S02]  /*1510*/  LOP3.LUT R24, R24, 0x1, RZ, 0xc0, !PT ;  /* 0x0000000118187812 */ /* 0x000fe400078ec0ff */
[----:B------:R-:W-:-:S02]  /*1520*/  VOTE.ANY R23, PT, !P2 ;  /* 0x0000000000177806 */ /* 0x000fc400050e0100 */
[----:B------:R-:W-:Y:S02]  /*1530*/  ISETP.NE.U32.AND P2, PT, R22, 0x1, PT ;  /* 0x000000011600780c */ /* 0x000fe40003f45070 */
[----:B------:R-:W-:Y:S02]  /*1540*/  LOP3.LUT R18, R23, R18, RZ, 0x3c, !PT ;  /* 0x0000001217127212 */ /* 0x000fe400078e3cff */
[----:B------:R-:W-:Y:S02]  /*1550*/  VOTE.ANY R23, PT, !P1 ;  /* 0x0000000000177806 */ /* 0x000fe400048e0100 */
[----:B------:R-:W-:Y:S02]  /*1560*/  ISETP.NE.U32.AND P1, PT, R24, 0x1, PT ;  /* 0x000000011800780c */ /* 0x000fe40003f25070 */
[----:B------:R-:W-:Y:S01]  /*1570*/  LOP3.LUT R16, R18, R23, R16, 0x60, !PT ;  /* 0x0000001712107212 */ /* 0x000fe200078e6010 */
[----:B------:R-:W-:Y:S01]  /*1580*/  VIADD R23, R22, 0xffffffff ;  /* 0xffffffff16177836 */ /* 0x000fe20000000000 */
[----:B------:R-:W-:-:S02]  /*1590*/  LOP3.LUT R25, R25, 0x1, RZ, 0xc0, !PT ;  /* 0x0000000119197812 */ /* 0x000fc400078ec0ff */
[----:B------:R-:W-:Y:S02]  /*15a0*/  SHF.R.U32.HI R22, RZ, R45, R9 ;  /* 0x0000002dff167219 */ /* 0x000fe40000011609 */
[----:B------:R-:W-:Y:S02]  /*15b0*/  VOTE.ANY R18, PT, !P2 ;  /* 0x0000000000127806 */ /* 0x000fe400050e0100 */
[C---:B------:R-:W-:Y:S01]  /*15c0*/  ISETP.NE.U32.AND P2, PT, R25.reuse, 0x1, PT ;  /* 0x000000011900780c */ /* 0x040fe20003f45070 */
[----:B------:R-:W-:Y:S01]  /*15d0*/  VIADD R25, R25, 0xffffffff ;  /* 0xffffffff19197836 */ /* 0x000fe20000000000 */
[----:B------:R-:W-:Y:S01]  /*15e0*/  LOP3.LUT R16, R16, R18, R23, 0x60, !PT ;  /* 0x0000001210107212 */ /* 0x000fe200078e6017 */
[----:B------:R-:W-:Y:S01]  /*15f0*/  VIADD R23, R24, 0xffffffff ;  /* 0xffffffff18177836 */ /* 0x000fe20000000000 */
[----:B------:R-:W-:Y:S02]  /*1600*/  LOP3.LUT R26, R22, 0x1, RZ, 0xc0, !PT ;  /* 0x00000001161a7812 */ /* 0x000fe400078ec0ff */
[----:B------:R-:W-:-:S02]  /*1610*/  SHF.R.U32.HI R27, RZ, R53, R9 ;  /* 0x00000035ff1b7219 */ /* 0x000fc40000011609 */
[----:B------:R-:W-:Y:S02]  /*1620*/  VOTE.ANY R18, PT, !P1 ;  /* 0x0000000000127806 */ /* 0x000fe400048e0100 */
[----:B------:R-:W-:Y:S02]  /*1630*/  ISETP.NE.U32.AND P1, PT, R26, 0x1, PT ;  /* 0x000000011a00780c */ /* 0x000fe40003f25070 */
[----:B------:R-:W-:Y:S02]  /*1640*/  LOP3.LUT R27, R27, 0x1, RZ, 0xc0, !PT ;  /* 0x000000011b1b7812 */ /* 0x000fe400078ec0ff */
[----:B------:R-:W-:Y:S02]  /*1650*/  LOP3.LUT R18, R16, R18, R23, 0x60, !PT ;  /* 0x0000001210127212 */ /* 0x000fe400078e6017 */
[----:B------:R-:W-:Y:S01]  /*1660*/  SHF.R.U32.HI R23, RZ, R51, R9 ;  /* 0x00000033ff177219 */ /* 0x000fe20000011609 */
[----:B------:R-:W0:Y:S01]  /*1670*/  BREV R16, R28 ;  /* 0x0000001c00107301 */ /* 0x000e220000000000 */
[C---:B------:R-:W-:Y:S01]  /*1680*/  ISETP.NE.U32.AND P3, PT, R27.reuse, 0x1, PT ;  /* 0x000000011b00780c */ /* 0x040fe20003f65070 */
[----:B------:R-:W-:Y:S01]  /*1690*/  VIADD R27, R27, 0xffffffff ;  /* 0xffffffff1b1b7836 */ /* 0x000fe20000000000 */
[----:B------:R-:W-:Y:S01]  /*16a0*/  LOP3.LUT R24, R23, 0x1, RZ, 0xc0, !PT ;  /* 0x0000000117187812 */ /* 0x000fe200078ec0ff */
[----:B------:R-:W-:Y:S01]  /*16b0*/  VIADD R23, R26, 0xffffffff ;  /* 0xffffffff1a177836 */ /* 0x000fe20000000000 */
[----:B------:R-:W-:-:S02]  /*16c0*/  VOTE.ANY R22, PT, !P2 ;  /* 0x0000000000167806 */ /* 0x000fc400050e0100 */
[----:B------:R-:W-:Y:S02]  /*16d0*/  ISETP.NE.U32.AND P2, PT, R24, 0x1, PT ;  /* 0x000000011800780c */ /* 0x000fe40003f45070 */
[----:B------:R-:W-:Y:S02]  /*16e0*/  LOP3.LUT R18, R18, R22, R25, 0x60, !PT ;  /* 0x0000001612127212 */ /* 0x000fe400078e6019 */
[----:B------:R-:W-:Y:S02]  /*16f0*/  VOTE.ANY R22, PT, !P1 ;  /* 0x0000000000167806 */ /* 0x000fe400048e0100 */
[----:B------:R-:W-:Y:S02]  /*1700*/  LOP3.LUT R57, R57, 0xff, RZ, 0xc0, !PT ;  /* 0x000000ff39397812 */ /* 0x000fe400078ec0ff */
[----:B------:R-:W-:Y:S01]  /*1710*/  LOP3.LUT R18, R18, R22, R23, 0x60, !PT ;  /* 0x0000001612127212 */ /* 0x000fe200078e6017 */
[----:B------:R-:W-:Y:S01]  /*1720*/  VIADD R23, R24, 0xffffffff ;  /* 0xffffffff18177836 */ /* 0x000fe20000000000 */
[----:B------:R-:W-:Y:S01]  /*1730*/  VOTE.ANY R22, PT, !P3 ;  /* 0x0000000000167806 */ /* 0x000fe200058e0100 */
[----:B0-----:R-:W2:Y:S03]  /*1740*/  FLO.U32.SH R16, R16 ;  /* 0x0000001000107300 */ /* 0x001ea600000e0400 */
[----:B------:R-:W-:-:S02]  /*1750*/  LOP3.LUT R18, R18, R22, R27, 0x60, !PT ;  /* 0x0000001612127212 */ /* 0x000fc400078e601b */
[----:B------:R-:W-:-:S04]  /*1760*/  VOTE.ANY R22, PT, !P2 ;  /* 0x0000000000167806 */ /* 0x000fc800050e0100 */
[----:B------:R-:W-:Y:S01]  /*1770*/  LOP3.LUT R30, R18, R22, R23, 0x60, !PT ;  /* 0x00000016121e7212 */ /* 0x000fe200078e6017 */
[----:B------:R-:W-:-:S03]  /*1780*/  IMAD.IADD R18, R14, 0x1, R57 ;  /* 0x000000010e127824 */ /* 0x000fc600078e0239 */
[----:B------:R-:W-:Y:S01]  /*1790*/  LOP3.LUT P1, R34, R17, RZ, R30, 0xa0, !PT ;  /* 0x000000ff11227212 */ /* 0x000fe2000782a01e */
[----:B--2---:R0:W2:Y:S01]  /*17a0*/  SHFL.IDX PT, R22, R47, R16, 0x1f ;  /* 0x00001f102f167589 */ /* 0x0040a200000e0000 */
[----:B------:R-:W-:-:S11]  /*17b0*/  LEA R18, R18, UR8, 0x2 ;  /* 0x0000000812127c11 */ /* 0x000fd6000f8e10ff */
[----:B0-----:R-:W-:Y:S05]  /*17c0*/  @P1 BRA `(.L_x_12) ;  /* 0x0000000000081947 */ /* 0x001fea0003800000 */
[----:B------:R-:W0:Y:S02]  /*17d0*/  POPC R47, R30 ;  /* 0x0000001e002f7309 */ /* 0x000e240000000000 */
[----:B0-----:R0:W3:Y:S02]  /*17e0*/  ATOMS.ADD R47, [R18], R47 ;  /* 0x0000002f122f738c */ /* 0x0010e40000000000 */
.L_x_12:
[----:B------:R-:W-:Y:S05]  /*17f0*/  BSYNC.RECONVERGENT B0 ;  /* 0x0000000000007941 */ /* 0x000fea0003800200 */
.L_x_11:
[--C-:B------:R-:W-:Y:S01]  /*1800*/  SHF.R.U32.HI R16, RZ, R15, R8.reuse ;  /* 0x0000000fff107219 */ /* 0x100fe20000011608 */
[----:B------:R-:W-:Y:S01]  /*1810*/  BSSY.RECONVERGENT B0, `(.L_x_13) ;  /* 0x000003a000007945 */ /* 0x000fe20003800200 */
[--C-:B------:R-:W-:Y:S02]  /*1820*/  SHF.R.U32.HI R58, RZ, R12, R8.reuse ;  /* 0x0000000cff3a7219 */ /* 0x100fe40000011608 */
[----:B0-----:R-:W-:Y:S02]  /*1830*/  LOP3.LUT R18, R16, 0x1, RZ, 0xc0, !PT ;  /* 0x0000000110127812 */ /* 0x001fe400078ec0ff */
        /* <DEDUP_REMOVED lines=24> */
[----:B------:R-:W-:Y:S02]  /*19c0*/  SHF.R.U32.HI R23, RZ, R53, R8 ;  /* 0x00000035ff177219 */ /* 0x000fe40000011608 */
[----:B------:R-:W-:-:S02]  /*19d0*/  VOTE.ANY R18, PT, !P1 ;  /* 0x0000000000127806 */ /* 0x000fc400048e0100 */
[C---:B------:R-:W-:Y:S01]  /*19e0*/  ISETP.NE.U32.AND P1, PT, R27.reuse, 0x1, PT ;  /* 0x000000011b00780c */ /* 0x040fe20003f25070 */
[----:B------:R-:W-:Y:S01]  /*19f0*/  VIADD R27, R27, 0xffffffff ;  /* 0xffffffff1b1b7836 */ /* 0x000fe20000000000 */
[----:B------:R-:W-:Y:S01]  /*1a00*/  LOP3.LUT R28, R23, 0x1, RZ, 0xc0, !PT ;  /* 0x00000001171c7812 */ /* 0x000fe200078ec0ff */
[----:B------:R-:W-:Y:S01]  /*1a10*/  VIADD R23, R26, 0xffffffff ;  /* 0xffffffff1a177836 */ /* 0x000fe20000000000 */
[----:B------:R-:W-:Y:S02]  /*1a20*/  LOP3.LUT R18, R16, R18, R25, 0x60, !PT ;  /* 0x0000001210127212 */ /* 0x000fe400078e6019 */
[----:B------:R-:W-:Y:S01]  /*1a30*/  SHF.R.U32.HI R25, RZ, R51, R8 ;  /* 0x00000033ff197219 */ /* 0x000fe20000011608 */
[----:B------:R-:W0:Y:S01]  /*1a40*/  BREV R16, R30 ;  /* 0x0000001e00107301 */ /* 0x000e220000000000 */
[----:B------:R-:W-:Y:S02]  /*1a50*/  ISETP.NE.U32.AND P3, PT, R28, 0x1, PT ;  /* 0x000000011c00780c */ /* 0x000fe40003f65070 */
[----:B------:R-:W-:-:S02]  /*1a60*/  LOP3.LUT R25, R25, 0x1, RZ, 0xc0, !PT ;  /* 0x0000000119197812 */ /* 0x000fc400078ec0ff */
[----:B------:R-:W-:Y:S02]  /*1a70*/  VOTE.ANY R24, PT, !P2 ;  /* 0x0000000000187806 */ /* 0x000fe400050e0100 */
[C---:B------:R-:W-:Y:S01]  /*1a80*/  ISETP.NE.U32.AND P2, PT, R25.reuse, 0x1, PT ;  /* 0x000000011900780c */ /* 0x040fe20003f45070 */
[----:B------:R-:W-:Y:S01]  /*1a90*/  VIADD R25, R25, 0xffffffff ;  /* 0xffffffff19197836 */ /* 0x000fe20000000000 */
[----:B------:R-:W-:Y:S02]  /*1aa0*/  LOP3.LUT R18, R18, R24, R23, 0x60, !PT ;  /* 0x0000001812127212 */ /* 0x000fe400078e6017 */
[----:B------:R-:W-:Y:S02]  /*1ab0*/  VOTE.ANY R23, PT, !P1 ;  /* 0x0000000000177806 */ /* 0x000fe400048e0100 */
[----:B------:R-:W-:Y:S02]  /*1ac0*/  LOP3.LUT R58, R58, 0xff, RZ, 0xc0, !PT ;  /* 0x000000ff3a3a7812 */ /* 0x000fe400078ec0ff */
[----:B------:R-:W-:Y:S01]  /*1ad0*/  LOP3.LUT R18, R18, R23, R27, 0x60, !PT ;  /* 0x0000001712127212 */ /* 0x000fe200078e601b */
[----:B------:R-:W-:Y:S01]  /*1ae0*/  VIADD R23, R28, 0xffffffff ;  /* 0xffffffff1c177836 */ /* 0x000fe20000000000 */
[----:B------:R-:W-:Y:S01]  /*1af0*/  VOTE.ANY R24, PT, !P3 ;  /* 0x0000000000187806 */ /* 0x000fe200058e0100 */
[----:B0-----:R-:W3:Y:S03]  /*1b00*/  FLO.U32.SH R16, R16 ;  /* 0x0000001000107300 */ /* 0x001ee600000e0400 */
[----:B------:R-:W-:-:S02]  /*1b10*/  LOP3.LUT R18, R18, R24, R23, 0x60, !PT ;  /* 0x0000001812127212 */ /* 0x000fc400078e6017 */
[----:B------:R-:W-:-:S04]  /*1b20*/  VOTE.ANY R23, PT, !P2 ;  /* 0x0000000000177806 */ /* 0x000fc800050e0100 */
[----:B------:R-:W-:Y:S01]  /*1b30*/  LOP3.LUT R30, R18, R23, R25, 0x60, !PT ;  /* 0x00000017121e7212 */ /* 0x000fe200078e6019 */
[----:B------:R-:W-:-:S03]  /*1b40*/  IMAD.IADD R18, R14, 0x1, R58 ;  /* 0x000000010e127824 */ /* 0x000fc600078e023a */
[----:B------:R-:W-:Y:S01]  /*1b50*/  LOP3.LUT P1, R37, R17, RZ, R30, 0xa0, !PT ;  /* 0x000000ff11257212 */ /* 0x000fe2000782a01e */
[----:B---3--:R0:W3:Y:S01]  /*1b60*/  SHFL.IDX PT, R23, R47, R16, 0x1f ;  /* 0x00001f102f177589 */ /* 0x0080e200000e0000 */
[----:B------:R-:W-:-:S11]  /*1b70*/  LEA R18, R18, UR8, 0x2 ;  /* 0x0000000812127c11 */ /* 0x000fd6000f8e10ff */
[----:B0-----:R-:W-:Y:S05]  /*1b80*/  @P1 BRA `(.L_x_14) ;  /* 0x0000000000081947 */ /* 0x001fea0003800000 */
[----:B------:R-:W0:Y:S02]  /*1b90*/  POPC R47, R30 ;  /* 0x0000001e002f7309 */ /* 0x000e240000000000 */
[----:B0-----:R0:W4:Y:S02]  /*1ba0*/  ATOMS.ADD R47, [R18], R47 ;  /* 0x0000002f122f738c */ /* 0x0011240000000000 */
.L_x_14:
[----:B------:R-:W-:Y:S05]  /*1bb0*/  BSYNC.RECONVERGENT B0 ;  /* 0x0000000000007941 */ /* 0x000fea0003800200 */
.L_x_13:
        /* <DEDUP_REMOVED lines=48> */
[----:B0-----:R-:W4:Y:S03]  /*1ec0*/  FLO.U32.SH R16, R16 ;  /* 0x0000001000107300 */ /* 0x001f2600000e0400 */
[----:B------:R-:W-:-:S02]  /*1ed0*/  LOP3.LUT R18, R18, R24, R29, 0x60, !PT ;  /* 0x0000001812127212 */ /* 0x000fc400078e601d */
[----:B------:R-:W-:-:S04]  /*1ee0*/  VOTE.ANY R24, PT, !P2 ;  /* 0x0000000000187806 */ /* 0x000fc800050e0100 */
[----:B------:R-:W-:Y:S01]  /*1ef0*/  LOP3.LUT R32, R18, R24, R25, 0x60, !PT ;  /* 0x0000001812207212 */ /* 0x000fe200078e6019 */
[----:B------:R-:W-:-:S03]  /*1f00*/  IMAD.IADD R18, R14, 0x1, R59 ;  /* 0x000000010e127824 */ /* 0x000fc600078e023b */
[----:B------:R-:W-:Y:S01]  /*1f10*/  LOP3.LUT P1, R38, R17, RZ, R32, 0xa0, !PT ;  /* 0x000000ff11267212 */ /* 0x000fe2000782a020 */
[----:B----4-:R0:W4:Y:S01]  /*1f20*/  SHFL.IDX PT, R24, R47, R16, 0x1f ;  /* 0x00001f102f187589 */ /* 0x01012200000e0000 */
[----:B------:R-:W-:-:S11]  /*1f30*/  LEA R18, R18, UR8, 0x2 ;  /* 0x0000000812127c11 */ /* 0x000fd6000f8e10ff */
[----:B0-----:R-:W-:Y:S05]  /*1f40*/  @P1 BRA `(.L_x_16) ;  /* 0x0000000000081947 */ /* 0x001fea0003800000 */
[----:B------:R-:W0:Y:S02]  /*1f50*/  POPC R47, R32 ;  /* 0x00000020002f7309 */ /* 0x000e240000000000 */
[----:B0-----:R0:W0:Y:S02]  /*1f60*/  ATOMS.ADD R47, [R18], R47 ;  /* 0x0000002f122f738c */ /* 0x0010240000000000 */
.L_x_16:
[----:B------:R-:W-:Y:S05]  /*1f70*/  BSYNC.RECONVERGENT B0 ;  /* 0x0000000000007941 */ /* 0x000fea0003800200 */
.L_x_15:
        /* <DEDUP_REMOVED lines=48> */
[----:B0-----:R-:W0:Y:S03]  /*2280*/  FLO.U32.SH R16, R16 ;  /* 0x0000001000107300 */ /* 0x001e2600000e0400 */
[----:B------:R-:W-:-:S02]  /*2290*/  LOP3.LUT R18, R18, R26, R25, 0x60, !PT ;  /* 0x0000001a12127212 */ /* 0x000fc400078e6019 */
[----:B------:R-:W-:-:S04]  /*22a0*/  VOTE.ANY R25, PT, !P2 ;  /* 0x0000000000197806 */ /* 0x000fc800050e0100 */
[----:B------:R-:W-:Y:S01]  /*22b0*/  LOP3.LUT R32, R18, R25, R27, 0x60, !PT ;  /* 0x0000001912207212 */ /* 0x000fe200078e601b */
[----:B------:R-:W-:-:S03]  /*22c0*/  IMAD.IADD R18, R14, 0x1, R60 ;  /* 0x000000010e127824 */ /* 0x000fc600078e023c */
[----:B------:R-:W-:Y:S01]  /*22d0*/  LOP3.LUT P1, R39, R17, RZ, R32, 0xa0, !PT ;  /* 0x000000ff11277212 */ /* 0x000fe2000782a020 */
[----:B0-----:R0:W0:Y:S01]  /*22e0*/  SHFL.IDX PT, R25, R47, R16, 0x1f ;  /* 0x00001f102f197589 */ /* 0x00102200000e0000 */
[----:B------:R-:W-:-:S11]  /*22f0*/  LEA R18, R18, UR8, 0x2 ;  /* 0x0000000812127c11 */ /* 0x000fd6000f8e10ff */
[----:B------:R-:W-:Y:S05]  /*2300*/  @P1 BRA `(.L_x_18) ;  /* 0x0000000000081947 */ /* 0x000fea0003800000 */
[----:B0-----:R-:W0:Y:S02]  /*2310*/  POPC R47, R32 ;  /* 0x00000020002f7309 */ /* 0x001e240000000000 */
[----:B0-----:R0:W0:Y:S02]  /*2320*/  ATOMS.ADD R47, [R18], R47 ;  /* 0x0000002f122f738c */ /* 0x0010240000000000 */
.L_x_18:
[----:B------:R-:W-:Y:S05]  /*2330*/  BSYNC.RECONVERGENT B0 ;  /* 0x0000000000007941 */ /* 0x000fea0003800200 */
.L_x_17:
[--C-:B0-----:R-:W-:Y:S01]  /*2340*/  SHF.R.U32.HI R16, RZ, R15, R5.reuse ;  /* 0x0000000fff107219 */ /* 0x101fe20000011605 */
[----:B------:R-:W-:Y:S01]  /*2350*/  BSSY.RECONVERGENT B0, `(.L_x_19) ;  /* 0x000003a000007945 */ /* 0x000fe20003800200 */
[--C-:B------:R-:W-:Y:S02]  /*2360*/  SHF.R.U32.HI R61, RZ, R12, R5.reuse ;  /* 0x0000000cff3d7219 */ /* 0x100fe40000011605 */
[----:B------:R-:W-:Y:S02]  /*2370*/  LOP3.LUT R18, R16, 0x1, RZ, 0xc0, !PT ;  /* 0x0000000110127812 */ /* 0x000fe400078ec0ff */
        /* <DEDUP_REMOVED lines=55> */
.L_x_20:
[----:B------:R-:W-:Y:S05]  /*26f0*/  BSYNC.RECONVERGENT B0 ;  /* 0x0000000000007941 */ /* 0x000fea0003800200 */
.L_x_19:
        /* <DEDUP_REMOVED lines=49> */
[----:B------:R-:W-:Y:S01]  /*2a10*/  LOP3.LUT R18, R18, R28, R27, 0x60, !PT ;  /* 0x0000001c12127212 */ /* 0x000fe200078e601b */
[----:B------:R-:W-:Y:S01]  /*2a20*/  IMAD.IADD R28, R14, 0x1, R62 ;  /* 0x000000010e1c7824 */ /* 0x000fe200078e023e */
[----:B------:R-:W-:-:S04]  /*2a30*/  VOTE.ANY R27, PT, !P2 ;  /* 0x00000000001b7806 */ /* 0x000fc800050e0100 */
[----:B------:R-:W-:Y:S02]  /*2a40*/  LOP3.LUT R44, R18, R27, R29, 0x60, !PT ;  /* 0x0000001b122c7212 */ /* 0x000fe400078e601d */
[----:B------:R-:W-:Y:S02]  /*2a50*/  LEA R28, R28, UR8, 0x2 ;  /* 0x000000081c1c7c11 */ /* 0x000fe4000f8e10ff */
[----:B------:R-:W-:Y:S01]  /*2a60*/  LOP3.LUT P1, R18, R17, RZ, R44, 0xa0, !PT ;  /* 0x000000ff11127212 */ /* 0x000fe2000782a02c */
[----:B0-----:R0:W0:-:S12]  /*2a70*/  SHFL.IDX PT, R27, R47, R16, 0x1f ;  /* 0x00001f102f1b7589 */ /* 0x00101800000e0000 */
[----:B------:R-:W-:Y:S05]  /*2a80*/  @P1 BRA `(.L_x_22) ;  /* 0x0000000000081947 */ /* 0x000fea0003800000 */
[----:B0-----:R-:W0:Y:S02]  /*2a90*/  POPC R47, R44 ;  /* 0x0000002c002f7309 */ /* 0x001e240000000000 */
[----:B0-----:R0:W0:Y:S02]  /*2aa0*/  ATOMS.ADD R47, [R28], R47 ;  /* 0x0000002f1c2f738c */ /* 0x0010240000000000 */
.L_x_22:
[----:B------:R-:W-:Y:S05]  /*2ab0*/  BSYNC.RECONVERGENT B0 ;  /* 0x0000000000007941 */ /* 0x000fea0003800200 */
.L_x_21:
        /* <DEDUP_REMOVED lines=30> */
[----:B------:R-:W-:Y:S02]  /*2ca0*/  ISETP.NE.U32.AND P1, PT, R36, 0x1, PT ;  /* 0x000000012400780c */ /* 0x000fe40003f25070 */
[----:B------:R-:W-:Y:S01]  /*2cb0*/  LOP3.LUT R42, R29, 0x1, RZ, 0xc0, !PT ;  /* 0x000000011d2a7812 */ /* 0x000fe200078ec0ff */
[----:B------:R-:W-:Y:S01]  /*2cc0*/  VIADD R29, R32, 0xffffffff ;  /* 0xffffffff201d7836 */ /* 0x000fe20000000000 */
[----:B------:R-:W-:Y:S02]  /*2cd0*/  LOP3.LUT R28, R16, R28, R31, 0x60, !PT ;  /* 0x0000001c101c7212 */ /* 0x000fe400078e601f */
[----:B------:R-:W-:Y:S01]  /*2ce0*/  SHF.R.U32.HI R31, RZ, R51, R3 ;  /* 0x00000033ff1f7219 */ /* 0x000fe20000011603 */
[----:B------:R-:W0:Y:S01]  /*2cf0*/  BREV R16, R44 ;  /* 0x0000002c00107301 */ /* 0x000e220000000000 */
[----:B------:R-:W-:Y:S02]  /*2d00*/  ISETP.NE.U32.AND P3, PT, R42, 0x1, PT ;  /* 0x000000012a00780c */ /* 0x000fe40003f65070 */
[----:B------:R-:W-:-:S02]  /*2d10*/  VOTE.ANY R30, PT, !P2 ;  /* 0x00000000001e7806 */ /* 0x000fc400050e0100 */
[----:B------:R-:W-:Y:S02]  /*2d20*/  LOP3.LUT R31, R31, 0x1, RZ, 0xc0, !PT ;  /* 0x000000011f1f7812 */ /* 0x000fe400078ec0ff */
[----:B------:R-:W-:Y:S01]  /*2d30*/  LOP3.LUT R28, R28, R30, R29, 0x60, !PT ;  /* 0x0000001e1c1c7212 */ /* 0x000fe200078e601d */
[----:B------:R-:W-:Y:S01]  /*2d40*/  VIADD R29, R36, 0xffffffff ;  /* 0xffffffff241d7836 */ /* 0x000fe20000000000 */
[C---:B------:R-:W-:Y:S01]  /*2d50*/  ISETP.NE.U32.AND P2, PT, R31.reuse, 0x1, PT ;  /* 0x000000011f00780c */ /* 0x040fe20003f45070 */
[----:B------:R-:W-:Y:S01]  /*2d60*/  VIADD R31, R31, 0xffffffff ;  /* 0xffffffff1f1f7836 */ /* 0x000fe20000000000 */
        /* <DEDUP_REMOVED lines=16> */
.L_x_24:
[----:B------:R-:W-:Y:S05]  /*2e70*/  BSYNC.RECONVERGENT B0 ;  /* 0x0000000000007941 */ /* 0x000fea0003800200 */
.L_x_23:
        /* <DEDUP_REMOVED lines=15> */
[C---:B------:R-:W-:Y:S01]  /*2f70*/  ISETP.NE.U32.AND P2, PT, R31.reuse, 0x1, PT ;  /* 0x000000011f00780c */ /* 0x040fe20003f45070 */
[----:B------:R-:W-:Y:S01]  /*2f80*/  VIADD R31, R31, 0xffffffff ;  /* 0xffffffff1f1f7836 */ /* 0x000fe20000000000 */
[----:B------:R-:W-:Y:S02]  /*2f90*/  LOP3.LUT R30, R30, R29, RZ, 0x3c, !PT ;  /* 0x0000001d1e1e7212 */ /* 0x000fe400078e3cff */
[----:B------:R-:W-:Y:S02]  /*2fa0*/  VOTE.ANY R29, PT, !P1 ;  /* 0x00000000001d7806 */ /* 0x000fe400048e0100 */
[----:B------:R-:W-:Y:S02]  /*2fb0*/  ISETP.NE.U32.AND P1, PT, R32, 0x1, PT ;  /* 0x000000012000780c */ /* 0x000fe40003f25070 */
[----:B------:R-:W-:Y:S02]  /*2fc0*/  LOP3.LUT R16, R30, R29, R16, 0x60, !PT ;  /* 0x0000001d1e107212 */ /* 0x000fe400078e6010 */
[----:B------:R-:W-:-:S02]  /*2fd0*/  LOP3.LUT R36, R36, 0x1, RZ, 0xc0, !PT ;  /* 0x0000000124247812 */ /* 0x000fc400078ec0ff */
[--C-:B------:R-:W-:Y:S02]  /*2fe0*/  SHF.R.U32.HI R30, RZ, R45, R2.reuse ;  /* 0x0000002dff1e7219 */ /* 0x100fe40000011602 */
        /* <DEDUP_REMOVED lines=11> */
[C---:B------:R-:W-:Y:S01]  /*30a0*/  ISETP.NE.U32.AND P3, PT, R44.reuse, 0x1, PT ;  /* 0x000000012c00780c */ /* 0x040fe20003f65070 */
[----:B------:R-:W-:Y:S01]  /*30b0*/  VIADD R44, R44, 0xffffffff ;  /* 0xffffffff2c2c7836 */ /* 0x000fe20000000000 */
[----:B------:R-:W-:-:S02]  /*30c0*/  LOP3.LUT R29, R16, R30, R29, 0x60, !PT ;  /* 0x0000001e101d7212 */ /* 0x000fc400078e601d */
[----:B------:R-:W-:Y:S01]  /*30d0*/  LOP3.LUT R32, R32, 0x1, RZ, 0xc0, !PT ;  /* 0x0000000120207812 */ /* 0x000fe200078ec0ff */
[----:B------:R-:W0:Y:S01]  /*30e0*/  BREV R16, R46 ;  /* 0x0000002e00107301 */ /* 0x000e220000000000 */
[----:B------:R-:W-:Y:S02]  /*30f0*/  VOTE.ANY R30, PT, !P2 ;  /* 0x00000000001e7806 */ /* 0x000fe400050e0100 */
[C---:B------:R-:W-:Y:S01]  /*3100*/  ISETP.NE.U32.AND P2, PT, R32.reuse, 0x1, PT ;  /* 0x000000012000780c */ /* 0x040fe20003f45070 */
[----:B------:R-:W-:Y:S01]  /*3110*/  VIADD R32, R32, 0xffffffff ;  /* 0xffffffff20207836 */ /* 0x000fe20000000000 */
[----:B------:R-:W-:Y:S01]  /*3120*/  LOP3.LUT R29, R29, R30, R36, 0x60, !PT ;  /* 0x0000001e1d1d7212 */ /* 0x000fe200078e6024 */
[----:B------:R-:W-:Y:S01]  /*3130*/  VIADD R30, R31, 0xffffffff ;  /* 0xffffffff1f1e7836 */ /* 0x000fe20000000000 */
[----:B------:R-:W-:Y:S02]  /*3140*/  VOTE.ANY R31, PT, !P1 ;  /* 0x00000000001f7806 */ /* 0x000fe400048e0100 */
[----:B------:R-:W-:-:S02]  /*3150*/  LOP3.LUT R74, R74, 0xff, RZ, 0xc0, !PT ;  /* 0x000000ff4a4a7812 */ /* 0x000fc400078ec0ff */
[----:B------:R-:W-:Y:S02]  /*3160*/  LOP3.LUT R29, R29, R31, R30, 0x60, !PT ;  /* 0x0000001f1d1d7212 */ /* 0x000fe400078e601e */
[----:B------:R-:W-:Y:S01]  /*3170*/  VOTE.ANY R30, PT, !P3 ;  /* 0x00000000001e7806 */ /* 0x000fe200058e0100 */
[----:B0-----:R-:W0:Y:S03]  /*3180*/  FLO.U32.SH R16, R16 ;  /* 0x0000001000107300 */ /* 0x001e2600000e0400 */
[----:B------:R-:W-:Y:S02]  /*3190*/  LOP3.LUT R29, R29, R30, R44, 0x60, !PT ;  /* 0x0000001e1d1d7212 */ /* 0x000fe400078e602c */
[----:B------:R-:W-:-:S04]  /*31a0*/  VOTE.ANY R30, PT, !P2 ;  /* 0x00000000001e7806 */ /* 0x000fc800050e0100 */
[----:B------:R-:W-:Y:S01]  /*31b0*/  LOP3.LUT R52, R29, R30, R32, 0x60, !PT ;  /* 0x0000001e1d347212 */ /* 0x000fe200078e6020 */
[----:B------:R-:W-:-:S03]  /*31c0*/  IMAD.IADD R30, R14, 0x1, R74 ;  /* 0x000000010e1e7824 */ /* 0x000fc600078e024a */
[----:B------:R-:W-:Y:S02]  /*31d0*/  LOP3.LUT P1, R46, R17, RZ, R52, 0xa0, !PT ;  /* 0x000000ff112e7212 */ /* 0x000fe4000782a034 */
[----:B------:R-:W-:Y:S01]  /*31e0*/  LEA R30, R30, UR8, 0x2 ;  /* 0x000000081e1e7c11 */ /* 0x000fe2000f8e10ff */
[----:B0-----:R0:W0:Y:S10]  /*31f0*/  SHFL.IDX PT, R29, R47, R16, 0x1f ;  /* 0x00001f102f1d7589 */ /* 0x00103400000e0000 */
[----:B------:R-:W-:Y:S05]  /*3200*/  @P1 BRA `(.L_x_26) ;  /* 0x0000000000081947 */ /* 0x000fea0003800000 */
[----:B0-----:R-:W0:Y:S02]  /*3210*/  POPC R47, R52 ;  /* 0x00000034002f7309 */ /* 0x001e240000000000 */
[----:B0-----:R0:W0:Y:S02]  /*3220*/  ATOMS.ADD R47, [R30], R47 ;  /* 0x0000002f1e2f738c */ /* 0x0010240000000000 */
.L_x_26:
[----:B------:R-:W-:Y:S05]  /*3230*/  BSYNC.RECONVERGENT B0 ;  /* 0x0000000000007941 */ /* 0x000fea0003800200 */
.L_x_25:
        /* <DEDUP_REMOVED lines=22> */
[--C-:B------:R-:W-:Y:S02]  /*33a0*/  SHF.R.U32.HI R32, RZ, R45, R0.reuse ;  /* 0x0000002dff207219 */ /* 0x100fe40000011600 */
[----:B------:R-:W-:Y:S01]  /*33b0*/  VOTE.ANY R30, PT, !P2 ;  /* 0x00000000001e7806 */ /* 0x000fe200050e0100 */
[C---:B------:R-:W-:Y:S01]  /*33c0*/  VIADD R65, R44.reuse, 0xffffffff ;  /* 0xffffffff2c417836 */ /* 0x040fe20000000000 */
[----:B------:R-:W-:Y:S02]  /*33d0*/  ISETP.NE.U32.AND P2, PT, R44, 0x1, PT ;  /* 0x000000012c00780c */ /* 0x000fe40003f45070 */
[----:B------:R-:W-:Y:S02]  /*33e0*/  LOP3.LUT R32, R32, 0x1, RZ, 0xc0, !PT ;  /* 0x0000000120207812 */ /* 0x000fe400078ec0ff */
[----:B------:R-:W-:Y:S01]  /*33f0*/  LOP3.LUT R16, R16, R30, R31, 0x60, !PT ;  /* 0x0000001e10107212 */ /* 0x000fe200078e601f */
[----:B------:R-:W-:Y:S01]  /*3400*/  VIADD R31, R36, 0xffffffff ;  /* 0xffffffff241f7836 */ /* 0x000fe20000000000 */
[----:B------:R-:W-:-:S02]  /*3410*/  SHF.R.U32.HI R50, RZ, R53, R0 ;  /* 0x00000035ff327219 */ /* 0x000fc40000011600 */
[----:B------:R-:W-:Y:S02]  /*3420*/  VOTE.ANY R30, PT, !P1 ;  /* 0x00000000001e7806 */ /* 0x000fe400048e0100 */
[----:B------:R-:W-:Y:S02]  /*3430*/  ISETP.NE.U32.AND P1, PT, R32, 0x1, PT ;  /* 0x000000012000780c */ /* 0x000fe40003f25070 */
[----:B------:R-:W-:Y:S02]  /*3440*/  LOP3.LUT R50, R50, 0x1, RZ, 0xc0, !PT ;  /* 0x0000000132327812 */ /* 0x000fe400078ec0ff */
[----:B------:R-:W-:Y:S02]  /*3450*/  SHF.R.U32.HI R36, RZ, R51, R0 ;  /* 0x00000033ff247219 */ /* 0x000fe40000011600 */
[----:B------:R-:W-:Y:S02]  /*3460*/  LOP3.LUT R16, R16, R30, R31, 0x60, !PT ;  /* 0x0000001e10107212 */ /* 0x000fe400078e601f */
[----:B------:R-:W-:Y:S01]  /*3470*/  ISETP.NE.U32.AND P3, PT, R50, 0x1, PT ;  /* 0x000000013200780c */ /* 0x000fe20003f65070 */
[----:B------:R-:W0:Y:S01]  /*3480*/  BREV R31, R52 ;  /* 0x00000034001f7301 */ /* 0x000e220000000000 */
[----:B------:R-:W-:-:S02]  /*3490*/  VOTE.ANY R30, PT, !P2 ;  /* 0x00000000001e7806 */ /* 0x000fc400050e0100 */
[----:B------:R-:W-:Y:S02]  /*34a0*/  LOP3.LUT R36, R36, 0x1, RZ, 0xc0, !PT ;  /* 0x0000000124247812 */ /* 0x000fe400078ec0ff */
[----:B------:R-:W-:Y:S01]  /*34b0*/  LOP3.LUT R16, R16, R30, R65, 0x60, !PT ;  /* 0x0000001e10107212 */ /* 0x000fe200078e6041 */
[----:B------:R-:W-:Y:S01]  /*34c0*/  VIADD R65, R32, 0xffffffff ;  /* 0xffffffff20417836 */ /* 0x000fe20000000000 */
[----:B------:R-:W-:Y:S02]  /*34d0*/  ISETP.NE.U32.AND P2, PT, R36, 0x1, PT ;  /* 0x000000012400780c */ /* 0x000fe40003f45070 */
[----:B------:R-:W-:Y:S02]  /*34e0*/  VOTE.ANY R30, PT, !P1 ;  /* 0x00000000001e7806 */ /* 0x000fe400048e0100 */
[----:B------:R-:W-:Y:S02]  /*34f0*/  LOP3.LUT R75, R75, 0xff, RZ, 0xc0, !PT ;  /* 0x000000ff4b4b7812 */ /* 0x000fe400078ec0ff */
[----:B------:R-:W-:Y:S01]  /*3500*/  LOP3.LUT R16, R16, R30, R65, 0x60, !PT ;  /* 0x0000001e10107212 */ /* 0x000fe200078e6041 */
[----:B------:R-:W-:Y:S01]  /*3510*/  VIADD R65, R50, 0xffffffff ;  /* 0xffffffff32417836 */ /* 0x000fe20000000000 */
[----:B------:R-:W-:Y:S01]  /*3520*/  VOTE.ANY R32, PT, !P3 ;  /* 0x0000000000207806 */ /* 0x000fe200058e0100 */
[----:B0-----:R-:W0:Y:S03]  /*3530*/  FLO.U32.SH R30, R31 ;  /* 0x0000001f001e7300 */ /* 0x001e2600000e0400 */
[----:B------:R-:W-:Y:S01]  /*3540*/  LOP3.LUT R16, R16, R32, R65, 0x60, !PT ;  /* 0x0000002010107212 */ /* 0x000fe200078e6041 */
[----:B------:R-:W-:Y:S01]  /*3550*/  VIADD R65, R36, 0xffffffff ;  /* 0xffffffff24417836 */ /* 0x000fe20000000000 */
[----:B------:R-:W-:-:S04]  /*3560*/  VOTE.ANY R32, PT, !P2 ;  /* 0x0000000000207806 */ /* 0x000fc800050e0100 */
[----:B------:R-:W-:-:S04]  /*3570*/  LOP3.LUT R16, R16, R32, R65, 0x60, !PT ;  /* 0x0000002010107212 */ /* 0x000fc800078e6041 */
[----:B------:R-:W-:Y:S01]  /*3580*/  LOP3.LUT P1, R44, R17, RZ, R16, 0xa0, !PT ;  /* 0x000000ff112c7212 */ /* 0x000fe2000782a010 */
[----:B0-----:R0:W0:-:S12]  /*3590*/  SHFL.IDX PT, R30, R47, R30, 0x1f ;  /* 0x00001f1e2f1e7589 */ /* 0x00101800000e0000 */
[----:B------:R-:W-:Y:S05]  /*35a0*/  @P1 BRA `(.L_x_28) ;  /* 0x0000000000101947 */ /* 0x000fea0003800000 */
[----:B0-----:R-:W0:Y:S01]  /*35b0*/  POPC R47, R16 ;  /* 0x00000010002f7309 */ /* 0x001e220000000000 */
[----:B------:R-:W-:-:S05]  /*35c0*/  IMAD.IADD R31, R14, 0x1, R75 ;  /* 0x000000010e1f7824 */ /* 0x000fca00078e024b */
[----:B------:R-:W-:-:S05]  /*35d0*/  LEA R32, R31, UR8, 0x2 ;  /* 0x000000081f207c11 */ /* 0x000fca000f8e10ff */
[----:B0-----:R0:W0:Y:S02]  /*35e0*/  ATOMS.ADD R47, [R32], R47 ;  /* 0x0000002f202f738c */ /* 0x0010240000000000 */
.L_x_28:
[----:B------:R-:W-:Y:S05]  /*35f0*/  BSYNC.RECONVERGENT B0 ;  /* 0x0000000000007941 */ /* 0x000fea0003800200 */
.L_x_27:
        /* <DEDUP_REMOVED lines=15> */
[C---:B------:R-:W-:Y:S01]  /*36f0*/  ISETP.NE.U32.AND P2, PT, R36.reuse, 0x1, PT ;  /* 0x000000012400780c */ /* 0x040fe20003f45070 */
[----:B------:R-:W-:Y:S01]  /*3700*/  VIADD R36, R36, 0xffffffff ;  /* 0xffffffff24247836 */ /* 0x000fe20000000000 */
[----:B------:R-:W-:-:S02]  /*3710*/  LOP3.LUT R65, R65, R32, RZ, 0x3c, !PT ;  /* 0x0000002041417212 */ /* 0x000fc400078e3cff */
[----:B------:R-:W-:Y:S02]  /*3720*/  VOTE.ANY R32, PT, !P1 ;  /* 0x0000000000207806 */ /* 0x000fe400048e0100 */
[C---:B------:R-:W-:Y:S01]  /*3730*/  ISETP.NE.U32.AND P1, PT, R50.reuse, 0x1, PT ;  /* 0x000000013200780c */ /* 0x040fe20003f25070 */
[----:B------:R-:W-:Y:S01]  /*3740*/  VIADD R50, R50, 0xffffffff ;  /* 0xffffffff32327836 */ /* 0x000fe20000000000 */
[----:B------:R-:W-:Y:S02]  /*3750*/  LOP3.LUT R31, R65, R32, R31, 0x60, !PT ;  /* 0x00000020411f7212 */ /* 0x000fe400078e601f */
[----:B------:R-:W-:Y:S02]  /*3760*/  LOP3.LUT R52, R52, 0x1, RZ, 0xc0, !PT ;  /* 0x0000000134347812 */ /* 0x000fe400078ec0ff */
[----:B------:R-:W-:Y:S02]  /*3770*/  SHF.R.U32.HI R54, RZ, R45, R90 ;  /* 0x0000002dff367219 */ /* 0x000fe4000001165a */
[----:B------:R-:W-:-:S02]  /*3780*/  VOTE.ANY R32, PT, !P2 ;  /* 0x0000000000207806 */ /* 0x000fc400050e0100 */
[C---:B------:R-:W-:Y:S01]  /*3790*/  ISETP.NE.U32.AND P2, PT, R52.reuse, 0x1, PT ;  /* 0x000000013400780c */ /* 0x040fe20003f45070 */
[----:B------:R-:W-:Y:S01]  /*37a0*/  VIADD R52, R52, 0xffffffff ;  /* 0xffffffff34347836 */ /* 0x000fe20000000000 */
[----:B------:R-:W-:Y:S02]  /*37b0*/  LOP3.LUT R31, R31, R32, R36, 0x60, !PT ;  /* 0x000000201f1f7212 */ /* 0x000fe400078e6024 */
[----:B------:R-:W-:Y:S02]  /*37c0*/  LOP3.LUT R54, R54, 0x1, RZ, 0xc0, !PT ;  /* 0x0000000136367812 */ /* 0x000fe400078ec0ff */
[----:B------:R-:W-:Y:S02]  /*37d0*/  SHF.R.U32.HI R36, RZ, R53, R90 ;  /* 0x00000035ff247219 */ /* 0x000fe4000001165a */
[----:B------:R-:W-:Y:S02]  /*37e0*/  VOTE.ANY R32, PT, !P1 ;  /* 0x0000000000207806 */ /* 0x000fe400048e0100 */
[C---:B------:R-:W-:Y:S01]  /*37f0*/  ISETP.NE.U32.AND P1, PT, R54.reuse, 0x1, PT ;  /* 0x000000013600780c */ /* 0x040fe20003f25070 */
[----:B------:R-:W-:Y:S01]  /*3800*/  VIADD R54, R54, 0xffffffff ;  /* 0xffffffff36367836 */ /* 0x000fe20000000000 */
[----:B------:R-:W-:-:S02]  /*3810*/  LOP3.LUT R64, R36, 0x1, RZ, 0xc0, !PT ;  /* 0x0000000124407812 */ /* 0x000fc400078ec0ff */
[----:B------:R-:W-:Y:S02]  /*3820*/  LOP3.LUT R31, R31, R32, R50, 0x60, !PT ;  /* 0x000000201f1f7212 */ /* 0x000fe400078e6032 */
[----:B------:R-:W-:Y:S01]  /*3830*/  SHF.R.U32.HI R50, RZ, R51, R90 ;  /* 0x00000033ff327219 */ /* 0x000fe2000001165a */
[----:B------:R0:W5:Y:S01]  /*3840*/  BREV R32, R16 ;  /* 0x0000001000207301 */ /* 0x0001620000000000 */
[C---:B------:R-:W-:Y:S01]  /*3850*/  ISETP.NE.U32.AND P3, PT, R64.reuse, 0x1, PT ;  /* 0x000000014000780c */ /* 0x040fe20003f65070 */
[----:B------:R-:W-:Y:S01]  /*3860*/  VIADD R64, R64, 0xffffffff ;  /* 0xffffffff40407836 */ /* 0x000fe20000000000 */
[----:B------:R-:W-:Y:S02]  /*3870*/  LOP3.LUT R50, R50, 0x1, RZ, 0xc0, !PT ;  /* 0x0000000132327812 */ /* 0x000fe400078ec0ff */
[----:B------:R-:W-:Y:S02]  /*3880*/  VOTE.ANY R36, PT, !P2 ;  /* 0x0000000000247806 */ /* 0x000fe400050e0100 */
[----:B------:R-:W-:-:S02]  /*3890*/  ISETP.NE.U32.AND P2, PT, R50, 0x1, PT ;  /* 0x000000013200780c */ /* 0x000fc40003f45070 */
[----:B------:R-:W-:Y:S01]  /*38a0*/  LOP3.LUT R31, R31, R36, R52, 0x60, !PT ;  /* 0x000000241f1f7212 */ /* 0x000fe200078e6034 */
[----:B0-----:R-:W-:Y:S01]  /*38b0*/  VIADD R16, R50, 0xffffffff ;  /* 0xffffffff32107836 */ /* 0x001fe20000000000 */
[----:B------:R-:W-:Y:S02]  /*38c0*/  VOTE.ANY R36, PT, !P1 ;  /* 0x0000000000247806 */ /* 0x000fe400048e0100 */
[----:B------:R-:W-:Y:S02]  /*38d0*/  LOP3.LUT R77, R77, 0xff, RZ, 0xc0, !PT ;  /* 0x000000ff4d4d7812 */ /* 0x000fe400078ec0ff */
[----:B------:R-:W-:Y:S01]  /*38e0*/  LOP3.LUT R31, R31, R36, R54, 0x60, !PT ;  /* 0x000000241f1f7212 */ /* 0x000fe200078e6036 */
[----:B-----5:R-:W0:Y:S01]  /*38f0*/  FLO.U32.SH R32, R32 ;  /* 0x0000002000207300 */ /* 0x020e2200000e0400 */
[----:B------:R-:W-:-:S04]  /*3900*/  VOTE.ANY R36, PT, !P3 ;  /* 0x0000000000247806 */ /* 0x000fc800058e0100 */
[----:B------:R-:W-:Y:S02]  /*3910*/  LOP3.LUT R31, R31, R36, R64, 0x60, !PT ;  /* 0x000000241f1f7212 */ /* 0x000fe400078e6040 */
        /* <DEDUP_REMOVED lines=9> */
.L_x_30:
[----:B------:R-:W-:Y:S05]  /*39b0*/  BSYNC.RECONVERGENT B0 ;  /* 0x0000000000007941 */ /* 0x000fea0003800200 */
.L_x_29:
[--C-:B0-----:R-:W-:Y:S01]  /*39c0*/  SHF.R.U32.HI R32, RZ, R15, R91.reuse ;  /* 0x0000000fff207219 */ /* 0x101fe2000001165b */
[----:B------:R-:W0:Y:S01]  /*39d0*/  BREV R16, R16 ;  /* 0x0000001000107301 */ /* 0x000e220000000000 */
[--C-:B------:R-:W-:Y:S01]  /*39e0*/  SHF.R.U32.HI R78, RZ, R12, R91.reuse ;  /* 0x0000000cff4e7219 */ /* 0x100fe2000001165b */
[----:B------:R-:W-:Y:S01]  /*39f0*/  BSSY.RECONVERGENT B0, `(.L_x_31) ;  /* 0x0000038000007945 */ /* 0x000fe20003800200 */
        /* <DEDUP_REMOVED lines=30> */
[----:B------:R-:W-:Y:S01]  /*3be0*/  LOP3.LUT R32, R32, R36, R65, 0x60, !PT ;  /* 0x0000002420207212 */ /* 0x000fe200078e6041 */
[----:B------:R-:W-:Y:S01]  /*3bf0*/  VIADD R65, R64, 0xffffffff ;  /* 0xffffffff40417836 */ /* 0x000fe20000000000 */
[----:B------:R-:W-:-:S02]  /*3c00*/  ISETP.NE.U32.AND P3, PT, R66, 0x1, PT ;  /* 0x000000014200780c */ /* 0x000fc40003f65070 */
[----:B------:R-:W-:Y:S02]  /*3c10*/  VOTE.ANY R36, PT, !P2 ;  /* 0x0000000000247806 */ /* 0x000fe400050e0100 */
[----:B------:R-:W-:Y:S02]  /*3c20*/  LOP3.LUT R54, R54, 0x1, RZ, 0xc0, !PT ;  /* 0x0000000136367812 */ /* 0x000fe400078ec0ff */
[----:B------:R-:W-:Y:S01]  /*3c30*/  LOP3.LUT R32, R32, R36, R65, 0x60, !PT ;  /* 0x0000002420207212 */ /* 0x000fe200078e6041 */
[----:B------:R-:W-:Y:S01]  /*3c40*/  VIADD R65, R52, 0xffffffff ;  /* 0xffffffff34417836 */ /* 0x000fe20000000000 */
[----:B------:R-:W-:Y:S02]  /*3c50*/  ISETP.NE.U32.AND P2, PT, R54, 0x1, PT ;  /* 0x000000013600780c */ /* 0x000fe40003f45070 */
[----:B------:R-:W-:Y:S02]  /*3c60*/  VOTE.ANY R36, PT, !P1 ;  /* 0x0000000000247806 */ /* 0x000fe400048e0100 */
[----:B------:R-:W-:-:S02]  /*3c70*/  LOP3.LUT R78, R78, 0xff, RZ, 0xc0, !PT ;  /* 0x000000ff4e4e7812 */ /* 0x000fc400078ec0ff */
[----:B------:R-:W-:Y:S01]  /*3c80*/  LOP3.LUT R36, R32, R36, R65, 0x60, !PT ;  /* 0x0000002420247212 */ /* 0x000fe200078e6041 */
[----:B------:R-:W-:Y:S01]  /*3c90*/  VIADD R65, R66, 0xffffffff ;  /* 0xffffffff42417836 */ /* 0x000fe20000000000 */
[----:B------:R-:W-:Y:S01]  /*3ca0*/  VOTE.ANY R52, PT, !P3 ;  /* 0x0000000000347806 */ /* 0x000fe200058e0100 */
[----:B0-----:R-:W0:Y:S03]  /*3cb0*/  FLO.U32.SH R32, R16 ;  /* 0x0000001000207300 */ /* 0x001e2600000e0400 */
[----:B------:R-:W-:Y:S01]  /*3cc0*/  LOP3.LUT R36, R36, R52, R65, 0x60, !PT ;  /* 0x0000003424247212 */ /* 0x000fe200078e6041 */
[----:B------:R-:W-:Y:S01]  /*3cd0*/  VIADD R65, R54, 0xffffffff ;  /* 0xffffffff36417836 */ /* 0x000fe20000000000 */
[----:B------:R-:W-:Y:S01]  /*3ce0*/  VOTE.ANY R52, PT, !P2 ;  /* 0x0000000000347806 */ /* 0x000fe200050e0100 */
[----:B------:R-:W-:-:S03]  /*3cf0*/  IMAD.IADD R54, R14, 0x1, R78 ;  /* 0x000000010e367824 */ /* 0x000fc600078e024e */
[----:B------:R-:W-:Y:S02]  /*3d00*/  LOP3.LUT R36, R36, R52, R65, 0x60, !PT ;  /* 0x0000003424247212 */ /* 0x000fe400078e6041 */
[----:B------:R-:W-:Y:S02]  /*3d10*/  LEA R54, R54, UR8, 0x2 ;  /* 0x0000000836367c11 */ /* 0x000fe4000f8e10ff */
[----:B------:R-:W-:Y:S01]  /*3d20*/  LOP3.LUT P1, R52, R17, RZ, R36, 0xa0, !PT ;  /* 0x000000ff11347212 */ /* 0x000fe2000782a024 */
[----:B0-----:R0:W0:-:S12]  /*3d30*/  SHFL.IDX PT, R32, R47, R32, 0x1f ;  /* 0x00001f202f207589 */ /* 0x00101800000e0000 */
[----:B------:R-:W-:Y:S05]  /*3d40*/  @P1 BRA `(.L_x_32) ;  /* 0x0000000000081947 */ /* 0x000fea0003800000 */
[----:B0-----:R-:W0:Y:S02]  /*3d50*/  POPC R47, R36 ;  /* 0x00000024002f7309 */ /* 0x001e240000000000 */
[----:B0-----:R0:W0:Y:S02]  /*3d60*/  ATOMS.ADD R47, [R54], R47 ;  /* 0x0000002f362f738c */ /* 0x0010240000000000 */
.L_x_32:
[----:B------:R-:W-:Y:S05]  /*3d70*/  BSYNC.RECONVERGENT B0 ;  /* 0x0000000000007941 */ /* 0x000fea0003800200 */
.L_x_31:
[--C-:B------:R-:W-:Y:S01]  /*3d80*/  SHF.R.U32.HI R16, RZ, R15, R48.reuse ;  /* 0x0000000fff107219 */ /* 0x100fe20000011630 */
[----:B------:R-:W-:Y:S01]  /*3d90*/  POPC R33, R33 ;  /* 0x0000002100217309 */ /* 0x000fe20000000000 */
[--C-:B------:R-:W-:Y:S01]  /*3da0*/  SHF.R.U32.HI R65, RZ, R19, R48.reuse ;  /* 0x00000013ff417219 */ /* 0x100fe20000011630 */
[----:B------:R-:W-:Y:S01]  /*3db0*/  BSSY.RECONVERGENT B0, `(.L_x_33) ;  /* 0x000003c000007945 */ /* 0x000fe20003800200 */
[----:B------:R-:W-:Y:S02]  /*3dc0*/  LOP3.LUT R64, R16, 0x1, RZ, 0xc0, !PT ;  /* 0x0000000110407812 */ /* 0x000fe400078ec0ff */
[----:B------:R-:W-:Y:S02]  /*3dd0*/  SHF.R.U32.HI R16, RZ, R12, R48 ;  /* 0x0000000cff107219 */ /* 0x000fe40000011630 */
[C---:B------:R-:W-:Y:S01]  /*3de0*/  ISETP.NE.U32.AND P2, PT, R64.reuse, 0x1, PT ;  /* 0x000000014000780c */ /* 0x040fe20003f45070 */
[----:B------:R-:W-:Y:S01]  /*3df0*/  VIADD R64, R64, 0xffffffff ;  /* 0xffffffff40407836 */ /* 0x000fe20000000000 */
[----:B0-----:R-:W-:Y:S01]  /*3e00*/  LOP3.LUT R54, R16, 0x1, RZ, 0xc0, !PT ;  /* 0x0000000110367812 */ /* 0x001fe200078ec0ff */
[----:B------:R-:W-:Y:S01]  /*3e10*/  POPC R35, R35 ;  /* 0x0000002300237309 */ /* 0x000fe20000000000 */
[----:B------:R-:W-:-:S02]  /*3e20*/  LOP3.LUT R66, R65, 0x1, RZ, 0xc0, !PT ;  /* 0x0000000141427812 */ /* 0x000fc400078ec0ff */
[C---:B------:R-:W-:Y:S01]  /*3e30*/  ISETP.NE.U32.AND P1, PT, R54.reuse, 0x1, PT ;  /* 0x000000013600780c */ /* 0x040fe20003f25070 */
[----:B------:R-:W-:Y:S01]  /*3e40*/  VIADD R54, R54, 0xffffffff ;  /* 0xffffffff36367836 */ /* 0x000fe20000000000 */
[--C-:B------:R-:W-:Y:S02]  /*3e50*/  SHF.R.U32.HI R67, RZ, R41, R48.reuse ;  /* 0x00000029ff437219 */ /* 0x100fe40000011630 */
[----:B------:R-:W-:Y:S01]  /*3e60*/  SHF.R.U32.HI R68, RZ, R43, R48 ;  /* 0x0000002bff447219 */ /* 0x000fe20000011630 */
[----:B------:R-:W-:Y:S01]  /*3e70*/  POPC R34, R34 ;  /* 0x0000002200227309 */ /* 0x000fe20000000000 */
[----:B------:R-:W-:Y:S02]  /*3e80*/  LOP3.LUT R67, R67, 0x1, RZ, 0xc0, !PT ;  /* 0x0000000143437812 */ /* 0x000fe400078ec0ff */
[----:B------:R-:W-:Y:S02]  /*3e90*/  VOTE.ANY R65, PT, !P2 ;  /* 0x0000000000417806 */ /* 0x000fe400050e0100 */
[----:B------:R-:W-:-:S02]  /*3ea0*/  ISETP.NE.U32.AND P2, PT, R66, 0x1, PT ;  /* 0x000000014200780c */ /* 0x000fc40003f45070 */
[----:B------:R-:W-:Y:S01]  /*3eb0*/  LOP3.LUT R64, R65, R64, RZ, 0x3c, !PT ;  /* 0x0000004041407212 */ /* 0x000fe200078e3cff */
[----:B------:R-:W-:Y:S01]  /*3ec0*/  POPC R37, R37 ;  /* 0x0000002500257309 */ /* 0x000fe20000000000 */
        /* <DEDUP_REMOVED lines=9> */
[----:B------:R-:W-:Y:S02]  /*3f60*/  LOP3.LUT R54, R54, R64, R65, 0x60, !PT ;  /* 0x0000004036367212 */ /* 0x000fe400078e6041 */
[----:B------:R-:W-:Y:S02]  /*3f70*/  LOP3.LUT R69, R66, 0x1, RZ, 0xc0, !PT ;  /* 0x0000000142457812 */ /* 0x000fe400078ec0ff */
[----:B------:R-:W-:Y:S01]  /*3f80*/  SHF.R.U32.HI R65, RZ, R53, R48 ;  /* 0x00000035ff417219 */ /* 0x000fe20000011630 */
[----:B------:R-:W0:Y:S01]  /*3f90*/  BREV R66, R36 ;  /* 0x0000002400427301 */ /* 0x000e220000000000 */
[----:B------:R-:W-:-:S02]  /*3fa0*/  VOTE.ANY R64, PT, !P1 ;  /* 0x0000000000407806 */ /* 0x000fc400048e0100 */
[C---:B------:R-:W-:Y:S01]  /*3fb0*/  ISETP.NE.U32.AND P1, PT, R69.reuse, 0x1, PT ;  /* 0x000000014500780c */ /* 0x040fe20003f25070 */
[----:B------:R-:W-:Y:S01]  /*3fc0*/  VIADD R69, R69, 0xffffffff ;  /* 0xffffffff45457836 */ /* 0x000fe20000000000 */
[----:B------:R-:W-:Y:S01]  /*3fd0*/  LOP3.LUT R70, R65, 0x1, RZ, 0xc0, !PT ;  /* 0x0000000141467812 */ /* 0x000fe200078ec0ff */
[----:B------:R-:W-:Y:S01]  /*3fe0*/  VIADD R65, R68, 0xffffffff ;  /* 0xffffffff44417836 */ /* 0x000fe20000000000 */
[----:B------:R-:W-:Y:S02]  /*3ff0*/  LOP3.LUT R54, R54, R64, R67, 0x60, !PT ;  /* 0x0000004036367212 */ /* 0x000fe400078e6043 */
[----:B------:R-:W-:Y:S02]  /*4000*/  SHF.R.U32.HI R67, RZ, R51, R48 ;  /* 0x00000033ff437219 */ /* 0x000fe40000011630 */
[----:B------:R-:W-:Y:S02]  /*4010*/  ISETP.NE.U32.AND P3, PT, R70, 0x1, PT ;  /* 0x000000014600780c */ /* 0x000fe40003f65070 */
[----:B------:R-:W-:-:S02]  /*4020*/  LOP3.LUT R67, R67, 0x1, RZ, 0xc0, !PT ;  /* 0x0000000143437812 */ /* 0x000fc400078ec0ff */
[----:B------:R-:W-:Y:S01]  /*4030*/  VOTE.ANY R64, PT, !P2 ;  /* 0x0000000000407806 */ /* 0x000fe200050e0100 */
[----:B0-----:R-:W0:Y:S01]  /*4040*/  FLO.U32.SH R36, R66 ;  /* 0x0000004200247300 */ /* 0x001e2200000e0400 */
[C---:B------:R-:W-:Y:S01]  /*4050*/  ISETP.NE.U32.AND P2, PT, R67.reuse, 0x1, PT ;  /* 0x000000014300780c */ /* 0x040fe20003f45070 */
[----:B------:R-:W-:Y:S01]  /*4060*/  VIADD R67, R67, 0xffffffff ;  /* 0xffffffff43437836 */ /* 0x000fe20000000000 */
[----:B------:R-:W-:Y:S01]  /*4070*/  LOP3.LUT R54, R54, R64, R65, 0x60, !PT ;  /* 0x0000004036367212 */ /* 0x000fe200078e6041 */
[----:B------:R-:W-:Y:S01]  /*4080*/  VIADD R65, R70, 0xffffffff ;  /* 0xffffffff46417836 */ /* 0x000fe20000000000 */
[----:B------:R-:W-:-:S04]  /*4090*/  VOTE.ANY R64, PT, !P1 ;  /* 0x0000000000407806 */ /* 0x000fc800048e0100 */
[----:B------:R-:W-:Y:S02]  /*40a0*/  LOP3.LUT R54, R54, R64, R69, 0x60, !PT ;  /* 0x0000004036367212 */ /* 0x000fe400078e6045 */
[----:B------:R-:W-:-:S04]  /*40b0*/  VOTE.ANY R64, PT, !P3 ;  /* 0x0000000000407806 */ /* 0x000fc800058e0100 */
[----:B------:R-:W-:Y:S01]  /*40c0*/  LOP3.LUT R64, R54, R64, R65, 0x60, !PT ;  /* 0x0000004036407212 */ /* 0x000fe200078e6041 */
[----:B0-----:R0:W0:Y:S01]  /*40d0*/  SHFL.IDX PT, R36, R47, R36, 0x1f ;  /* 0x00001f242f247589 */ /* 0x00102200000e0000 */
[----:B------:R-:W-:Y:S02]  /*40e0*/  VOTE.ANY R54, PT, !P2 ;  /* 0x0000000000367806 */ /* 0x000fe400050e0100 */
[----:B------:R-:W-:Y:S02]  /*40f0*/  LOP3.LUT R65, R16, 0xff, RZ, 0xc0, !PT ;  /* 0x000000ff10417812 */ /* 0x000fe400078ec0ff */
[----:B------:R-:W-:-:S03]  /*4100*/  LOP3.LUT R64, R64, R54, R67, 0x60, !PT ;  /* 0x0000003640407212 */ /* 0x000fc600078e6043 */
[----:B------:R-:W-:Y:S01]  /*4110*/  IMAD.IADD R16, R14, 0x1, R65 ;  /* 0x000000010e107824 */ /* 0x000fe200078e0241 */
[----:B------:R-:W-:-:S04]  /*4120*/  LOP3.LUT P1, R54, R17, RZ, R64, 0xa0, !PT ;  /* 0x000000ff11367212 */ /* 0x000fc8000782a040 */
[----:B------:R-:W-:-:S09]  /*4130*/  LEA R16, R16, UR8, 0x2 ;  /* 0x0000000810107c11 */ /* 0x000fd2000f8e10ff */
[----:B------:R-:W-:Y:S05]  /*4140*/  @P1 BRA `(.L_x_34) ;  /* 0x0000000000081947 */ /* 0x000fea0003800000 */
[----:B0-----:R-:W0:Y:S02]  /*4150*/  POPC R47, R64 ;  /* 0x00000040002f7309 */ /* 0x001e240000000000 */
[----:B0-----:R0:W0:Y:S02]  /*4160*/  ATOMS.ADD R47, [R16], R47 ;  /* 0x0000002f102f738c */ /* 0x0010240000000000 */
.L_x_34:
[----:B------:R-:W-:Y:S05]  /*4170*/  BSYNC.RECONVERGENT B0 ;  /* 0x0000000000007941 */ /* 0x000fea0003800200 */
.L_x_33:
[--C-:B------:R-:W-:Y:S01]  /*4180*/  SHF.R.U32.HI R15, RZ, R15, R49.reuse ;  /* 0x0000000fff0f7219 */ /* 0x100fe20000011631 */
[----:B------:R-:W5:Y:S01]  /*4190*/  BREV R64, R64 ;  /* 0x0000004000407301 */ /* 0x000f620000000000 */
[--C-:B------:R-:W-:Y:S01]  /*41a0*/  SHF.R.U32.HI R73, RZ, R12, R49.reuse ;  /* 0x0000000cff497219 */ /* 0x100fe20000011631 */
[----:B------:R-:W-:Y:S01]  /*41b0*/  BSSY.RECONVERGENT B0, `(.L_x_35) ;  /* 0x0000042000007945 */ /* 0x000fe20003800200 */
[----:B------:R-:W-:Y:S02]  /*41c0*/  LOP3.LUT R66, R15, 0x1, RZ, 0xc0, !PT ;  /* 0x000000010f427812 */ /* 0x000fe400078ec0ff */
[----:B------:R-:W-:Y:S02]  /*41d0*/  LOP3.LUT R15, R73, 0x1, RZ, 0xc0, !PT ;  /* 0x00000001490f7812 */ /* 0x000fe400078ec0ff */
[C---:B------:R-:W-:Y:S01]  /*41e0*/  ISETP.NE.U32.AND P2, PT, R66.reuse, 0x1, PT ;  /* 0x000000014200780c */ /* 0x040fe20003f45070 */
[----:B------:R-:W-:Y:S01]  /*41f0*/  VIADD R66, R66, 0xffffffff ;  /* 0xffffffff42427836 */ /* 0x000fe20000000000 */
[----:B------:R-:W-:Y:S01]  /*4200*/  SHF.R.U32.HI R19, RZ, R19, R49 ;  /* 0x00000013ff137219 */ /* 0x000fe20000011631 */
[----:B------:R-:W-:Y:S01]  /*4210*/  POPC R38, R38 ;  /* 0x0000002600267309 */ /* 0x000fe20000000000 */
[C---:B------:R-:W-:Y:S01]  /*4220*/  ISETP.NE.U32.AND P1, PT, R15.reuse, 0x1, PT ;  /* 0x000000010f00780c */ /* 0x040fe20003f25070 */
[----:B------:R-:W-:Y:S01]  /*4230*/  VIADD R15, R15, 0xffffffff ;  /* 0xffffffff0f0f7836 */ /* 0x000fe20000000000 */
[----:B------:R-:W-:-:S02]  /*4240*/  LOP3.LUT R67, R19, 0x1, RZ, 0xc0, !PT ;  /* 0x0000000113437812 */ /* 0x000fc400078ec0ff */
[--C-:B------:R-:W-:Y:S02]  /*4250*/  SHF.R.U32.HI R68, RZ, R41, R49.reuse ;  /* 0x00000029ff447219 */ /* 0x100fe40000011631 */
[----:B------:R-:W-:Y:S01]  /*4260*/  SHF.R.U32.HI R43, RZ, R43, R49 ;  /* 0x0000002bff2b7219 */ /* 0x000fe20000011631 */
[----:B------:R1:W-:Y:S01]  /*4270*/  POPC R41, R18 ;  /* 0x0000001200297309 */ /* 0x0003e20000000000 */
[----:B------:R-:W-:Y:S02]  /*4280*/  LOP3.LUT R68, R68, 0x1, RZ, 0xc0, !PT ;  /* 0x0000000144447812 */ /* 0x000fe400078ec0ff */
[----:B------:R-:W-:Y:S02]  /*4290*/  VOTE.ANY R19, PT, !P2 ;  /* 0x0000000000137806 */ /* 0x000fe400050e0100 */
[----:B------:R-:W-:Y:S02]  /*42a0*/  ISETP.NE.U32.AND P2, PT, R67, 0x1, PT ;  /* 0x000000014300780c */ /* 0x000fe40003f45070 */
[----:B------:R-:W-:Y:S01]  /*42b0*/  LOP3.LUT R19, R19, R66, RZ, 0x3c, !PT ;  /* 0x0000004213137212 */ /* 0x000fe200078e3cff */
[----:B------:R-:W-:Y:S01]  /*42c0*/  POPC R39, R39 ;  /* 0x0000002700277309 */ /* 0x000fe20000000000 */
[----:B------:R-:W-:-:S02]  /*42d0*/  VOTE.ANY R66, PT, !P1 ;  /* 0x0000000000427806 */ /* 0x000fc400048e0100 */
[C---:B------:R-:W-:Y:S01]  /*42e0*/  ISETP.NE.U32.AND P1, PT, R68.reuse, 0x1, PT ;  /* 0x000000014400780c */ /* 0x040fe20003f25070 */
[----:B------:R-:W-:Y:S01]  /*42f0*/  VIADD R68, R68, 0xffffffff ;  /* 0xffffffff44447836 */ /* 0x000fe20000000000 */
[----:B------:R-:W-:Y:S02]  /*4300*/  LOP3.LUT R69, R43, 0x1, RZ, 0xc0, !PT ;  /* 0x000000012b457812 */ /* 0x000fe400078ec0ff */
[----:B------:R-:W-:Y:S01]  /*4310*/  LOP3.LUT R15, R19, R66, R15, 0x60, !PT ;  /* 0x00000042130f7212 */ /* 0x000fe200078e600f */
[----:B------:R-:W-:Y:S01]  /*4320*/  VIADD R66, R67, 0xffffffff ;  /* 0xffffffff43427836 */ /* 0x000fe20000000000 */
[----:B------:R-:W-:Y:S01]  /*4330*/  SHF.R.U32.HI R45, RZ, R45, R49 ;  /* 0x0000002dff2d7219 */ /* 0x000fe20000011631 */
[----:B------:R-:W-:Y:S01]  /*4340*/  POPC R43, R46 ;  /* 0x0000002e002b7309 */ /* 0x000fe20000000000 */
[----:B------:R-:W-:Y:S02]  /*4350*/  VOTE.ANY R19, PT, !P2 ;  /* 0x0000000000137806 */ /* 0x000fe400050e0100 */
[----:B------:R-:W-:-:S02]  /*4360*/  ISETP.NE.U32.AND P2, PT, R69, 0x1, PT ;  /* 0x000000014500780c */ /* 0x000fc40003f45070 */
[----:B------:R-:W-:Y:S02]  /*4370*/  LOP3.LUT R45, R45, 0x1, RZ, 0xc0, !PT ;  /* 0x000000012d2d7812 */ /* 0x000fe400078ec0ff */
[--C-:B------:R-:W-:Y:S01]  /*4380*/  SHF.R.U32.HI R53, RZ, R53, R49.reuse ;  /* 0x00000035ff357219 */ /* 0x100fe20000011631 */
[----:B-----5:R-:W0:Y:S01]  /*4390*/  FLO.U32.SH R46, R64 ;  /* 0x00000040002e7300 */ /* 0x020e2200000e0400 */
[----:B-1----:R-:W-:Y:S02]  /*43a0*/  VOTE.ANY R18, PT, !P1 ;  /* 0x0000000000127806 */ /* 0x002fe400048e0100 */
[----:B------:R-:W-:Y:S02]  /*43b0*/  ISETP.NE.U32.AND P1, PT, R45, 0x1, PT ;  /* 0x000000012d00780c */ /* 0x000fe40003f25070 */
[----:B------:R-:W-:Y:S02]  /*43c0*/  LOP3.LUT R15, R15, R19, R66, 0x60, !PT ;  /* 0x000000130f0f7212 */ /* 0x000fe400078e6042 */
[----:B------:R-:W-:Y:S01]  /*43d0*/  LOP3.LUT R53, R53, 0x1, RZ, 0xc0, !PT ;  /* 0x0000000135357812 */ /* 0x000fe200078ec0ff */
[----:B------:R-:W-:Y:S01]  /*43e0*/  POPC R40, R40 ;  /* 0x0000002800287309 */ /* 0x000fe20000000000 */
[----:B------:R-:W-:-:S02]  /*43f0*/  SHF.R.U32.HI R51, RZ, R51, R49 ;  /* 0x00000033ff337219 */ /* 0x000fc40000011631 */
[----:B------:R-:W-:Y:S01]  /*4400*/  LOP3.LUT R15, R15, R18, R68, 0x60, !PT ;  /* 0x000000120f0f7212 */ /* 0x000fe200078e6044 */
[----:B------:R-:W-:Y:S01]  /*4410*/  VIADD R18, R69, 0xffffffff ;  /* 0xffffffff45127836 */ /* 0x000fe20000000000 */
[----:B------:R-:W-:Y:S02]  /*4420*/  ISETP.NE.U32.AND P3, PT, R53, 0x1, PT ;  /* 0x000000013500780c */ /* 0x000fe40003f65070 */
[----:B------:R-:W-:Y:S01]  /*4430*/  VOTE.ANY R19, PT, !P2 ;  /* 0x0000000000137806 */ /* 0x000fe200050e0100 */
[----:B------:R-:W-:Y:S01]  /*4440*/  POPC R42, R42 ;  /* 0x0000002a002a7309 */ /* 0x000fe20000000000 */
[----:B------:R-:W-:Y:S01]  /*4450*/  LOP3.LUT R51, R51, 0x1, RZ, 0xc0, !PT ;  /* 0x0000000133337812 */ /* 0x000fe200078ec0ff */
[----:B0-----:R0:W1:Y:S01]  /*4460*/  SHFL.IDX PT, R46, R47, R46, 0x1f ;  /* 0x00001f2e2f2e7589 */ /* 0x00106200000e0000 */
[----:B------:R-:W-:Y:S01]  /*4470*/  LOP3.LUT R15, R15, R19, R18, 0x60, !PT ;  /* 0x000000130f0f7212 */ /* 0x000fe200078e6012 */
[----:B------:R-:W-:Y:S01]  /*4480*/  VIADD R18, R45, 0xffffffff ;  /* 0xffffffff2d127836 */ /* 0x000fe20000000000 */
[----:B------:R-:W-:-:S02]  /*4490*/  ISETP.NE.U32.AND P2, PT, R51, 0x1, PT ;  /* 0x000000013300780c */ /* 0x000fc40003f45070 */
[----:B------:R-:W-:Y:S01]  /*44a0*/  VOTE.ANY R19, PT, !P1 ;  /* 0x0000000000137806 */ /* 0x000fe200048e0100 */
[----:B------:R5:W-:Y:S01]  /*44b0*/  POPC R45, R50 ;  /* 0x00000032002d7309 */ /* 0x000be20000000000 */
[----:B------:R-:W-:Y:S02]  /*44c0*/  LOP3.LUT R73, R73, 0xff, RZ, 0xc0, !PT ;  /* 0x000000ff49497812 */ /* 0x000fe400078ec0ff */
[----:B------:R-:W-:Y:S01]  /*44d0*/  LOP3.LUT R15, R15, R19, R18, 0x60, !PT ;  /* 0x000000130f0f7212 */ /* 0x000fe200078e6012 */
[----:B------:R-:W-:Y:S01]  /*44e0*/  VIADD R18, R53, 0xffffffff ;  /* 0xffffffff35127836 */ /* 0x000fe20000000000 */
[----:B------:R-:W-:-:S03]  /*44f0*/  VOTE.ANY R19, PT, !P3 ;  /* 0x0000000000137806 */ /* 0x000fc600058e0100 */
[----:B------:R-:W-:Y:S01]  /*4500*/  POPC R44, R44 ;  /* 0x0000002c002c7309 */ /* 0x000fe20000000000 */
[----:B------:R-:W-:Y:S01]  /*4510*/  LOP3.LUT R15, R15, R19, R18, 0x60, !PT ;  /* 0x000000130f0f7212 */ /* 0x000fe200078e6012 */
[----:B------:R-:W-:Y:S01]  /*4520*/  VIADD R18, R51, 0xffffffff ;  /* 0xffffffff33127836 */ /* 0x000fe20000000000 */
[----:B------:R-:W-:-:S04]  /*4530*/  VOTE.ANY R19, PT, !P2 ;  /* 0x0000000000137806 */ /* 0x000fc800050e0100 */
[----:B------:R-:W-:-:S04]  /*4540*/  LOP3.LUT R66, R15, R19, R18, 0x60, !PT ;  /* 0x000000130f427212 */ /* 0x000fc800078e6012 */
[----:B------:R-:W2:Y:S01]  /*4550*/  BREV R15, R66 ;  /* 0x00000042000f7301 */ /* 0x000ea20000000000 */
[----:B-----5:R-:W-:Y:S01]  /*4560*/  LOP3.LUT P1, R50, R17, RZ, R66, 0xa0, !PT ;  /* 0x000000ff11327212 */ /* 0x020fe2000782a042 */
[----:B------:R-:W-:-:S05]  /*4570*/  IMAD.IADD R17, R14, 0x1, R73 ;  /* 0x000000010e117824 */ /* 0x000fca00078e0249 */
[----:B------:R-:W-:Y:S01]  /*4580*/  LEA R17, R17, UR8, 0x2 ;  /* 0x0000000811117c11 */ /* 0x000fe2000f8e10ff */
[----:B--2---:R0:W2:Y:S06]  /*4590*/  FLO.U32.SH R18, R15 ;  /* 0x0000000f00127300 */ /* 0x0040ac00000e0400 */
[----:B-1----:R-:W-:Y:S05]  /*45a0*/  @P1 BRA `(.L_x_36) ;  /* 0x0000000000081947 */ /* 0x002fea0003800000 */
[----:B------:R-:W0:Y:S02]  /*45b0*/  POPC R14, R66 ;  /* 0x00000042000e7309 */ /* 0x000e240000000000 */
[----:B0-----:R1:W0:Y:S02]  /*45c0*/  ATOMS.ADD R47, [R17], R14 ;  /* 0x0000000e112f738c */ /* 0x0012240000000000 */
.L_x_36:
[----:B------:R-:W-:Y:S05]  /*45d0*/  BSYNC.RECONVERGENT B0 ;  /* 0x0000000000007941 */ /* 0x000fea0003800200 */
.L_x_35:
[----:B------:R-:W-:Y:S01]  /*45e0*/  BAR.SYNC.DEFER_BLOCKING 0x0 ;  /* 0x0000000000007b1d */ /* 0x000fe20000010000 */
[C---:B------:R-:W-:Y:S02]  /*45f0*/  ISETP.GT.U32.AND P1, PT, R21.reuse, 0xff, PT ;  /* 0x000000ff1500780c */ /* 0x040fe40003f24070 */
[----:B-1----:R-:W-:-:S03]  /*4600*/  LEA R14, R21, UR8, 0x2 ;  /* 0x00000008150e7c11 */ /* 0x002fc6000f8e10ff */
[----:B------:R1:W1:Y:S01]  /*4610*/  POPC R51, R52 ;  /* 0x0000003400337309 */ /* 0x0002620000000000 */
[----:B0-2---:R0:W2:Y:S07]  /*4620*/  SHFL.IDX PT, R47, R47, R18, 0x1f ;  /* 0x00001f122f2f7589 */ /* 0x0050ae00000e0000 */
[----:B------:R0:W0:Y:S08]  /*4630*/  POPC R53, R54 ;  /* 0x0000003600357309 */ /* 0x0000300000000000 */
[----:B------:R-:W0:Y:S01]  /*4640*/  POPC R50, R50 ;  /* 0x0000003200327309 */ /* 0x000e220000000000 */
[----:B-1----:R-:W-:Y:S05]  /*4650*/  @P1 BRA `(.L_x_37) ;  /* 0x0000000000a41947 */ /* 0x002fea0003800000 */
[----:B------:R1:W1:Y:S01]  /*4660*/  LDS R15, [R14] ;  /* 0x000000000e0f7984 */ /* 0x0002620000000800 */
[----:B------:R-:W-:Y:S01]  /*4670*/  BSSY.RECONVERGENT B0, `(.L_x_38) ;  /* 0x000000b000007945 */ /* 0x000fe20003800200 */
[----:B0-----:R-:W-:Y:S02]  /*4680*/  VIADD R18, R14, 0x400 ;  /* 0x000004000e127836 */ /* 0x001fe40000000000 */
[----:B------:R-:W-:-:S07]  /*4690*/  IMAD.MOV.U32 R19, RZ, RZ, R21 ;  /* 0x000000ffff137224 */ /* 0x000fce00078e0015 */
.L_x_39:
[----:B------:R-:W0:Y:S01]  /*46a0*/  LDS R52, [R18] ;  /* 0x0000000012347984 */ /* 0x000e220000000800 */
[C---:B------:R-:W-:Y:S01]  /*46b0*/  ISETP.GE.U32.AND P2, PT, R19.reuse, 0xe00, PT ;  /* 0x00000e001300780c */ /* 0x040fe20003f46070 */
[----:B------:R-:W-:Y:S02]  /*46c0*/  VIADD R19, R19, 0x100 ;  /* 0x0000010013137836 */ /* 0x000fe40000000000 */
[----:B-1----:R1:W-:Y:S02]  /*46d0*/  STS [R18], R15 ;  /* 0x0000000f12007388 */ /* 0x0023e40000000800 */
[----:B-1----:R-:W-:Y:S02]  /*46e0*/  VIADD R18, R18, 0x400 ;  /* 0x0000040012127836 */ /* 0x002fe40000000000 */
[----:B0-----:R-:W-:-:S04]  /*46f0*/  IMAD.IADD R52, R52, 0x1, R15 ;  /* 0x0000000134347824 */ /* 0x001fc800078e020f */
[----:B------:R-:W-:Y:S02]  /*4700*/  IMAD.MOV.U32 R15, RZ, RZ, R52 ;  /* 0x000000ffff0f7224 */ /* 0x000fe400078e0034 */
[----:B------:R-:W-:Y:S05]  /*4710*/  @!P2 BRA `(.L_x_39) ;  /* 0xfffffffc00e0a947 */ /* 0x000fea000383ffff */
[----:B------:R-:W-:Y:S05]  /*4720*/  BSYNC.RECONVERGENT B0 ;  /* 0x0000000000007941 */ /* 0x000fea0003800200 */
.L_x_38:
[----:B------:R-:W-:-:S03]  /*4730*/  UMOV UR4, 0xffffffff ;  /* 0xffffffff00047882 */ /* 0x000fc60000000000 */
[----:B------:R-:W-:Y:S05]  /*4740*/  BRA.DIV UR4, `(.L_x_40) ;  /* 0x0000004a04a07947 */ /* 0x000fea000b800000 */
[----:B------:R-:W0:Y:S01]  /*4750*/  S2R R54, SR_LANEID ;  /* 0x0000000000367919 */ /* 0x000e220000000000 */
[----:B------:R-:W1:Y:S01]  /*4760*/  SHFL.UP PT, R15, R52, 0x1, RZ ;  /* 0x04200000340f7989 */ /* 0x000e6200000e00ff */
[----:B0-----:R-:W-:-:S04]  /*4770*/  ISETP.NE.AND P2, PT, R54, RZ, PT ;  /* 0x000000ff3600720c */ /* 0x001fc80003f45270 */
[----:B-1----:R-:W-:Y:S02]  /*4780*/  SEL R15, R15, RZ, P2 ;  /* 0x000000ff0f0f7207 */ /* 0x002fe40001000000 */
[----:B------:R-:W-:-:S03]  /*4790*/  ISETP.GE.U32.AND P2, PT, R54, 0x2, PT ;  /* 0x000000023600780c */ /* 0x000fc60003f46070 */
[----:B------:R-:W-:-:S05]  /*47a0*/  IMAD.IADD R15, R52, 0x1, R15 ;  /* 0x00000001340f7824 */ /* 0x000fca00078e020f */
[----:B------:R-:W0:Y:S02]  /*47b0*/  SHFL.UP PT, R18, R15, 0x2, RZ ;  /* 0x044000000f127989 */ /* 0x000e2400000e00ff */
[----:B0-----:R-:W-:Y:S02]  /*47c0*/  SEL R18, R18, RZ, P2 ;  /* 0x000000ff12127207 */ /* 0x001fe40001000000 */
[----:B------:R-:W-:-:S03]  /*47d0*/  ISETP.GE.U32.AND P2, PT, R54, 0x4, PT ;  /* 0x000000043600780c */ /* 0x000fc60003f46070 */
[----:B------:R-:W-:-:S05]  /*47e0*/  IMAD.IADD R18, R15, 0x1, R18 ;  /* 0x000000010f127824 */ /* 0x000fca00078e0212 */
[----:B------:R-:W0:Y:S02]  /*47f0*/  SHFL.UP PT, R19, R18, 0x4, RZ ;  /* 0x0480000012137989 */ /* 0x000e2400000e00ff */
[----:B0-----:R-:W-:Y:S02]  /*4800*/  SEL R19, R19, RZ, P2 ;  /* 0x000000ff13137207 */ /* 0x001fe40001000000 */
[----:B------:R-:W-:-:S03]  /*4810*/  ISETP.GE.U32.AND P2, PT, R54, 0x8, PT ;  /* 0x000000083600780c */ /* 0x000fc60003f46070 */
[----:B------:R-:W-:-:S05]  /*4820*/  IMAD.IADD R19, R18, 0x1, R19 ;  /* 0x0000000112137824 */ /* 0x000fca00078e0213 */
[----:B------:R-:W0:Y:S02]  /*4830*/  SHFL.UP PT, R52, R19, 0x8, RZ ;  /* 0x0500000013347989 */ /* 0x000e2400000e00ff */
[----:B0-----:R-:W-:-:S05]  /*4840*/  SEL R52, R52, RZ, P2 ;  /* 0x000000ff34347207 */ /* 0x001fca0001000000 */
[----:B------:R-:W-:-:S05]  /*4850*/  IMAD.IADD R52, R19, 0x1, R52 ;  /* 0x0000000113347824 */ /* 0x000fca00078e0234 */
[----:B------:R0:W1:Y:S02]  /*4860*/  SHFL.UP PT, R15, R52, 0x10, RZ ;  /* 0x06000000340f7989 */ /* 0x00006400000e00ff */
.L_x_111:
[C---:B------:R-:W-:Y:S01]  /*4870*/  ISETP.GE.U32.AND P2, PT, R54.reuse, 0x10, PT ;  /* 0x000000103600780c */ /* 0x040fe20003f46070 */
[----:B------:R-:W-:Y:S01]  /*4880*/  VIADD R18, R54, 0xffffffff ;  /* 0xffffffff36127836 */ /* 0x000fe20000000000 */
[----:B------:R-:W-:Y:S05]  /*4890*/  WARPSYNC.ALL ;  /* 0x0000000000007948 */ /* 0x000fea0003800000 */
[----:B-1----:R-:W-:Y:S02]  /*48a0*/  SEL R15, R15, RZ, P2 ;  /* 0x000000ff0f0f7207 */ /* 0x002fe40001000000 */
[----:B------:R-:W-:-:S03]  /*48b0*/  LOP3.LUT R18, R18, 0x1f, RZ, 0xc0, !PT ;  /* 0x0000001f12127812 */ /* 0x000fc600078ec0ff */
[----:B------:R-:W-:-:S06]  /*48c0*/  IMAD.IADD R15, R52, 0x1, R15 ;  /* 0x00000001340f7824 */ /* 0x000fcc00078e020f */
[----:B------:R-:W1:Y:S04]  /*48d0*/  SHFL.IDX PT, R15, R15, R18, 0x1f ;  /* 0x00001f120f0f7589 */ /* 0x000e6800000e0000 */
[----:B-1----:R1:W-:Y:S02]  /*48e0*/  STS [R14], R15 ;  /* 0x0000000f0e007388 */ /* 0x0023e40000000800 */
.L_x_37:
[----:B------:R-:W-:Y:S01]  /*48f0*/  ISETP.GT.U32.AND P2, PT, R21, 0x7, PT ;  /* 0x000000071500780c */ /* 0x000fe20003f44070 */
[----:B------:R-:W-:Y:S05]  /*4900*/  WARPSYNC.ALL ;  /* 0x0000000000007948 */ /* 0x000fea0003800000 */
[----:B------:R-:W-:Y:S07]  /*4910*/  BAR.SYNC.DEFER_BLOCKING 0x0 ;  /* 0x0000000000007b1d */ /* 0x000fee0000010000 */
[----:B------:R-:W-:Y:S05]  /*4920*/  @P2 BRA `(.L_x_41) ;  /* 0x0000000000742947 */ /* 0x000fea0003800000 */
[----:B-1----:R-:W-:Y:S01]  /*4930*/  IMAD R15, R21, 0x7c, R14 ;  /* 0x0000007c150f7824 */ /* 0x002fe200078e020e */
[----:B0-----:R-:W-:-:S04]  /*4940*/  VOTE.ANY R18, PT, PT ;  /* 0x0000000000127806 */ /* 0x001fc800038e0100 */
[----:B------:R0:W1:Y:S01]  /*4950*/  LDS R19, [R15] ;  /* 0x000000000f137984 */ /* 0x0000620000000800 */
[----:B------:R-:W-:-:S13]  /*4960*/  R2UR UR4, R18 ;  /* 0x00000000120472ca */ /* 0x000fda00000e0000 */
[----:B0-----:R-:W-:Y:S05]  /*4970*/  BRA.DIV UR4, `(.L_x_42) ;  /* 0x0000004a04cc7947 */ /* 0x001fea000b800000 */
[----:B------:R-:W0:Y:S01]  /*4980*/  S2R R54, SR_LANEID ;  /* 0x0000000000367919 */ /* 0x000e220000000000 */
[----:B-1----:R-:W1:Y:S01]  /*4990*/  SHFL.UP PT, R52, R19, 0x1, RZ ;  /* 0x0420000013347989 */ /* 0x002e6200000e00ff */
[C---:B0-----:R-:W-:Y:S02]  /*49a0*/  ISETP.NE.AND P2, PT, R54.reuse, RZ, PT ;  /* 0x000000ff3600720c */ /* 0x041fe40003f45270 */
[----:B------:R-:W-:Y:S02]  /*49b0*/  ISETP.GE.U32.AND P3, PT, R54, 0x2, PT ;  /* 0x000000023600780c */ /* 0x000fe40003f66070 */
[----:B-1----:R-:W-:-:S05]  /*49c0*/  SEL R52, R52, RZ, P2 ;  /* 0x000000ff34347207 */ /* 0x002fca0001000000 */
        /* <DEDUP_REMOVED lines=15> */
[----:B------:R-:W-:-:S06]  /*4ac0*/  IMAD.IADD R69, R67, 0x1, R52 ;  /* 0x0000000143457824 */ /* 0x000fcc00078e0234 */
[----:B------:R-:W0:Y:S02]  /*4ad0*/  SHFL.UP PT, R69, R69, 0x1, RZ ;  /* 0x0420000045457989 */ /* 0x000e2400000e00ff */
.L_x_118:
[----:B0-----:R-:W-:-:S05]  /*4ae0*/  SEL R18, R69, RZ, P2 ;  /* 0x000000ff45127207 */ /* 0x001fca0001000000 */
[----:B------:R0:W-:Y:S02]  /*4af0*/  STS [R15], R18 ;  /* 0x000000120f007388 */ /* 0x0001e40000000800 */
.L_x_41:
[----:B01----:R-:W0:Y:S01]  /*4b00*/  S2R R15, SR_LANEID ;  /* 0x00000000000f7919 */ /* 0x003e220000000000 */
[----:B------:R-:W-:Y:S05]  /*4b10*/  WARPSYNC.ALL ;  /* 0x0000000000007948 */ /* 0x000fea0003800000 */
[----:B------:R-:W-:Y:S01]  /*4b20*/  BAR.SYNC.DEFER_BLOCKING 0x0 ;  /* 0x0000000000007b1d */ /* 0x000fe20000010000 */
[----:B0-----:R-:W-:-:S13]  /*4b30*/  ISETP.EQ.OR P2, PT, R15, RZ, P1 ;  /* 0x000000ff0f00720c */ /* 0x001fda0000f42670 */
[----:B------:R-:W-:Y:S05]  /*4b40*/  @P2 BRA `(.L_x_43) ;  /* 0x0000000000202947 */ /* 0x000fea0003800000 */
[----:B------:R-:W0:Y:S01]  /*4b50*/  LDS R18, [R14+-0x4] ;  /* 0xfffffc000e127984 */ /* 0x000e220000000800 */
[----:B------:R-:W-:Y:S02]  /*4b60*/  IMAD.MOV.U32 R52, RZ, RZ, -0x2 ;  /* 0xfffffffeff347424 */ /* 0x000fe400078e00ff */
[----:B------:R-:W-:Y:S01]  /*4b70*/  IMAD.MOV.U32 R67, RZ, RZ, -0x2 ;  /* 0xfffffffeff437424 */ /* 0x000fe200078e00ff */
[----:B------:R-:W-:Y:S01]  /*4b80*/  LDS R19, [R14] ;  /* 0x000000000e137984 */ /* 0x000fe20000000800 */
[----:B------:R-:W-:Y:S05]  /*4b90*/  WARPSYNC R52 ;  /* 0x0000000034007348 */ /* 0x000fea0003800000 */
[----:B0-----:R-:W0:Y:S02]  /*4ba0*/  SHFL.IDX PT, R18, R18, 0x1, 0x1f ;  /* 0x00201f0012127f89 */ /* 0x001e2400000e0000 */
[----:B0-----:R-:W-:-:S05]  /*4bb0*/  IMAD.IADD R19, R18, 0x1, R19 ;  /* 0x0000000112137824 */ /* 0x001fca00078e0213 */
[----:B------:R0:W-:Y:S02]  /*4bc0*/  STS [R14], R19 ;  /* 0x000000130e007388 */ /* 0x0001e40000000800 */
.L_x_43:
[----:B------:R-:W-:Y:S01]  /*4bd0*/  ISETP.GE.U32.AND P2, PT, R21, 0x20, PT ;  /* 0x000000201500780c */ /* 0x000fe20003f46070 */
[----:B------:R-:W-:Y:S05]  /*4be0*/  WARPSYNC.ALL ;  /* 0x0000000000007948 */ /* 0x000fea0003800000 */
[----:B------:R-:W-:Y:S06]  /*4bf0*/  BAR.SYNC.DEFER_BLOCKING 0x0 ;  /* 0x0000000000007b1d */ /* 0x000fec0000010000 */
[----:B------:R-:W-:Y:S04]  /*4c00*/  BSSY.RECONVERGENT B0, `(.L_x_44) ;  /* 0x0000079000007945 */ /* 0x000fe80003800200 */
[----:B------:R-:W-:Y:S05]  /*4c10*/  @!P2 BRA `(.L_x_45) ;  /* 0x000000040064a947 */ /* 0x000fea0003800000 */
[----:B0-----:R-:W-:Y:S01]  /*4c20*/  IMAD.SHL.U32 R19, R21, 0x8, RZ ;  /* 0x0000000815137824 */ /* 0x001fe200078e00ff */
[----:B------:R-:W-:Y:S02]  /*4c30*/  LEA R71, R55, UR8, 0x2 ;  /* 0x0000000837477c11 */ /* 0x000fe4000f8e10ff */
[----:B------:R-:W-:Y:S02]  /*4c40*/  LEA R70, R56, UR8, 0x2 ;  /* 0x0000000838467c11 */ /* 0x000fe4000f8e10ff */
[----:B------:R-:W-:Y:S02]  /*4c50*/  LOP3.LUT R76, R19, 0x1f00, RZ, 0xc0, !PT ;  /* 0x00001f00134c7812 */ /* 0x000fe400078ec0ff */
[----:B------:R-:W-:Y:S01]  /*4c60*/  LEA R69, R57, UR8, 0x2 ;  /* 0x0000000839457c11 */ /* 0x000fe2000f8e10ff */
[----:B------:R-:W-:Y:S01]  /*4c70*/  LDS R71, [R71] ;  /* 0x0000000047477984 */ /* 0x000fe20000000800 */
[C---:B------:R-:W-:Y:S02]  /*4c80*/  LOP3.LUT R55, R76.reuse, R55, RZ, 0xfc, !PT ;  /* 0x000000374c377212 */ /* 0x040fe400078efcff */
[----:B------:R-:W-:Y:S01]  /*4c90*/  LOP3.LUT R56, R76, R56, RZ, 0xfc, !PT ;  /* 0x000000384c387212 */ /* 0x000fe200078efcff */
[----:B------:R-:W-:Y:S01]  /*4ca0*/  LDS R70, [R70] ;  /* 0x0000000046467984 */ /* 0x000fe20000000800 */
[----:B------:R-:W-:-:S02]  /*4cb0*/  LEA R68, R58, UR8, 0x2 ;  /* 0x000000083a447c11 */ /* 0x000fc4000f8e10ff */
[C---:B------:R-:W-:Y:S01]  /*4cc0*/  LOP3.LUT R57, R76.reuse, R57, RZ, 0xfc, !PT ;  /* 0x000000394c397212 */ /* 0x040fe200078efcff */
[----:B------:R-:W-:Y:S01]  /*4cd0*/  LDS R69, [R69] ;  /* 0x0000000045457984 */ /* 0x000fe20000000800 */
[----:B------:R-:W-:Y:S02]  /*4ce0*/  LEA R67, R59, UR8, 0x2 ;  /* 0x000000083b437c11 */ /* 0x000fe4000f8e10ff */
[----:B------:R-:W-:Y:S01]  /*4cf0*/  LOP3.LUT R58, R76, R58, RZ, 0xfc, !PT ;  /* 0x0000003a4c3a7212 */ /* 0x000fe200078efcff */
[----:B------:R-:W-:Y:S01]  /*4d00*/  LDS R68, [R68] ;  /* 0x0000000044447984 */ /* 0x000fe20000000800 */
[----:B------:R-:W-:Y:S02]  /*4d10*/  LEA R72, R65, UR8, 0x2 ;  /* 0x0000000841487c11 */ /* 0x000fe4000f8e10ff */
[----:B------:R-:W-:Y:S01]  /*4d20*/  LEA R66, R60, UR8, 0x2 ;  /* 0x000000083c427c11 */ /* 0x000fe2000f8e10ff */
[----:B------:R-:W-:Y:S01]  /*4d30*/  LDS R67, [R67] ;  /* 0x0000000043437984 */ /* 0x000fe20000000800 */
[----:B------:R-:W-:-:S02]  /*4d40*/  LOP3.LUT R59, R76, R59, RZ, 0xfc, !PT ;  /* 0x0000003b4c3b7212 */ /* 0x000fc400078efcff */
[----:B------:R-:W-:Y:S01]  /*4d50*/  LEA R55, R55, UR8, 0x2 ;  /* 0x0000000837377c11 */ /* 0x000fe2000f8e10ff */
        /* <DEDUP_REMOVED lines=8> */
[----:B------:R-:W-:Y:S02]  /*4de0*/  LEA R57, R57, UR8, 0x2 ;  /* 0x0000000839397c11 */ /* 0x000fe4000f8e10ff */
[----:B------:R-:W-:Y:S01]  /*4df0*/  LEA R18, R63, UR8, 0x2 ;  /* 0x000000083f127c11 */ /* 0x000fe2000f8e10ff */
[----:B------:R-:W-:Y:S01]  /*4e00*/  LDS R64, [R64] ;  /* 0x0000000040407984 */ /* 0x000fe20000000800 */
[----:B------:R-:W-:Y:S02]  /*4e10*/  LOP3.LUT R62, R76, R62, RZ, 0xfc, !PT ;  /* 0x0000003e4c3e7212 */ /* 0x000fe400078efcff */
[----:B------:R-:W-:Y:S02]  /*4e20*/  LEA R80, R58, UR8, 0x2 ;  /* 0x000000083a507c11 */ /* 0x000fe4000f8e10ff */
[----:B------:R-:W-:Y:S01]  /*4e30*/  LEA R19, R74, UR8, 0x2 ;  /* 0x000000084a137c11 */ /* 0x000fe2000f8e10ff */
[----:B------:R-:W0:Y:S01]  /*4e40*/  LDS R58, [R55] ;  /* 0x00000000373a7984 */ /* 0x000e220000000800 */
[----:B------:R-:W-:-:S02]  /*4e50*/  LEA R52, R75, UR8, 0x2 ;  /* 0x000000084b347c11 */ /* 0x000fc4000f8e10ff */
[C---:B------:R-:W-:Y:S01]  /*4e60*/  LOP3.LUT R63, R76.reuse, R63, RZ, 0xfc, !PT ;  /* 0x0000003f4c3f7212 */ /* 0x040fe200078efcff */
[----:B------:R-:W-:Y:S01]  /*4e70*/  LDS R18, [R18] ;  /* 0x0000000012127984 */ /* 0x000fe20000000800 */
[----:B------:R-:W-:Y:S02]  /*4e80*/  LEA R82, R59, UR8, 0x2 ;  /* 0x000000083b527c11 */ /* 0x000fe4000f8e10ff */
[----:B------:R-:W-:Y:S01]  /*4e90*/  LEA R54, R77, UR8, 0x2 ;  /* 0x000000084d367c11 */ /* 0x000fe2000f8e10ff */
[----:B------:R-:W1:Y:S01]  /*4ea0*/  LDS R59, [R56] ;  /* 0x00000000383b7984 */ /* 0x000e620000000800 */
[C---:B------:R-:W-:Y:S02]  /*4eb0*/  LOP3.LUT R74, R76.reuse, R74, RZ, 0xfc, !PT ;  /* 0x0000004a4c4a7212 */ /* 0x040fe400078efcff */
[----:B------:R-:W-:Y:S01]  /*4ec0*/  LOP3.LUT R75, R76, R75, RZ, 0xfc, !PT ;  /* 0x0000004b4c4b7212 */ /* 0x000fe200078efcff */
[----:B------:R-:W-:Y:S01]  /*4ed0*/  LDS R19, [R19] ;  /* 0x0000000013137984 */ /* 0x000fe20000000800 */
[----:B------:R-:W-:-:S02]  /*4ee0*/  LEA R83, R60, UR8, 0x2 ;  /* 0x000000083c537c11 */ /* 0x000fc4000f8e10ff */
[----:B------:R-:W-:Y:S01]  /*4ef0*/  LOP3.LUT R77, R76, R77, RZ, 0xfc, !PT ;  /* 0x0000004d4c4d7212 */ /* 0x000fe200078efcff */
[----:B------:R-:W5:Y:S01]  /*4f00*/  LDS R60, [R57] ;  /* 0x00000000393c7984 */ /* 0x000f620000000800 */
[----:B------:R-:W-:Y:S02]  /*4f10*/  LEA R84, R61, UR8, 0x2 ;  /* 0x000000083d547c11 */ /* 0x000fe4000f8e10ff */
[----:B------:R-:W-:Y:S01]  /*4f20*/  LEA R85, R62, UR8, 0x2 ;  /* 0x000000083e557c11 */ /* 0x000fe2000f8e10ff */
[----:B------:R-:W2:Y:S01]  /*4f30*/  LDS R61, [R80] ;  /* 0x00000000503d7984 */ /* 0x000ea20000000800 */
[----:B------:R-:W-:Y:S02]  /*4f40*/  LOP3.LUT R76, R76, R78, RZ, 0xfc, !PT ;  /* 0x0000004e4c4c7212 */ /* 0x000fe400078efcff */
[----:B------:R-:W-:Y:S01]  /*4f50*/  LEA R86, R63, UR8, 0x2 ;  /* 0x000000083f567c11 */ /* 0x000fe2000f8e10ff */
[----:B------:R-:W3:Y:S01]  /*4f60*/  LDS R62, [R82] ;  /* 0x00000000523e7984 */ /* 0x000ee20000000800 */
[----:B------:R-:W-:-:S02]  /*4f70*/  LEA R87, R74, UR8, 0x2 ;  /* 0x000000084a577c11 */ /* 0x000fc4000f8e10ff */
[----:B------:R-:W-:Y:S01]  /*4f80*/  LEA R79, R75, UR8, 0x2 ;  /* 0x000000084b4f7c11 */ /* 0x000fe2000f8e10ff */
[----:B------:R-:W4:Y:S01]  /*4f90*/  LDS R63, [R83] ;  /* 0x00000000533f7984 */ /* 0x000f220000000800 */
[----:B------:R-:W-:Y:S02]  /*4fa0*/  LEA R81, R77, UR8, 0x2 ;  /* 0x000000084d517c11 */ /* 0x000fe4000f8e10ff */
[----:B------:R-:W-:Y:S01]  /*4fb0*/  LEA R88, R76, UR8, 0x2 ;  /* 0x000000084c587c11 */ /* 0x000fe2000f8e10ff */
[----:B------:R-:W4:Y:S01]  /*4fc0*/  LDS R74, [R84] ;  /* 0x00000000544a7984 */ /* 0x000f220000000800 */
[----:B------:R-:W-:Y:S02]  /*4fd0*/  LEA R78, R78, UR8, 0x2 ;  /* 0x000000084e4e7c11 */ /* 0x000fe4000f8e10ff */
[----:B------:R-:W-:Y:S01]  /*4fe0*/  LEA R73, R73, UR8, 0x2 ;  /* 0x0000000849497c11 */ /* 0x000fe2000f8e10ff */
[----:B------:R-:W4:Y:S04]  /*4ff0*/  LDS R75, [R85] ;  /* 0x00000000554b7984 */ /* 0x000f280000000800 */
[----:B------:R-:W4:Y:S01]  /*5000*/  LDS R77, [R86] ;  /* 0x00000000564d7984 */ /* 0x000f220000000800 */
[----:B0-----:R-:W-:-:S03]  /*5010*/  IMAD.IADD R71, R58, 0x1, R71 ;  /* 0x000000013a477824 */ /* 0x001fc600078e0247 */
[----:B------:R-:W0:Y:S04]  /*5020*/  LDS R76, [R87] ;  /* 0x00000000574c7984 */ /* 0x000e280000000800 */
[----:B------:R-:W-:Y:S01]  /*5030*/  LDS R79, [R79] ;  /* 0x000000004f4f7984 */ /* 0x000fe20000000800 */
[----:B-1----:R-:W-:-:S03]  /*5040*/  IMAD.IADD R70, R59, 0x1, R70 ;  /* 0x000000013b467824 */ /* 0x002fc600078e0246 */
[----:B------:R-:W-:Y:S04]  /*5050*/  LDS R81, [R81] ;  /* 0x0000000051517984 */ /* 0x000fe80000000800 */
[----:B------:R-:W-:Y:S01]  /*5060*/  LDS R55, [R88] ;  /* 0x0000000058377984 */ /* 0x000fe20000000800 */
[----:B-----5:R-:W-:-:S03]  /*5070*/  IMAD.IADD R69, R60, 0x1, R69 ;  /* 0x000000013c457824 */ /* 0x020fc600078e0245 */
[----:B------:R-:W1:Y:S01]  /*5080*/  LDS R57, [R16] ;  /* 0x0000000010397984 */ /* 0x000e620000000800 */
[----:B--2---:R-:W-:-:S03]  /*5090*/  IMAD.IADD R68, R61, 0x1, R68 ;  /* 0x000000013d447824 */ /* 0x004fc600078e0244 */
[----:B------:R-:W2:Y:S01]  /*50a0*/  LDS R52, [R52] ;  /* 0x0000000034347984 */ /* 0x000ea20000000800 */
[----:B---3--:R-:W-:-:S03]  /*50b0*/  IMAD.IADD R67, R62, 0x1, R67 ;  /* 0x000000013e437824 */ /* 0x008fc600078e0243 */
[----:B------:R-:W3:Y:S01]  /*50c0*/  LDS R54, [R54] ;  /* 0x0000000036367984 */ /* 0x000ee20000000800 */
[----:B----4-:R-:W-:-:S03]  /*50d0*/  IMAD.IADD R63, R63, 0x1, R66 ;  /* 0x000000013f3f7824 */ /* 0x010fc600078e0242 */
[----:B------:R-:W4:Y:S01]  /*50e0*/  LDS R78, [R78] ;  /* 0x000000004e4e7984 */ /* 0x000f220000000800 */
[----:B------:R-:W-:-:S03]  /*50f0*/  IMAD.IADD R65, R74, 0x1, R65 ;  /* 0x000000014a417824 */ /* 0x000fc600078e0241 */
[----:B------:R-:W-:Y:S01]  /*5100*/  LDS R73, [R73] ;  /* 0x0000000049497984 */ /* 0x000fe20000000800 */
[----:B------:R-:W-:-:S03]  /*5110*/  IMAD.IADD R64, R75, 0x1, R64 ;  /* 0x000000014b407824 */ /* 0x000fc600078e0240 */
[----:B------:R-:W5:Y:S01]  /*5120*/  LDS R56, [R17] ;  /* 0x0000000011387984 */ /* 0x000f620000000800 */
[----:B------:R-:W-:Y:S02]  /*5130*/  IMAD.IADD R77, R77, 0x1, R18 ;  /* 0x000000014d4d7824 */ /* 0x000fe400078e0212 */
[----:B0-----:R-:W-:Y:S02]  /*5140*/  IMAD.IADD R76, R76, 0x1, R19 ;  /* 0x000000014c4c7824 */ /* 0x001fe400078e0213 */
[----:B-1----:R-:W-:Y:S02]  /*5150*/  IMAD.IADD R57, R57, 0x1, R72 ;  /* 0x0000000139397824 */ /* 0x002fe400078e0248 */
[----:B--2---:R-:W-:Y:S02]  /*5160*/  IMAD.IADD R52, R79, 0x1, R52 ;  /* 0x000000014f347824 */ /* 0x004fe400078e0234 */
[----:B---3--:R-:W-:Y:S02]  /*5170*/  IMAD.IADD R54, R81, 0x1, R54 ;  /* 0x0000000151367824 */ /* 0x008fe400078e0236 */
[----:B----4-:R-:W-:-:S02]  /*5180*/  IMAD.IADD R55, R55, 0x1, R78 ;  /* 0x0000000137377824 */ /* 0x010fc400078e024e */
[----:B-----5:R-:W-:Y:S01]  /*5190*/  IMAD.IADD R56, R56, 0x1, R73 ;  /* 0x0000000138387824 */ /* 0x020fe200078e0249 */
[----:B------:R-:W-:Y:S06]  /*51a0*/  BRA `(.L_x_46) ;  /* 0x0000000000787947 */ /* 0x000fec0003800000 */
.L_x_45:
[----:B------:R-:W-:Y:S02]  /*51b0*/  LEA R55, R55, UR8, 0x2 ;  /* 0x0000000837377c11 */ /* 0x000fe4000f8e10ff */
[----:B------:R-:W-:Y:S02]  /*51c0*/  LEA R56, R56, UR8, 0x2 ;  /* 0x0000000838387c11 */ /* 0x000fe4000f8e10ff */
[----:B------:R-:W-:Y:S01]  /*51d0*/  LEA R57, R57, UR8, 0x2 ;  /* 0x0000000839397c11 */ /* 0x000fe2000f8e10ff */
[----:B------:R1:W0:Y:S01]  /*51e0*/  LDS R71, [R55] ;  /* 0x0000000037477984 */ /* 0x0002220000000800 */
[----:B------:R-:W-:Y:S02]  /*51f0*/  LEA R52, R75, UR8, 0x2 ;  /* 0x000000084b347c11 */ /* 0x000fe4000f8e10ff */
[----:B------:R-:W-:Y:S01]  /*5200*/  LEA R54, R77, UR8, 0x2 ;  /* 0x000000084d367c11 */ /* 0x000fe2000f8e10ff */
[----:B------:R1:W0:Y:S01]  /*5210*/  LDS R70, [R56] ;  /* 0x0000000038467984 */ /* 0x0002220000000800 */
[----:B------:R-:W-:-:S02]  /*5220*/  LEA R58, R58, UR8, 0x2 ;  /* 0x000000083a3a7c11 */ /* 0x000fc4000f8e10ff */
[----:B------:R-:W-:Y:S01]  /*5230*/  LEA R59, R59, UR8, 0x2 ;  /* 0x000000083b3b7c11 */ /* 0x000fe2000f8e10ff */
[----:B------:R1:W0:Y:S01]  /*5240*/  LDS R69, [R57] ;  /* 0x0000000039457984 */ /* 0x0002220000000800 */
        /* <DEDUP_REMOVED lines=11> */
[----:B------:R1:W0:Y:S04]  /*5300*/  LDS R65, [R61] ;  /* 0x000000003d417984 */ /* 0x0002280000000800 */
[----:B------:R1:W0:Y:S04]  /*5310*/  LDS R64, [R62] ;  /* 0x000000003e407984 */ /* 0x0002280000000800 */
[----:B------:R1:W0:Y:S04]  /*5320*/  LDS R77, [R16] ;  /* 0x00000000104d7984 */ /* 0x0002280000000800 */
[----:B------:R1:W0:Y:S04]  /*5330*/  LDS R76, [R74] ;  /* 0x000000004a4c7984 */ /* 0x0002280000000800 */
[----:B------:R-:W0:Y:S04]  /*5340*/  LDS R52, [R52] ;  /* 0x0000000034347984 */ /* 0x000e280000000800 */
[----:B------:R-:W0:Y:S04]  /*5350*/  LDS R54, [R54] ;  /* 0x0000000036367984 */ /* 0x000e280000000800 */
[----:B------:R1:W0:Y:S04]  /*5360*/  LDS R55, [R78] ;  /* 0x000000004e377984 */ /* 0x0002280000000800 */
[----:B------:R1:W0:Y:S04]  /*5370*/  LDS R57, [R17] ;  /* 0x0000000011397984 */ /* 0x0002280000000800 */
[----:B------:R1:W0:Y:S02]  /*5380*/  LDS R56, [R73] ;  /* 0x0000000049387984 */ /* 0x0002240000000800 */
.L_x_46:
[----:B------:R-:W-:Y:S05]  /*5390*/  BSYNC.RECONVERGENT B0 ;  /* 0x0000000000007941 */ /* 0x000fea0003800200 */
.L_x_44:
[----:B0-----:R-:W0:Y:S01]  /*53a0*/  LDC.64 R18, c[0x0][0x3a0] ;  /* 0x0000e800ff127b82 */ /* 0x001e220000000a00 */
[----:B-1----:R-:W-:Y:S01]  /*53b0*/  @!P1 IMAD R59, R12, 0x20, R21 ;  /* 0x000000200c3b9824 */ /* 0x002fe200078e0215 */
[----:B------:R-:W1:Y:S01]  /*53c0*/  @!P1 LDS R58, [R14] ;  /* 0x000000000e3a9984 */ /* 0x000e620000000800 */
[----:B------:R-:W-:-:S05]  /*53d0*/  @!P1 IMAD R61, R21, UR5, R13 ;  /* 0x00000005153d9c24 */ /* 0x000fca000f8e020d */
[----:B------:R-:W5:Y:S01]  /*53e0*/  LDC.64 R16, c[0x0][0x3a8] ;  /* 0x0000ea00ff107b82 */ /* 0x000f620000000a00 */
[----:B0-----:R-:W-:-:S06]  /*53f0*/  @!P1 IMAD.WIDE.U32 R18, R59, 0x4, R18 ;  /* 0x000000043b129825 */ /* 0x001fcc00078e0012 */
[----:B------:R-:W1:Y:S01]  /*5400*/  @!P1 LDG.E R18, desc[UR6][R18.64] ;  /* 0x0000000612129981 */ /* 0x000e62000c1e1900 */
[----:B-----5:R-:W-:-:S06]  /*5410*/  @!P1 IMAD.WIDE.U32 R16, R61, 0x4, R16 ;  /* 0x000000043d109825 */ /* 0x020fcc00078e0010 */
[----:B------:R-:W1:Y:S01]  /*5420*/  @!P1 LDG.E R17, desc[UR6][R16.64] ;  /* 0x0000000610119981 */ /* 0x000e62000c1e1900 */
[----:B------:R-:W-:-:S05]  /*5430*/  VOTEU.ALL UP0, P1 ;  /* 0x0000000000ff7886 */ /* 0x000fca0000800000 */
[----:B------:R-:W-:-:S04]  /*5440*/  @!UP0 UIADD3 UR4, UPT, UPT, UR9, 0x7800, URZ ;  /* 0x0000780009048890 */ /* 0x000fc8000fffe0ff */
[----:B------:R-:W-:Y:S01]  /*5450*/  @!UP0 ULEA UR4, UR10, UR4, 0x18 ;  /* 0x000000040a048291 */ /* 0x000fe2000f8ec0ff */
[----:B------:R-:W-:-:S05]  /*5460*/  IADD3 R38, PT, PT, R67, R25, R38 ;  /* 0x0000001943267210 */ /* 0x000fca0007ffe026 */
[----:B------:R-:W-:Y:S02]  /*5470*/  @!P1 LEA R25, R21, UR4, 0x2 ;  /* 0x0000000415199c11 */ /* 0x000fe4000f8e10ff */
[----:B------:R-:W-:Y:S02]  /*5480*/  IADD3 R33, PT, PT, R71, R20, R33 ;  /* 0x0000001447217210 */ /* 0x000fe40007ffe021 */
[----:B------:R-:W-:Y:S02]  /*5490*/  IADD3 R35, PT, PT, R70, R22, R35 ;  /* 0x0000001646237210 */ /* 0x000fe40007ffe023 */
[----:B---3--:R-:W-:Y:S02]  /*54a0*/  IADD3 R34, PT, PT, R69, R23, R34 ;  /* 0x0000001745227210 */ /* 0x008fe40007ffe022 */
[----:B----4-:R-:W-:Y:S02]  /*54b0*/  IADD3 R37, PT, PT, R68, R24, R37 ;  /* 0x0000001844257210 */ /* 0x010fe40007ffe025 */
[----:B------:R-:W-:Y:S01]  /*54c0*/  IADD3 R43, PT, PT, R76, R30, R43 ;  /* 0x0000001e4c2b7210 */ /* 0x000fe20007ffe02b */
[----:B------:R-:W-:Y:S01]  /*54d0*/  IMAD.SHL.U32 R30, R33, 0x4, RZ ;  /* 0x00000004211e7824 */ /* 0x000fe200078e00ff */
[----:B------:R-:W-:-:S02]  /*54e0*/  IADD3 R39, PT, PT, R63, R26, R39 ;  /* 0x0000001a3f277210 */ /* 0x000fc40007ffe027 */
[----:B------:R-:W-:Y:S01]  /*54f0*/  IADD3 R44, PT, PT, R52, R31, R44 ;  /* 0x0000001f342c7210 */ /* 0x000fe20007ffe02c */
[----:B------:R-:W-:Y:S01]  /*5500*/  IMAD.SHL.U32 R31, R35, 0x4, RZ ;  /* 0x00000004231f7824 */ /* 0x000fe200078e00ff */
[----:B------:R-:W-:Y:S02]  /*5510*/  IADD3 R40, PT, PT, R65, R27, R40 ;  /* 0x0000001b41287210 */ /* 0x000fe40007ffe028 */
[----:B------:R-:W-:Y:S01]  /*5520*/  IADD3 R45, PT, PT, R54, R32, R45 ;  /* 0x00000020362d7210 */ /* 0x000fe20007ffe02d */
[----:B------:R-:W-:Y:S01]  /*5530*/  IMAD.SHL.U32 R32, R34, 0x4, RZ ;  /* 0x0000000422207824 */ /* 0x000fe200078e00ff */
[----:B------:R-:W-:Y:S01]  /*5540*/  IADD3 R41, PT, PT, R64, R28, R41 ;  /* 0x0000001c40297210 */ /* 0x000fe20007ffe029 */
[----:B------:R-:W-:Y:S01]  /*5550*/  IMAD.SHL.U32 R33, R37, 0x4, RZ ;  /* 0x0000000425217824 */ /* 0x000fe200078e00ff */
[----:B------:R-:W-:Y:S01]  /*5560*/  IADD3 R42, PT, PT, R77, R29, R42 ;  /* 0x0000001d4d2a7210 */ /* 0x000fe20007ffe02a */
[----:B------:R-:W-:Y:S01]  /*5570*/  IMAD.SHL.U32 R34, R38, 0x4, RZ ;  /* 0x0000000426227824 */ /* 0x000fe200078e00ff */
[----:B------:R-:W-:Y:S01]  /*5580*/  IADD3 R51, PT, PT, R55, R36, R51 ;  /* 0x0000002437337210 */ /* 0x000fe20007ffe033 */
[----:B------:R-:W-:Y:S01]  /*5590*/  IMAD.SHL.U32 R35, R39, 0x4, RZ ;  /* 0x0000000427237824 */ /* 0x000fe200078e00ff */
[----:B------:R-:W-:Y:S01]  /*55a0*/  LOP3.LUT R30, R30, 0x3fffc, RZ, 0xc0, !PT ;  /* 0x0003fffc1e1e7812 */ /* 0x000fe200078ec0ff */
[----:B------:R-:W-:Y:S01]  /*55b0*/  IMAD.SHL.U32 R36, R40, 0x4, RZ ;  /* 0x0000000428247824 */ /* 0x000fe200078e00ff */
[----:B------:R-:W-:Y:S01]  /*55c0*/  LOP3.LUT R31, R31, 0x3fffc, RZ, 0xc0, !PT ;  /* 0x0003fffc1f1f7812 */ /* 0x000fe200078ec0ff */
[----:B------:R-:W-:Y:S01]  /*55d0*/  IMAD.SHL.U32 R37, R41, 0x4, RZ ;  /* 0x0000000429257824 */ /* 0x000fe200078e00ff */
[----:B------:R-:W-:Y:S01]  /*55e0*/  LOP3.LUT R32, R32, 0x3fffc, RZ, 0xc0, !PT ;  /* 0x0003fffc20207812 */ /* 0x000fe200078ec0ff */
[----:B------:R-:W-:Y:S01]  /*55f0*/  IMAD.SHL.U32 R38, R42, 0x4, RZ ;  /* 0x000000042a267824 */ /* 0x000fe200078e00ff */
[----:B------:R-:W-:Y:S01]  /*5600*/  IADD3 R46, PT, PT, R57, R46, R53 ;  /* 0x0000002e392e7210 */ /* 0x000fe20007ffe035 */
[----:B------:R-:W-:Y:S01]  /*5610*/  IMAD.SHL.U32 R39, R43, 0x4, RZ ;  /* 0x000000042b277824 */ /* 0x000fe200078e00ff */
[----:B------:R-:W-:Y:S01]  /*5620*/  LOP3.LUT R33, R33, 0x3fffc, RZ, 0xc0, !PT ;  /* 0x0003fffc21217812 */ /* 0x000fe200078ec0ff */
[----:B------:R-:W-:Y:S01]  /*5630*/  IMAD.SHL.U32 R40, R44, 0x4, RZ ;  /* 0x000000042c287824 */ /* 0x000fe200078e00ff */
[----:B--2---:R-:W-:-:S02]  /*5640*/  IADD3 R47, PT, PT, R56, R47, R50 ;  /* 0x0000002f382f7210 */ /* 0x004fc40007ffe032 */
[----:B------:R-:W-:Y:S01]  /*5650*/  LOP3.LUT R34, R34, 0x3fffc, RZ, 0xc0, !PT ;  /* 0x0003fffc22227812 */ /* 0x000fe200078ec0ff */
[----:B------:R-:W-:Y:S01]  /*5660*/  IMAD.SHL.U32 R41, R45, 0x4, RZ ;  /* 0x000000042d297824 */ /* 0x000fe200078e00ff */
[----:B------:R-:W-:Y:S01]  /*5670*/  LOP3.LUT R35, R35, 0x3fffc, RZ, 0xc0, !PT ;  /* 0x0003fffc23237812 */ /* 0x000fe200078ec0ff */
[----:B------:R-:W-:Y:S01]  /*5680*/  IMAD.SHL.U32 R42, R51, 0x4, RZ ;  /* 0x00000004332a7824 */ /* 0x000fe200078e00ff */
[----:B------:R-:W-:Y:S01]  /*5690*/  LOP3.LUT R36, R36, 0x3fffc, RZ, 0xc0, !PT ;  /* 0x0003fffc24247812 */ /* 0x000fe200078ec0ff */
[----:B------:R-:W-:Y:S01]  /*56a0*/  IMAD.SHL.U32 R43, R46, 0x4, RZ ;  /* 0x000000042e2b7824 */ /* 0x000fe200078e00ff */
[----:B------:R-:W-:Y:S01]  /*56b0*/  LOP3.LUT R37, R37, 0x3fffc, RZ, 0xc0, !PT ;  /* 0x0003fffc25257812 */ /* 0x000fe200078ec0ff */
[----:B------:R-:W-:Y:S01]  /*56c0*/  IMAD.SHL.U32 R44, R47, 0x4, RZ ;  /* 0x000000042f2c7824 */ /* 0x000fe200078e00ff */
[----:B------:R-:W-:Y:S02]  /*56d0*/  LOP3.LUT R38, R38, 0x3fffc, RZ, 0xc0, !PT ;  /* 0x0003fffc26267812 */ /* 0x000fe400078ec0ff */
[----:B------:R-:W-:-:S02]  /*56e0*/  LOP3.LUT R39, R39, 0x3fffc, RZ, 0xc0, !PT ;  /* 0x0003fffc27277812 */ /* 0x000fc400078ec0ff */
[----:B------:R-:W-:Y:S02]  /*56f0*/  LOP3.LUT R40, R40, 0x3fffc, RZ, 0xc0, !PT ;  /* 0x0003fffc28287812 */ /* 0x000fe400078ec0ff */
[----:B------:R-:W-:Y:S02]  /*5700*/  LOP3.LUT R41, R41, 0x3fffc, RZ, 0xc0, !PT ;  /* 0x0003fffc29297812 */ /* 0x000fe400078ec0ff */
[----:B------:R-:W-:Y:S02]  /*5710*/  LOP3.LUT R42, R42, 0x3fffc, RZ, 0xc0, !PT ;  /* 0x0003fffc2a2a7812 */ /* 0x000fe400078ec0ff */
[----:B------:R-:W-:Y:S02]  /*5720*/  LOP3.LUT R43, R43, 0x3fffc, RZ, 0xc0, !PT ;  /* 0x0003fffc2b2b7812 */ /* 0x000fe400078ec0ff */
[----:B------:R-:W-:Y:S01]  /*5730*/  LOP3.LUT R44, R44, 0x3fffc, RZ, 0xc0, !PT ;  /* 0x0003fffc2c2c7812 */ /* 0x000fe200078ec0ff */
[----:B------:R-:W-:Y:S01]  /*5740*/  IMAD.MOV.U32 R65, RZ, RZ, RZ ;  /* 0x000000ffff417224 */ /* 0x000fe200078e00ff */
[----:B------:R-:W-:-:S02]  /*5750*/  CS2R R20, SRZ ;  /* 0x0000000000147805 */ /* 0x000fc4000001ff00 */
[----:B------:R-:W-:Y:S02]  /*5760*/  CS2R R22, SRZ ;  /* 0x0000000000167805 */ /* 0x000fe4000001ff00 */
[----:B------:R-:W-:Y:S02]  /*5770*/  CS2R R26, SRZ ;  /* 0x00000000001a7805 */ /* 0x000fe4000001ff00 */
[----:B------:R-:W-:Y:S02]  /*5780*/  CS2R R28, SRZ ;  /* 0x00000000001c7805 */ /* 0x000fe4000001ff00 */
[----:B-1----:R-:W-:-:S05]  /*5790*/  @!P1 IADD3 R58, PT, PT, -R58, R17, R18 ;  /* 0x000000113a3a9210 */ /* 0x002fca0007ffe112 */
[----:B------:R0:W-:Y:S01]  /*57a0*/  @!P1 STS [R25], R58 ;  /* 0x0000003a19009388 */ /* 0x0001e20000000800 */
[----:B------:R-:W-:Y:S01]  /*57b0*/  BAR.SYNC.DEFER_BLOCKING 0x0 ;  /* 0x0000000000007b1d */ /* 0x000fe20000010000 */
[----:B------:R-:W-:Y:S02]  /*57c0*/  CS2R R16, SRZ ;  /* 0x0000000000107805 */ /* 0x000fe4000001ff00 */
[----:B------:R-:W-:Y:S02]  /*57d0*/  CS2R R18, SRZ ;  /* 0x0000000000127805 */ /* 0x000fe4000001ff00 */
[----:B0-----:R-:W-:Y:S01]  /*57e0*/  CS2R R24, SRZ ;  /* 0x0000000000187805 */ /* 0x001fe2000001ff00 */
[----:B------:R0:W-:Y:S04]  /*57f0*/  STS [R30+UR8], R11 ;  /* 0x0000000b1e007988 */ /* 0x0001e80008000808 */
        /* <DEDUP_REMOVED lines=13> */
[----:B------:R0:W-:Y:S01]  /*58d0*/  STS [R44+UR8], R49 ;  /* 0x000000312c007988 */ /* 0x0001e20008000808 */
[----:B------:R-:W-:Y:S06]  /*58e0*/  BAR.SYNC.DEFER_BLOCKING 0x0 ;  /* 0x0000000000007b1d */ /* 0x000fec0000010000 */
[----:B------:R-:W-:Y:S05]  /*58f0*/  @P0 BRA `(.L_x_47) ;  /* 0x0000001000e80947 */ /* 0x000fea0003800000 */
[----:B------:R-:W1:Y:S01]  /*5900*/  LDC R45, c[0x0][0x360] ;  /* 0x0000d800ff2d7b82 */ /* 0x000e620000000800 */
[----:B------:R-:W2:Y:S01]  /*5910*/  LDS R21, [R14] ;  /* 0x000000000e157984 */ /* 0x000ea20000000800 */
[----:B------:R-:W-:Y:S02]  /*5920*/  UIADD3 UR4, UPT, UPT, UR9, 0x7800, URZ ;  /* 0x0000780009047890 */ /* 0x000fe4000fffe0ff */
[----:B------:R-:W-:Y:S01]  /*5930*/  UIADD3 UR5, UPT, UPT, UR9, 0x7800, URZ ;  /* 0x0000780009057890 */ /* 0x000fe2000fffe0ff */
[----:B0-----:R-:W0:Y:S01]  /*5940*/  S2R R3, SR_TID.X ;  /* 0x0000000000037919 */ /* 0x001e220000002100 */
[----:B------:R-:W-:Y:S02]  /*5950*/  ULEA UR4, UR10, UR4, 0x18 ;  /* 0x000000040a047291 */ /* 0x000fe4000f8ec0ff */
[----:B------:R-:W-:Y:S01]  /*5960*/  ULEA UR5, UR10, UR5, 0x18 ;  /* 0x000000050a057291 */ /* 0x000fe2000f8ec0ff */
[----:B------:R-:W3:Y:S01]  /*5970*/  S2R R82, SR_TID.X ;  /* 0x0000000000527919 */ /* 0x000ee20000002100 */
[----:B-1----:R-:W-:-:S02]  /*5980*/  IMAD R0, R45, 0x4, R14 ;  /* 0x000000042d007824 */ /* 0x002fc400078e020e */
[C---:B------:R-:W-:Y:S02]  /*5990*/  IMAD R51, R45.reuse, 0x4, R14 ;  /* 0x000000042d337824 */ /* 0x040fe400078e020e */
[C---:B------:R-:W-:Y:S01]  /*59a0*/  IMAD R2, R45.reuse, 0x4, R0 ;  /* 0x000000042d027824 */ /* 0x040fe200078e0200 */
[----:B------:R-:W1:Y:S01]  /*59b0*/  LDS R19, [R0] ;  /* 0x0000000000137984 */ /* 0x000e620000000800 */
[C---:B------:R-:W-:Y:S02]  /*59c0*/  IMAD R53, R45.reuse, 0x4, R51 ;  /* 0x000000042d357824 */ /* 0x040fe400078e0233 */
[C---:B------:R-:W-:Y:S01]  /*59d0*/  IMAD R4, R45.reuse, 0x4, R2 ;  /* 0x000000042d047824 */ /* 0x040fe200078e0202 */
[----:B------:R-:W4:Y:S01]  /*59e0*/  LDS R17, [R2] ;  /* 0x0000000002117984 */ /* 0x000f220000000800 */
[C---:B------:R-:W-:Y:S02]  /*59f0*/  IMAD R54, R45.reuse, 0x4, R53 ;  /* 0x000000042d367824 */ /* 0x040fe400078e0235 */
[C---:B------:R-:W-:Y:S01]  /*5a00*/  IMAD R6, R45.reuse, 0x4, R4 ;  /* 0x000000042d067824 */ /* 0x040fe200078e0204 */
[----:B------:R5:W0:Y:S01]  /*5a10*/  LDS R47, [R4] ;  /* 0x00000000042f7984 */ /* 0x000a220000000800 */
[----:B------:R-:W-:-:S03]  /*5a20*/  IMAD R55, R45, 0x4, R54 ;  /* 0x000000042d377824 */ /* 0x000fc600078e0236 */
[----:B------:R3:W0:Y:S01]  /*5a30*/  LDS R79, [R6] ;  /* 0x00000000064f7984 */ /* 0x0006220000000800 */
[----:B--2---:R-:W-:Y:S01]  /*5a40*/  SHF.R.U32.HI R29, RZ, R12, R21 ;  /* 0x0000000cff1d7219 */ /* 0x004fe20000011615 */
[C---:B------:R-:W-:Y:S02]  /*5a50*/  IMAD R56, R45.reuse, 0x4, R55 ;  /* 0x000000042d387824 */ /* 0x040fe400078e0237 */
[----:B-----5:R-:W-:Y:S02]  /*5a60*/  IMAD R4, R45, 0x4, R6 ;  /* 0x000000042d047824 */ /* 0x020fe400078e0206 */
[----:B------:R-:W-:Y:S02]  /*5a70*/  IMAD.SHL.U32 R50, R29, 0x4, RZ ;  /* 0x000000041d327824 */ /* 0x000fe400078e00ff */
[C---:B------:R-:W-:Y:S01]  /*5a80*/  IMAD R8, R45.reuse, 0x4, R4 ;  /* 0x000000042d087824 */ /* 0x040fe200078e0204 */
[----:B------:R-:W2:Y:S01]  /*5a90*/  LDS R11, [R4] ;  /* 0x00000000040b7984 */ /* 0x000ea20000000800 */
[C---:B------:R-:W-:Y:S01]  /*5aa0*/  IMAD R57, R45.reuse, 0x4, R56 ;  /* 0x000000042d397824 */ /* 0x040fe200078e0238 */
[----:B------:R-:W-:Y:S01]  /*5ab0*/  LOP3.LUT R50, R50, 0x3fc, RZ, 0xc0, !PT ;  /* 0x000003fc32327812 */ /* 0x000fe200078ec0ff */
[C---:B------:R-:W-:Y:S01]  /*5ac0*/  IMAD R10, R45.reuse, 0x4, R8 ;  /* 0x000000042d0a7824 */ /* 0x040fe200078e0208 */
[----:B------:R5:W2:Y:S01]  /*5ad0*/  LDS R87, [R8] ;  /* 0x0000000008577984 */ /* 0x000aa20000000800 */
[C---:B------:R-:W-:Y:S01]  /*5ae0*/  IMAD R59, R45.reuse, 0x4, R57 ;  /* 0x000000042d3b7824 */ /* 0x040fe200078e0239 */
[----:B---3--:R-:W3:Y:S01]  /*5af0*/  LDC.64 R6, c[0x0][0x390] ;  /* 0x0000e400ff067b82 */ /* 0x008ee20000000a00 */
[C---:B------:R-:W-:Y:S01]  /*5b00*/  IMAD R16, R45.reuse, 0x4, R10 ;  /* 0x000000042d107824 */ /* 0x040fe200078e020a */
[----:B------:R-:W3:Y:S01]  /*5b10*/  LDS R85, [R10] ;  /* 0x000000000a557984 */ /* 0x000ee20000000800 */
[----:B------:R-:W-:-:S03]  /*5b20*/  IMAD R61, R45, 0x4, R59 ;  /* 0x000000042d3d7824 */ /* 0x000fc600078e023b */
[----:B------:R-:W3:Y:S01]  /*5b30*/  LDS R0, [R50+UR4] ;  /* 0x0000000432007984 */ /* 0x000ee20008000800 */
[C---:B------:R-:W-:Y:S02]  /*5b40*/  IMAD R62, R45.reuse, 0x4, R61 ;  /* 0x000000042d3e7824 */ /* 0x040fe400078e023d */
[C---:B-----5:R-:W-:Y:S01]  /*5b50*/  IMAD R8, R45.reuse, 0x4, R16 ;  /* 0x000000042d087824 */ /* 0x060fe200078e0210 */
[----:B------:R-:W-:Y:S01]  /*5b60*/  LDS R84, [R16] ;  /* 0x0000000010547984 */ /* 0x000fe20000000800 */
[C---:B------:R-:W-:Y:S01]  /*5b70*/  IMAD R63, R45.reuse, 0x4, R62 ;  /* 0x000000042d3f7824 */ /* 0x040fe200078e023e */
[-C--:B-1----:R-:W-:Y:S01]  /*5b80*/  SHF.R.U32.HI R28, RZ, R12.reuse, R19 ;  /* 0x0000000cff1c7219 */ /* 0x082fe20000011613 */
[C---:B------:R-:W-:Y:S01]  /*5b90*/  IMAD R65, R45.reuse, 0x4, R8 ;  /* 0x000000042d417824 */ /* 0x040fe200078e0208 */
[----:B------:R-:W1:Y:S01]  /*5ba0*/  LDS R48, [R8] ;  /* 0x0000000008307984 */ /* 0x000e620000000800 */
[----:B------:R-:W-:Y:S01]  /*5bb0*/  IMAD R64, R45, 0x4, R63 ;  /* 0x000000042d407824 */ /* 0x000fe200078e023f */
[----:B----4-:R-:W-:Y:S01]  /*5bc0*/  SHF.R.U32.HI R27, RZ, R12, R17 ;  /* 0x0000000cff1b7219 */ /* 0x010fe20000011611 */
[----:B------:R-:W-:-:S02]  /*5bd0*/  IMAD.SHL.U32 R52, R28, 0x4, RZ ;  /* 0x000000041c347824 */ /* 0x000fc400078e00ff */
[----:B------:R-:W-:Y:S01]  /*5be0*/  LDS R65, [R65] ;  /* 0x0000000041417984 */ /* 0x000fe20000000800 */
[-C--:B0-----:R-:W-:Y:S01]  /*5bf0*/  SHF.R.U32.HI R26, RZ, R12.reuse, R47 ;  /* 0x0000000cff1a7219 */ /* 0x081fe2000001162f */
[----:B------:R-:W-:Y:S01]  /*5c00*/  IMAD.SHL.U32 R58, R27, 0x4, RZ ;  /* 0x000000041b3a7824 */ /* 0x000fe200078e00ff */
[----:B------:R-:W-:Y:S01]  /*5c10*/  LOP3.LUT R52, R52, 0x3fc, RZ, 0xc0, !PT ;  /* 0x000003fc34347812 */ /* 0x000fe200078ec0ff */
[----:B------:R-:W-:Y:S01]  /*5c20*/  LDS R46, [R64] ;  /* 0x00000000402e7984 */ /* 0x000fe20000000800 */
[-C--:B------:R-:W-:Y:S01]  /*5c30*/  SHF.R.U32.HI R25, RZ, R12.reuse, R79 ;  /* 0x0000000cff197219 */ /* 0x080fe2000001164f */
[----:B------:R-:W-:Y:S01]  /*5c40*/  IMAD.SHL.U32 R60, R26, 0x4, RZ ;  /* 0x000000041a3c7824 */ /* 0x000fe200078e00ff */
[----:B------:R-:W-:Y:S01]  /*5c50*/  LOP3.LUT R58, R58, 0x3fc, RZ, 0xc0, !PT ;  /* 0x000003fc3a3a7812 */ /* 0x000fe200078ec0ff */
[----:B------:R-:W0:Y:S01]  /*5c60*/  LDS R2, [R52+UR4] ;  /* 0x0000000434027984 */ /* 0x000e220008000800 */
[----:B------:R-:W-:Y:S02]  /*5c70*/  IMAD R67, R45, 0x4, R64 ;  /* 0x000000042d437824 */ /* 0x000fe400078e0240 */
[----:B------:R-:W-:Y:S01]  /*5c80*/  LOP3.LUT R60, R60, 0x3fc, RZ, 0xc0, !PT ;  /* 0x000003fc3c3c7812 */ /* 0x000fe200078ec0ff */
[----:B------:R-:W4:Y:S01]  /*5c90*/  LDS R49, [R58+UR4] ;  /* 0x000000043a317984 */ /* 0x000f220008000800 */
[----:B------:R-:W-:Y:S01]  /*5ca0*/  IMAD.SHL.U32 R66, R25, 0x4, RZ ;  /* 0x0000000419427824 */ /* 0x000fe200078e00ff */
[-C--:B--2---:R-:W-:Y:S01]  /*5cb0*/  SHF.R.U32.HI R24, RZ, R12.reuse, R11 ;  /* 0x0000000cff187219 */ /* 0x084fe2000001160b */
[----:B------:R-:W-:Y:S01]  /*5cc0*/  IMAD R71, R45, 0x4, R67 ;  /* 0x000000042d477824 */ /* 0x000fe200078e0243 */
[----:B------:R-:W2:Y:S01]  /*5cd0*/  LDS R73, [R60+UR4] ;  /* 0x000000043c497984 */ /* 0x000ea20008000800 */
[----:B------:R-:W-:-:S02]  /*5ce0*/  SHF.R.U32.HI R23, RZ, R12, R87 ;  /* 0x0000000cff177219 */ /* 0x000fc40000011657 */
[----:B------:R-:W-:Y:S01]  /*5cf0*/  IMAD.SHL.U32 R68, R24, 0x4, RZ ;  /* 0x0000000418447824 */ /* 0x000fe200078e00ff */
[----:B------:R-:W-:Y:S01]  /*5d00*/  LOP3.LUT R66, R66, 0x3fc, RZ, 0xc0, !PT ;  /* 0x000003fc42427812 */ /* 0x000fe200078ec0ff */
[----:B------:R-:W-:Y:S01]  /*5d10*/  LDS R9, [R67] ;  /* 0x0000000043097984 */ /* 0x000fe20000000800 */
[----:B---3--:R-:W-:Y:S01]  /*5d20*/  SHF.R.U32.HI R22, RZ, R12, R85 ;  /* 0x0000000cff167219 */ /* 0x008fe20000011655 */
[----:B------:R-:W-:Y:S01]  /*5d30*/  IMAD.SHL.U32 R69, R23, 0x4, RZ ;  /* 0x0000000417457824 */ /* 0x000fe200078e00ff */
[----:B------:R-:W-:Y:S01]  /*5d40*/  LOP3.LUT R68, R68, 0x3fc, RZ, 0xc0, !PT ;  /* 0x000003fc44447812 */ /* 0x000fe200078ec0ff */
[----:B------:R-:W3:Y:S01]  /*5d50*/  LDS R18, [R66+UR4] ;  /* 0x0000000442127984 */ /* 0x000ee20008000800 */
[----:B------:R-:W-:Y:S02]  /*5d60*/  IMAD.IADD R5, R0, 0x1, R3 ;  /* 0x0000000100057824 */ /* 0x000fe400078e0203 */
[----:B------:R-:W-:Y:S01]  /*5d70*/  IMAD.IADD R0, R3, 0x1, R45 ;  /* 0x0000000103007824 */ /* 0x000fe200078e022d */
[----:B------:R-:W-:Y:S01]  /*5d80*/  LOP3.LUT R69, R69, 0x3fc, RZ, 0xc0, !PT ;  /* 0x000003fc45457812 */ /* 0x000fe200078ec0ff */
[----:B------:R-:W-:Y:S01]  /*5d90*/  IMAD.SHL.U32 R70, R22, 0x4, RZ ;  /* 0x0000000416467824 */ /* 0x000fe200078e00ff */
[----:B------:R-:W5:Y:S01]  /*5da0*/  LDS R77, [R68+UR4] ;  /* 0x00000004444d7984 */ /* 0x000f620008000800 */
[----:B------:R-:W-:-:S03]  /*5db0*/  IMAD.WIDE.U32 R4, R5, 0x4, R6 ;  /* 0x0000000405047825 */ /* 0x000fc600078e0006 */
[----:B------:R-:W-:Y:S01]  /*5dc0*/  LOP3.LUT R70, R70, 0x3fc, RZ, 0xc0, !PT ;  /* 0x000003fc46467812 */ /* 0x000fe200078ec0ff */
[----:B------:R-:W5:Y:S01]  /*5dd0*/  LDS R80, [R69+UR4] ;  /* 0x0000000445507984 */ /* 0x000f620008000800 */
[----:B------:R-:W-:Y:S01]  /*5de0*/  IMAD R72, R45, 0x4, R71 ;  /* 0x000000042d487824 */ /* 0x000fe200078e0247 */
[----:B-1----:R-:W-:Y:S02]  /*5df0*/  SHF.R.U32.HI R20, RZ, R12, R48 ;  /* 0x0000000cff147219 */ /* 0x002fe40000011630 */
[----:B------:R1:W-:Y:S03]  /*5e00*/  STG.E desc[UR6][R4.64], R21 ;  /* 0x0000001504007986 */ /* 0x0003e6000c101906 */
[----:B------:R-:W-:Y:S01]  /*5e10*/  IMAD.SHL.U32 R74, R20, 0x4, RZ ;  /* 0x00000004144a7824 */ /* 0x000fe200078e00ff */
[----:B------:R-:W5:Y:S01]  /*5e20*/  LDS R16, [R70+UR4] ;  /* 0x0000000446107984 */ /* 0x000f620008000800 */
[----:B0-----:R-:W-:-:S03]  /*5e30*/  IMAD.IADD R3, R2, 0x1, R0 ;  /* 0x0000000102037824 */ /* 0x001fc600078e0200 */
[----:B------:R-:W-:Y:S01]  /*5e40*/  LDS R8, [R71] ;  /* 0x0000000047087984 */ /* 0x000fe20000000800 */
[----:B------:R-:W-:Y:S01]  /*5e50*/  IMAD.IADD R0, R0, 0x1, R45 ;  /* 0x0000000100007824 */ /* 0x000fe200078e022d */
[----:B------:R-:W-:Y:S01]  /*5e60*/  LOP3.LUT R74, R74, 0x3fc, RZ, 0xc0, !PT ;  /* 0x000003fc4a4a7812 */ /* 0x000fe200078ec0ff */
[----:B------:R-:W-:Y:S01]  /*5e70*/  IMAD.WIDE.U32 R2, R3, 0x4, R6 ;  /* 0x0000000403027825 */ /* 0x000fe200078e0006 */
[----:B-1----:R-:W-:-:S03]  /*5e80*/  SHF.R.U32.HI R21, RZ, R12, R84 ;  /* 0x0000000cff157219 */ /* 0x002fc60000011654 */
[C---:B----4-:R-:W-:Y:S01]  /*5e90*/  IMAD.IADD R5, R0.reuse, 0x1, R49 ;  /* 0x0000000100057824 */ /* 0x050fe200078e0231 */
[----:B------:R0:W-:Y:S01]  /*5ea0*/  STG.E desc[UR6][R2.64], R19 ;  /* 0x0000001302007986 */ /* 0x0001e2000c101906 */
[----:B------:R-:W-:Y:S02]  /*5eb0*/  IMAD.IADD R76, R0, 0x1, R45 ;  /* 0x00000001004c7824 */ /* 0x000fe400078e022d */
[----:B------:R-:W-:Y:S01]  /*5ec0*/  IMAD.WIDE.U32 R4, R5, 0x4, R6 ;  /* 0x0000000405047825 */ /* 0x000fe200078e0006 */
[----:B------:R-:W1:Y:S03]  /*5ed0*/  LDS R0, [R72] ;  /* 0x0000000048007984 */ /* 0x000e660000000800 */
[----:B--2---:R-:W-:Y:S01]  /*5ee0*/  IMAD.IADD R49, R76, 0x1, R73 ;  /* 0x000000014c317824 */ /* 0x004fe200078e0249 */
[----:B------:R2:W-:Y:S01]  /*5ef0*/  STG.E desc[UR6][R4.64], R17 ;  /* 0x0000001104007986 */ /* 0x0005e2000c101906 */
[----:B------:R-:W-:-:S02]  /*5f00*/  IMAD.SHL.U32 R73, R21, 0x4, RZ ;  /* 0x0000000415497824 */ /* 0x000fc400078e00ff */
[----:B------:R-:W-:Y:S01]  /*5f10*/  IMAD.IADD R76, R76, 0x1, R45 ;  /* 0x000000014c4c7824 */ /* 0x000fe200078e022d */
[-C--:B0-----:R-:W-:Y:S01]  /*5f20*/  SHF.R.U32.HI R19, RZ, R12.reuse, R46 ;  /* 0x0000000cff137219 */ /* 0x081fe2000001162e */
[----:B------:R-:W-:Y:S01]  /*5f30*/  IMAD.WIDE.U32 R2, R49, 0x4, R6 ;  /* 0x0000000431027825 */ /* 0x000fe200078e0006 */
[----:B------:R-:W-:Y:S01]  /*5f40*/  LOP3.LUT R73, R73, 0x3fc, RZ, 0xc0, !PT ;  /* 0x000003fc49497812 */ /* 0x000fe200078ec0ff */
[----:B------:R-:W-:Y:S01]  /*5f50*/  LDS R88, [R74+UR4] ;  /* 0x000000044a587984 */ /* 0x000fe20008000800 */
[----:B------:R-:W-:-:S03]  /*5f60*/  SHF.R.U32.HI R49, RZ, R12, R65 ;  /* 0x0000000cff317219 */ /* 0x000fc60000011641 */
[----:B------:R-:W0:Y:S01]  /*5f70*/  LDS R10, [R73+UR4] ;  /* 0x00000004490a7984 */ /* 0x000e220008000800 */
[--C-:B--2---:R-:W-:Y:S02]  /*5f80*/  IMAD.IADD R4, R76, 0x1, R45.reuse ;  /* 0x000000014c047824 */ /* 0x104fe400078e022d */
[----:B------:R-:W-:Y:S01]  /*5f90*/  IMAD.SHL.U32 R5, R19, 0x4, RZ ;  /* 0x0000000413057824 */ /* 0x000fe200078e00ff */
[----:B------:R3:W-:Y:S01]  /*5fa0*/  STG.E desc[UR6][R2.64], R47 ;  /* 0x0000002f02007986 */ /* 0x0007e2000c101906 */
[----:B------:R-:W-:Y:S02]  /*5fb0*/  IMAD.IADD R17, R4, 0x1, R45 ;  /* 0x0000000104117824 */ /* 0x000fe400078e022d */
[----:B------:R-:W-:-:S05]  /*5fc0*/  IMAD.SHL.U32 R49, R49, 0x4, RZ ;  /* 0x0000000431317824 */ /* 0x000fca00078e00ff */
[----:B------:R-:W-:Y:S01]  /*5fd0*/  LOP3.LUT R75, R49, 0x3fc, RZ, 0xc0, !PT ;  /* 0x000003fc314b7812 */ /* 0x000fe200078ec0ff */
[----:B---3--:R-:W-:Y:S01]  /*5fe0*/  IMAD.IADD R3, R76, 0x1, R18 ;  /* 0x000000014c037824 */ /* 0x008fe200078e0212 */
[----:B------:R-:W-:Y:S01]  /*5ff0*/  LOP3.LUT R76, R5, 0x3fc, RZ, 0xc0, !PT ;  /* 0x000003fc054c7812 */ /* 0x000fe200078ec0ff */
[----:B-----5:R-:W-:Y:S01]  /*6000*/  IMAD.IADD R5, R4, 0x1, R77 ;  /* 0x0000000104057824 */ /* 0x020fe200078e024d */
[----:B------:R-:W-:Y:S01]  /*6010*/  SHF.R.U32.HI R18, RZ, R12, R9 ;  /* 0x0000000cff127219 */ /* 0x000fe20000011609 */
[----:B------:R-:W-:Y:S01]  /*6020*/  IMAD.WIDE.U32 R2, R3, 0x4, R6 ;  /* 0x0000000403027825 */ /* 0x000fe200078e0006 */
[----:B------:R-:W2:Y:S03]  /*6030*/  LDS R49, [R75+UR5] ;  /* 0x000000054b317984 */ /* 0x000ea60008000800 */
[C---:B------:R-:W-:Y:S01]  /*6040*/  IMAD.IADD R77, R17.reuse, 0x1, R45 ;  /* 0x00000001114d7824 */ /* 0x040fe200078e022d */
[----:B------:R3:W-:Y:S01]  /*6050*/  STG.E desc[UR6][R2.64], R79 ;  /* 0x0000004f02007986 */ /* 0x0007e2000c101906 */
[----:B------:R-:W-:-:S02]  /*6060*/  IMAD.IADD R17, R17, 0x1, R80 ;  /* 0x0000000111117824 */ /* 0x000fc400078e0250 */
[----:B------:R-:W-:Y:S01]  /*6070*/  IMAD.SHL.U32 R78, R18, 0x4, RZ ;  /* 0x00000004124e7824 */ /* 0x000fe200078e00ff */
[----:B------:R-:W4:Y:S01]  /*6080*/  LDS R86, [R76+UR5] ;  /* 0x000000054c567984 */ /* 0x000f220008000800 */
[----:B------:R-:W-:Y:S01]  /*6090*/  IMAD.IADD R81, R77, 0x1, R16 ;  /* 0x000000014d517824 */ /* 0x000fe200078e0210 */
[----:B-1----:R-:W-:Y:S02]  /*60a0*/  SHF.R.U32.HI R16, RZ, R12, R0 ;  /* 0x0000000cff107219 */ /* 0x002fe40000011600 */
[----:B------:R-:W-:Y:S01]  /*60b0*/  LOP3.LUT R78, R78, 0x3fc, RZ, 0xc0, !PT ;  /* 0x000003fc4e4e7812 */ /* 0x000fe200078ec0ff */
[----:B---3--:R-:W-:-:S04]  /*60c0*/  IMAD.WIDE.U32 R2, R5, 0x4, R6 ;  /* 0x0000000405027825 */ /* 0x008fc800078e0006 */
[----:B------:R-:W1:Y:S01]  /*60d0*/  LDS R47, [R78+UR5] ;  /* 0x000000054e2f7984 */ /* 0x000e620008000800 */
[----:B------:R-:W-:Y:S01]  /*60e0*/  IMAD.WIDE.U32 R4, R17, 0x4, R6 ;  /* 0x0000000411047825 */ /* 0x000fe200078e0006 */
[----:B------:R-:W-:Y:S02]  /*60f0*/  SHF.R.U32.HI R17, RZ, R12, R8 ;  /* 0x0000000cff117219 */ /* 0x000fe40000011608 */
[----:B------:R3:W-:Y:S01]  /*6100*/  STG.E desc[UR6][R2.64], R11 ;  /* 0x0000000b02007986 */ /* 0x0007e2000c101906 */
[--C-:B------:R-:W-:Y:S02]  /*6110*/  IMAD.IADD R79, R77, 0x1, R45.reuse ;  /* 0x000000014d4f7824 */ /* 0x100fe400078e022d */
[----:B------:R-:W-:Y:S01]  /*6120*/  IMAD.SHL.U32 R80, R17, 0x4, RZ ;  /* 0x0000000411507824 */ /* 0x000fe200078e00ff */
[----:B------:R5:W-:Y:S01]  /*6130*/  STG.E desc[UR6][R4.64], R87 ;  /* 0x0000005704007986 */ /* 0x000be2000c101906 */
[C---:B0-----:R-:W-:Y:S02]  /*6140*/  IMAD.IADD R89, R79.reuse, 0x1, R10 ;  /* 0x000000014f597824 */ /* 0x041fe400078e020a */
[----:B------:R-:W-:Y:S01]  /*6150*/  IMAD.IADD R83, R79, 0x1, R45 ;  /* 0x000000014f537824 */ /* 0x000fe200078e022d */
[----:B------:R-:W-:Y:S01]  /*6160*/  LOP3.LUT R80, R80, 0x3fc, RZ, 0xc0, !PT ;  /* 0x000003fc50507812 */ /* 0x000fe200078ec0ff */
[----:B---3--:R-:W-:-:S04]  /*6170*/  IMAD.WIDE.U32 R2, R81, 0x4, R6 ;  /* 0x0000000451027825 */ /* 0x008fc800078e0006 */
[----:B------:R-:W0:Y:S01]  /*6180*/  LDS R11, [R80+UR5] ;  /* 0x00000005500b7984 */ /* 0x000e220008000800 */
[----:B------:R-:W-:-:S03]  /*6190*/  IMAD.SHL.U32 R81, R16, 0x4, RZ ;  /* 0x0000000410517824 */ /* 0x000fc600078e00ff */
[----:B------:R3:W-:Y:S01]  /*61a0*/  STG.E desc[UR6][R2.64], R85 ;  /* 0x0000005502007986 */ /* 0x0007e2000c101906 */
[----:B-----5:R-:W-:Y:S01]  /*61b0*/  IMAD.IADD R5, R83, 0x1, R88 ;  /* 0x0000000153057824 */ /* 0x020fe200078e0258 */
[----:B------:R-:W-:Y:S02]  /*61c0*/  SHF.R.U32.HI R88, RZ, 0x5, R82 ;  /* 0x00000005ff587819 */ /* 0x000fe40000011652 */
[----:B------:R-:W-:-:S05]  /*61d0*/  LOP3.LUT R81, R81, 0x3fc, RZ, 0xc0, !PT ;  /* 0x000003fc51517812 */ /* 0x000fca00078ec0ff */
[----:B------:R-:W5:Y:S01]  /*61e0*/  LDS R10, [R81+UR5] ;  /* 0x00000005510a7984 */ /* 0x000f620008000800 */
[----:B---3--:R-:W-:-:S05]  /*61f0*/  IMAD.WIDE.U32 R2, R89, 0x4, R6 ;  /* 0x0000000459027825 */ /* 0x008fca00078e0006 */
[----:B------:R3:W-:Y:S02]  /*6200*/  STG.E desc[UR6][R2.64], R84 ;  /* 0x0000005402007986 */ /* 0x0007e4000c101906 */
[----:B---3--:R-:W-:Y:S02]  /*6210*/  IMAD.IADD R84, R83, 0x1, R45 ;  /* 0x0000000153547824 */ /* 0x008fe400078e022d */
[----:B------:R-:W-:-:S04]  /*6220*/  IMAD.WIDE.U32 R2, R5, 0x4, R6 ;  /* 0x0000000405027825 */ /* 0x000fc800078e0006 */
[C---:B------:R-:W-:Y:S01]  /*6230*/  IMAD.IADD R85, R84.reuse, 0x1, R45 ;  /* 0x0000000154557824 */ /* 0x040fe200078e022d */
[----:B------:R3:W-:Y:S01]  /*6240*/  STG.E desc[UR6][R2.64], R48 ;  /* 0x0000003002007986 */ /* 0x0007e2000c101906 */
[----:B--2---:R-:W-:Y:S02]  /*6250*/  IMAD.IADD R5, R84, 0x1, R49 ;  /* 0x0000000154057824 */ /* 0x004fe400078e0231 */
[C---:B----4-:R-:W-:Y:S02]  /*6260*/  IMAD.IADD R49, R85.reuse, 0x1, R86 ;  /* 0x0000000155317824 */ /* 0x050fe400078e0256 */
[----:B------:R-:W-:Y:S02]  /*6270*/  IMAD.IADD R86, R85, 0x1, R45 ;  /* 0x0000000155567824 */ /* 0x000fe400078e022d */
[----:B------:R-:W-:-:S04]  /*6280*/  IMAD.WIDE.U32 R4, R5, 0x4, R6 ;  /* 0x0000000405047825 */ /* 0x000fc800078e0006 */
[----:B------:R-:W-:Y:S01]  /*6290*/  IMAD.IADD R87, R86, 0x1, R45 ;  /* 0x0000000156577824 */ /* 0x000fe200078e022d */
[----:B------:R5:W-:Y:S01]  /*62a0*/  STG.E desc[UR6][R4.64], R65 ;  /* 0x0000004104007986 */ /* 0x000be2000c101906 */
[----:B---3--:R-:W-:-:S04]  /*62b0*/  IMAD.WIDE.U32 R2, R49, 0x4, R6 ;  /* 0x0000000431027825 */ /* 0x008fc800078e0006 */
[----:B-1----:R-:W-:Y:S01]  /*62c0*/  IMAD.IADD R49, R86, 0x1, R47 ;  /* 0x0000000156317824 */ /* 0x002fe200078e022f */
[----:B------:R1:W-:Y:S01]  /*62d0*/  STG.E desc[UR6][R2.64], R46 ;  /* 0x0000002e02007986 */ /* 0x0003e2000c101906 */
[----:B------:R-:W-:Y:S02]  /*62e0*/  IMAD R48, R13, 0x10, R88 ;  /* 0x000000100d307824 */ /* 0x000fe400078e0258 */
[C---:B------:R-:W-:Y:S02]  /*62f0*/  IMAD.IADD R88, R87.reuse, 0x1, R45 ;  /* 0x0000000157587824 */ /* 0x040fe400078e022d */
[----:B0-----:R-:W-:Y:S02]  /*6300*/  IMAD.IADD R11, R87, 0x1, R11 ;  /* 0x00000001570b7824 */ /* 0x001fe400078e020b */
[----:B-----5:R-:W-:Y:S02]  /*6310*/  IMAD.IADD R5, R88, 0x1, R10 ;  /* 0x0000000158057824 */ /* 0x020fe400078e020a */
[----:B------:R-:W-:-:S02]  /*6320*/  IMAD R89, R48, 0x1e0, R15 ;  /* 0x000001e030597824 */ /* 0x000fc400078e020f */
[--C-:B-1----:R-:W-:Y:S01]  /*6330*/  IMAD.WIDE.U32 R2, R49, 0x4, R6.reuse ;  /* 0x0000000431027825 */ /* 0x102fe200078e0006 */
[----:B------:R-:W0:Y:S03]  /*6340*/  LDC.64 R46, c[0x0][0x388] ;  /* 0x0000e200ff2e7b82 */ /* 0x000e260000000a00 */
[----:B------:R-:W-:Y:S01]  /*6350*/  VIADD R49, R89, 0x60 ;  /* 0x0000006059317836 */ /* 0x000fe20000000000 */
[----:B------:R1:W-:Y:S02]  /*6360*/  STG.E desc[UR6][R2.64], R9 ;  /* 0x0000000902007986 */ /* 0x0003e4000c101906 */
[----:B-1----:R-:W-:-:S04]  /*6370*/  IMAD.WIDE.U32 R2, R11, 0x4, R6 ;  /* 0x000000040b027825 */ /* 0x002fc800078e0006 */
[----:B------:R-:W-:Y:S01]  /*6380*/  IMAD.WIDE.U32 R6, R5, 0x4, R6 ;  /* 0x0000000405067825 */ /* 0x000fe200078e0006 */
[----:B------:R1:W-:Y:S03]  /*6390*/  STG.E desc[UR6][R2.64], R8 ;  /* 0x0000000802007986 */ /* 0x0003e6000c101906 */
[C---:B------:R-:W-:Y:S01]  /*63a0*/  VIADD R11, R89.reuse, 0x20 ;  /* 0x00000020590b7836 */ /* 0x040fe20000000000 */
[----:B------:R2:W-:Y:S01]  /*63b0*/  STG.E desc[UR6][R6.64], R0 ;  /* 0x0000000006007986 */ /* 0x0005e2000c101906 */
[----:B0-----:R-:W-:-:S04]  /*63c0*/  IMAD.WIDE.U32 R4, R89, 0x4, R46 ;  /* 0x0000000459047825 */ /* 0x001fc800078e002e */
[----:B------:R-:W-:Y:S02]  /*63d0*/  VIADD R9, R89, 0x40 ;  /* 0x0000004059097836 */ /* 0x000fe40000000000 */
[----:B-1----:R-:W-:Y:S01]  /*63e0*/  IMAD.WIDE.U32 R2, R11, 0x4, R46 ;  /* 0x000000040b027825 */ /* 0x002fe200078e002e */
[----:B------:R-:W-:Y:S03]  /*63f0*/  BAR.SYNC.DEFER_BLOCKING 0x0 ;  /* 0x0000000000007b1d */ /* 0x000fe60000010000 */
[----:B------:R-:W-:-:S03]  /*6400*/  VIADD R91, R89, 0xa0 ;  /* 0x000000a0595b7836 */ /* 0x000fc60000000000 */
[----:B------:R0:W3:Y:S04]  /*6410*/  LDG.E R10, desc[UR6][R2.64] ;  /* 0x00000006020a7981 */ /* 0x0000e8000c1e1900 */
[----:B------:R1:W4:Y:S01]  /*6420*/  LDG.E R11, desc[UR6][R4.64] ;  /* 0x00000006040b7981 */ /* 0x000322000c1e1900 */
[----:B0-----:R-:W-:-:S04]  /*6430*/  IMAD.WIDE.U32 R2, R49, 0x4, R46 ;  /* 0x0000000431027825 */ /* 0x001fc800078e002e */
[--C-:B-1----:R-:W-:Y:S01]  /*6440*/  IMAD.WIDE.U32 R4, R9, 0x4, R46.reuse ;  /* 0x0000000409047825 */ /* 0x102fe200078e002e */
[----:B------:R0:W5:Y:S03]  /*6450*/  LDG.E R8, desc[UR6][R2.64] ;  /* 0x0000000602087981 */ /* 0x000166000c1e1900 */
[----:B------:R-:W-:Y:S01]  /*6460*/  VIADD R49, R89, 0x80 ;  /* 0x0000008059317836 */ /* 0x000fe20000000000 */
[----:B------:R1:W5:Y:S01]  /*6470*/  LDG.E R9, desc[UR6][R4.64] ;  /* 0x0000000604097981 */ /* 0x000362000c1e1900 */
[----:B0-----:R-:W-:-:S04]  /*6480*/  IMAD.WIDE.U32 R2, R91, 0x4, R46 ;  /* 0x000000045b027825 */ /* 0x001fc800078e002e */
[--C-:B-1----:R-:W-:Y:S01]  /*6490*/  IMAD.WIDE.U32 R4, R49, 0x4, R46.reuse ;  /* 0x0000000431047825 */ /* 0x102fe200078e002e */
[----:B--2---:R0:W2:Y:S03]  /*64a0*/  LDG.E R6, desc[UR6][R2.64] ;  /* 0x0000000602067981 */ /* 0x0040a6000c1e1900 */
[----:B------:R-:W-:Y:S01]  /*64b0*/  VIADD R49, R89, 0xc0 ;  /* 0x000000c059317836 */ /* 0x000fe20000000000 */
[----:B------:R-:W2:Y:S03]  /*64c0*/  LDG.E R7, desc[UR6][R4.64] ;  /* 0x0000000604077981 */ /* 0x000ea6000c1e1900 */
[----:B0-----:R-:W-:-:S04]  /*64d0*/  IMAD.WIDE.U32 R2, R49, 0x4, R46 ;  /* 0x0000000431027825 */ /* 0x001fc800078e002e */
[----:B------:R-:W-:Y:S01]  /*64e0*/  VIADD R49, R89, 0xe0 ;  /* 0x000000e059317836 */ /* 0x000fe20000000000 */
[----:B------:R0:W2:Y:S03]  /*64f0*/  LDG.E R5, desc[UR6][R2.64] ;  /* 0x0000000602057981 */ /* 0x0000a6000c1e1900 */
[----:B0-----:R-:W-:-:S04]  /*6500*/  IMAD.WIDE.U32 R2, R49, 0x4, R46 ;  /* 0x0000000431027825 */ /* 0x001fc800078e002e */
[C---:B------:R-:W-:Y:S01]  /*6510*/  VIADD R49, R89.reuse, 0x100 ;  /* 0x0000010059317836 */ /* 0x040fe20000000000 */
[----:B------:R0:W2:Y:S01]  /*6520*/  LDG.E R4, desc[UR6][R2.64] ;  /* 0x0000000602047981 */ /* 0x0000a2000c1e1900 */
[----:B------:R-:W-:Y:S02]  /*6530*/  VIADD R91, R89, 0x140 ;  /* 0x00000140595b7836 */ /* 0x000fe40000000000 */
[----:B0-----:R-:W-:-:S04]  /*6540*/  IMAD.WIDE.U32 R2, R49, 0x4, R46 ;  /* 0x0000000431027825 */ /* 0x001fc800078e002e */
[----:B------:R-:W-:Y:S02]  /*6550*/  VIADD R49, R89, 0x120 ;  /* 0x0000012059317836 */ /* 0x000fe40000000000 */
[----:B------:R-:W2:Y:S02]  /*6560*/  LDG.E R3, desc[UR6][R2.64] ;  /* 0x0000000602037981 */ /* 0x000ea4000c1e1900 */
[----:B------:R-:W-:-:S05]  /*6570*/  IMAD.WIDE.U32 R48, R49, 0x4, R46 ;  /* 0x0000000431307825 */ /* 0x000fca00078e002e */
[----:B------:R0:W2:Y:S02]  /*6580*/  LDG.E R2, desc[UR6][R48.64] ;  /* 0x0000000630027981 */ /* 0x0000a4000c1e1900 */
[----:B0-----:R-:W-:-:S04]  /*6590*/  IMAD.WIDE.U32 R48, R91, 0x4, R46 ;  /* 0x000000045b307825 */ /* 0x001fc800078e002e */
[C---:B------:R-:W-:Y:S01]  /*65a0*/  VIADD R91, R89.reuse, 0x160 ;  /* 0x00000160595b7836 */ /* 0x040fe20000000000 */
[----:B------:R0:W2:Y:S01]  /*65b0*/  LDG.E R0, desc[UR6][R48.64] ;  /* 0x0000000630007981 */ /* 0x0000a2000c1e1900 */
[----:B------:R-:W-:Y:S02]  /*65c0*/  VIADD R93, R89, 0x1a0 ;  /* 0x000001a0595d7836 */ /* 0x000fe40000000000 */
[----:B0-----:R-:W-:-:S04]  /*65d0*/  IMAD.WIDE.U32 R48, R91, 0x4, R46 ;  /* 0x000000045b307825 */ /* 0x001fc800078e002e */
[C---:B------:R-:W-:Y:S01]  /*65e0*/  VIADD R91, R89.reuse, 0x180 ;  /* 0x00000180595b7836 */ /* 0x040fe20000000000 */
[----:B------:R0:W2:Y:S01]  /*65f0*/  LDG.E R90, desc[UR6][R48.64] ;  /* 0x00000006305a7981 */ /* 0x0000a2000c1e1900 */
[----:B------:R-:W-:Y:S02]  /*6600*/  VIADD R89, R89, 0x1c0 ;  /* 0x000001c059597836 */ /* 0x000fe40000000000 */
[----:B0-----:R-:W-:-:S05]  /*6610*/  IMAD.WIDE.U32 R48, R91, 0x4, R46 ;  /* 0x000000045b307825 */ /* 0x001fca00078e002e */
[----:B------:R0:W2:Y:S02]  /*6620*/  LDG.E R91, desc[UR6][R48.64] ;  /* 0x00000006305b7981 */ /* 0x0000a4000c1e1900 */
[----:B0-----:R-:W-:-:S04]  /*6630*/  IMAD.WIDE.U32 R48, R93, 0x4, R46 ;  /* 0x000000045d307825 */ /* 0x001fc800078e002e */
[----:B------:R-:W-:Y:S02]  /*6640*/  IMAD.WIDE.U32 R46, R89, 0x4, R46 ;  /* 0x00000004592e7825 */ /* 0x000fe400078e002e */
[----:B------:R-:W2:Y:S04]  /*6650*/  LDG.E R48, desc[UR6][R48.64] ;  /* 0x0000000630307981 */ /* 0x000ea8000c1e1900 */
[----:B------:R0:W2:Y:S02]  /*6660*/  LDG.E R49, desc[UR6][R46.64] ;  /* 0x000000062e317981 */ /* 0x0000a4000c1e1900 */
[----:B0-----:R-:W-:-:S04]  /*6670*/  IMAD.IADD R46, R82, 0x1, R45 ;  /* 0x00000001522e7824 */ /* 0x001fc800078e022d */
[----:B------:R-:W-:Y:S01]  /*6680*/  IMAD.IADD R47, R46, 0x1, R45 ;  /* 0x000000012e2f7824 */ /* 0x000fe200078e022d */
[----:B----4-:R-:W-:Y:S04]  /*6690*/  STS [R30+UR8], R11 ;  /* 0x0000000b1e007988 */ /* 0x010fe80008000808 */
[----:B---3--:R-:W-:Y:S04]  /*66a0*/  STS [R31+UR8], R10 ;  /* 0x0000000a1f007988 */ /* 0x008fe80008000808 */
[----:B-----5:R-:W-:Y:S04]  /*66b0*/  STS [R32+UR8], R9 ;  /* 0x0000000920007988 */ /* 0x020fe80008000808 */
[----:B------:R-:W-:Y:S04]  /*66c0*/  STS [R33+UR8], R8 ;  /* 0x0000000821007988 */ /* 0x000fe80008000808 */
[----:B--2---:R-:W-:Y:S04]  /*66d0*/  STS [R34+UR8], R7 ;  /* 0x0000000722007988 */ /* 0x004fe80008000808 */
[----:B------:R-:W-:Y:S04]  /*66e0*/  STS [R35+UR8], R6 ;  /* 0x0000000623007988 */ /* 0x000fe80008000808 */
        /* <DEDUP_REMOVED lines=8> */
[----:B------:R-:W-:Y:S01]  /*6770*/  STS [R44+UR8], R49 ;  /* 0x000000312c007988 */ /* 0x000fe20008000808 */
[----:B------:R-:W-:Y:S06]  /*6780*/  BAR.SYNC.DEFER_BLOCKING 0x0 ;  /* 0x0000000000007b1d */ /* 0x000fec0000010000 */
[----:B------:R-:W0:Y:S04]  /*6790*/  LDS R58, [R58+UR4] ;  /* 0x000000043a3a7984 */ /* 0x000e280008000800 */
[----:B------:R-:W1:Y:S04]  /*67a0*/  LDS R52, [R52+UR4] ;  /* 0x0000000434347984 */ /* 0x000e680008000800 */
[----:B------:R-:W2:Y:S04]  /*67b0*/  LDS R60, [R60+UR4] ;  /* 0x000000043c3c7984 */ /* 0x000ea80008000800 */
[----:B------:R-:W3:Y:S04]  /*67c0*/  LDS R73, [R73+UR4] ;  /* 0x0000000449497984 */ /* 0x000ee80008000800 */
[----:B------:R-:W4:Y:S04]  /*67d0*/  LDS R66, [R66+UR4] ;  /* 0x0000000442427984 */ /* 0x000f280008000800 */
[----:B------:R-:W5:Y:S04]  /*67e0*/  LDS R70, [R70+UR4] ;  /* 0x0000000446467984 */ /* 0x000f680008000800 */
[----:B------:R-:W5:Y:S04]  /*67f0*/  LDS R68, [R68+UR4] ;  /* 0x0000000444447984 */ /* 0x000f680008000800 */
[----:B------:R-:W5:Y:S04]  /*6800*/  LDS R69, [R69+UR4] ;  /* 0x0000000445457984 */ /* 0x000f680008000800 */
[----:B------:R-:W5:Y:S04]  /*6810*/  LDS R50, [R50+UR4] ;  /* 0x0000000432327984 */ /* 0x000f680008000800 */
[----:B------:R-:W-:Y:S01]  /*6820*/  LDS R74, [R74+UR4] ;  /* 0x000000044a4a7984 */ /* 0x000fe20008000800 */
[----:B0-----:R-:W-:-:S03]  /*6830*/  IMAD.IADD R58, R47, 0x1, R58 ;  /* 0x000000012f3a7824 */ /* 0x001fc600078e023a */
[----:B------:R-:W-:Y:S01]  /*6840*/  LDS R54, [R54] ;  /* 0x0000000036367984 */ /* 0x000fe20000000800 */
[--C-:B------:R-:W-:Y:S02]  /*6850*/  IMAD.IADD R47, R47, 0x1, R45.reuse ;  /* 0x000000012f2f7824 */ /* 0x100fe400078e022d */
[----:B-1----:R-:W-:Y:S01]  /*6860*/  IMAD.IADD R52, R46, 0x1, R52 ;  /* 0x000000012e347824 */ /* 0x002fe200078e0234 */
[----:B------:R-:W-:Y:S01]  /*6870*/  LDS R75, [R75+UR5] ;  /* 0x000000054b4b7984 */ /* 0x000fe20008000800 */
[C-C-:B------:R-:W-:Y:S02]  /*6880*/  IMAD.IADD R46, R47.reuse, 0x1, R45.reuse ;  /* 0x000000012f2e7824 */ /* 0x140fe400078e022d */
[----:B--2---:R-:W-:Y:S01]  /*6890*/  IMAD.IADD R60, R47, 0x1, R60 ;  /* 0x000000012f3c7824 */ /* 0x004fe200078e023c */
[----:B------:R-:W-:Y:S01]  /*68a0*/  LDS R76, [R76+UR5] ;  /* 0x000000054c4c7984 */ /* 0x000fe20008000800 */
[C---:B------:R-:W-:Y:S02]  /*68b0*/  IMAD.IADD R47, R46.reuse, 0x1, R45 ;  /* 0x000000012e2f7824 */ /* 0x040fe400078e022d */
[----:B---3--:R-:W-:Y:S01]  /*68c0*/  IMAD.IADD R73, R79, 0x1, R73 ;  /* 0x000000014f497824 */ /* 0x008fe200078e0249 */
[----:B------:R-:W-:Y:S04]  /*68d0*/  LDS R78, [R78+UR5] ;  /* 0x000000054e4e7984 */ /* 0x000fe80008000800 */
[----:B------:R-:W0:Y:S01]  /*68e0*/  LDS R79, [R14] ;  /* 0x000000000e4f7984 */ /* 0x000e220000000800 */
[----:B----4-:R-:W-:-:S02]  /*68f0*/  IMAD.IADD R66, R46, 0x1, R66 ;  /* 0x000000012e427824 */ /* 0x010fc400078e0242 */
[----:B------:R-:W-:Y:S01]  /*6900*/  IMAD.IADD R46, R47, 0x1, R45 ;  /* 0x000000012f2e7824 */ /* 0x000fe200078e022d */
[----:B------:R-:W-:Y:S01]  /*6910*/  LDS R80, [R80+UR5] ;  /* 0x0000000550507984 */ /* 0x000fe20008000800 */
[----:B-----5:R-:W-:-:S03]  /*6920*/  IMAD.IADD R70, R77, 0x1, R70 ;  /* 0x000000014d467824 */ /* 0x020fc600078e0246 */
[----:B------:R1:W2:Y:S04]  /*6930*/  LDS R45, [R51] ;  /* 0x00000000332d7984 */ /* 0x0002a80000000800 */
[----:B------:R3:W4:Y:S01]  /*6940*/  LDS R77, [R53] ;  /* 0x00000000354d7984 */ /* 0x0007220000000800 */
[----:B------:R-:W-:Y:S02]  /*6950*/  IMAD.IADD R68, R47, 0x1, R68 ;  /* 0x000000012f447824 */ /* 0x000fe400078e0244 */
[----:B------:R-:W-:Y:S01]  /*6960*/  IMAD.IADD R69, R46, 0x1, R69 ;  /* 0x000000012e457824 */ /* 0x000fe200078e0245 */
[----:B------:R-:W5:Y:S01]  /*6970*/  LDS R55, [R55] ;  /* 0x0000000037377984 */ /* 0x000f620000000800 */
[----:B------:R-:W1:Y:S01]  /*6980*/  LDC.64 R46, c[0x0][0x398] ;  /* 0x0000e600ff2e7b82 */ /* 0x000e620000000a00 */
[----:B------:R-:W-:-:S02]  /*6990*/  IMAD.IADD R50, R50, 0x1, R82 ;  /* 0x0000000132327824 */ /* 0x000fc400078e0252 */
[----:B------:R-:W-:Y:S04]  /*69a0*/  LDS R81, [R81+UR5] ;  /* 0x0000000551517984 */ /* 0x000fe80008000800 */
[----:B------:R-:W5:Y:S04]  /*69b0*/  LDS R56, [R56] ;  /* 0x0000000038387984 */ /* 0x000f680000000800 */
[----:B------:R-:W5:Y:S04]  /*69c0*/  LDS R57, [R57] ;  /* 0x0000000039397984 */ /* 0x000f680000000800 */
[----:B------:R-:W5:Y:S04]  /*69d0*/  LDS R59, [R59] ;  /* 0x000000003b3b7984 */ /* 0x000f680000000800 */
[----:B------:R0:W5:Y:S04]  /*69e0*/  LDS R82, [R61] ;  /* 0x000000003d527984 */ /* 0x0001680000000800 */
[----:B------:R-:W5:Y:S04]  /*69f0*/  LDS R62, [R62] ;  /* 0x000000003e3e7984 */ /* 0x000f680000000800 */
[----:B------:R-:W5:Y:S04]  /*6a00*/  LDS R63, [R63] ;  /* 0x000000003f3f7984 */ /* 0x000f680000000800 */
[----:B------:R-:W5:Y:S04]  /*6a10*/  LDS R64, [R64] ;  /* 0x0000000040407984 */ /* 0x000f680000000800 */
[----:B------:R-:W5:Y:S04]  /*6a20*/  LDS R67, [R67] ;  /* 0x0000000043437984 */ /* 0x000f680000000800 */
[----:B------:R-:W5:Y:S04]  /*6a30*/  LDS R71, [R71] ;  /* 0x0000000047477984 */ /* 0x000f680000000800 */
[----:B------:R-:W5:Y:S01]  /*6a40*/  LDS R72, [R72] ;  /* 0x0000000048487984 */ /* 0x000f620000000800 */
[----:B-1----:R-:W-:-:S04]  /*6a50*/  IMAD.WIDE.U32 R50, R50, 0x4, R46 ;  /* 0x0000000432327825 */ /* 0x002fc800078e002e */
[--C-:B---3--:R-:W-:Y:S01]  /*6a60*/  IMAD.WIDE.U32 R52, R52, 0x4, R46.reuse ;  /* 0x0000000434347825 */ /* 0x108fe200078e002e */
[----:B0-----:R0:W-:Y:S03]  /*6a70*/  STG.E desc[UR6][R50.64], R79 ;  /* 0x0000004f32007986 */ /* 0x0011e6000c101906 */
[--C-:B------:R-:W-:Y:S01]  /*6a80*/  IMAD.WIDE.U32 R60, R60, 0x4, R46.reuse ;  /* 0x000000043c3c7825 */ /* 0x100fe200078e002e */
[----:B--2---:R1:W-:Y:S03]  /*6a90*/  STG.E desc[UR6][R52.64], R45 ;  /* 0x0000002d34007986 */ /* 0x0043e6000c101906 */
[----:B0-----:R-:W-:-:S05]  /*6aa0*/  IMAD.WIDE.U32 R50, R58, 0x4, R46 ;  /* 0x000000043a327825 */ /* 0x001fca00078e002e */
[----:B----4-:R0:W-:Y:S01]  /*6ab0*/  STG.E desc[UR6][R50.64], R77 ;  /* 0x0000004d32007986 */ /* 0x0101e2000c101906 */
[----:B------:R-:W-:Y:S02]  /*6ac0*/  IMAD.IADD R74, R83, 0x1, R74 ;  /* 0x00000001534a7824 */ /* 0x000fe400078e024a */
[----:B-1----:R-:W-:Y:S01]  /*6ad0*/  IMAD.WIDE.U32 R52, R68, 0x4, R46 ;  /* 0x0000000444347825 */ /* 0x002fe200078e002e */
[----:B------:R1:W-:Y:S03]  /*6ae0*/  STG.E desc[UR6][R60.64], R54 ;  /* 0x000000363c007986 */ /* 0x0003e6000c101906 */
[----:B------:R-:W-:Y:S02]  /*6af0*/  IMAD.IADD R75, R84, 0x1, R75 ;  /* 0x00000001544b7824 */ /* 0x000fe400078e024b */
[----:B------:R-:W-:Y:S02]  /*6b00*/  IMAD.IADD R76, R85, 0x1, R76 ;  /* 0x00000001554c7824 */ /* 0x000fe400078e024c */
[----:B0-----:R-:W-:-:S04]  /*6b10*/  IMAD.WIDE.U32 R50, R66, 0x4, R46 ;  /* 0x0000000442327825 */ /* 0x001fc800078e002e */
[--C-:B-1----:R-:W-:Y:S01]  /*6b20*/  IMAD.WIDE.U32 R60, R69, 0x4, R46.reuse ;  /* 0x00000004453c7825 */ /* 0x102fe200078e002e */
[----:B-----5:R1:W-:Y:S03]  /*6b30*/  STG.E desc[UR6][R50.64], R55 ;  /* 0x0000003732007986 */ /* 0x0203e6000c101906 */
[----:B------:R-:W-:Y:S01]  /*6b40*/  IMAD.WIDE.U32 R68, R70, 0x4, R46 ;  /* 0x0000000446447825 */ /* 0x000fe200078e002e */
[----:B------:R1:W-:Y:S03]  /*6b50*/  STG.E desc[UR6][R52.64], R56 ;  /* 0x0000003834007986 */ /* 0x0003e6000c101906 */
[----:B------:R-:W-:Y:S02]  /*6b60*/  IMAD.IADD R78, R86, 0x1, R78 ;  /* 0x00000001564e7824 */ /* 0x000fe400078e024e */
[----:B------:R-:W-:-:S02]  /*6b70*/  IMAD.IADD R80, R87, 0x1, R80 ;  /* 0x0000000157507824 */ /* 0x000fc400078e0250 */
[--C-:B------:R-:W-:Y:S01]  /*6b80*/  IMAD.WIDE.U32 R84, R73, 0x4, R46.reuse ;  /* 0x0000000449547825 */ /* 0x100fe200078e002e */
[----:B------:R1:W-:Y:S03]  /*6b90*/  STG.E desc[UR6][R60.64], R57 ;  /* 0x000000393c007986 */ /* 0x0003e6000c101906 */
[----:B------:R-:W-:Y:S01]  /*6ba0*/  IMAD.WIDE.U32 R86, R74, 0x4, R46 ;  /* 0x000000044a567825 */ /* 0x000fe200078e002e */
[----:B------:R1:W-:Y:S03]  /*6bb0*/  STG.E desc[UR6][R68.64], R59 ;  /* 0x0000003b44007986 */ /* 0x0003e6000c101906 */
[----:B------:R-:W-:Y:S02]  /*6bc0*/  IMAD.IADD R81, R88, 0x1, R81 ;  /* 0x0000000158517824 */ /* 0x000fe400078e0251 */
[--C-:B------:R-:W-:Y:S01]  /*6bd0*/  IMAD.WIDE.U32 R74, R75, 0x4, R46.reuse ;  /* 0x000000044b4a7825 */ /* 0x100fe200078e002e */
[----:B------:R1:W-:Y:S03]  /*6be0*/  STG.E desc[UR6][R84.64], R82 ;  /* 0x0000005254007986 */ /* 0x0003e6000c101906 */
[--C-:B------:R-:W-:Y:S01]  /*6bf0*/  IMAD.WIDE.U32 R76, R76, 0x4, R46.reuse ;  /* 0x000000044c4c7825 */ /* 0x100fe200078e002e */
[----:B------:R1:W-:Y:S03]  /*6c00*/  STG.E desc[UR6][R86.64], R62 ;  /* 0x0000003e56007986 */ /* 0x0003e6000c101906 */
[--C-:B------:R-:W-:Y:S01]  /*6c10*/  IMAD.WIDE.U32 R78, R78, 0x4, R46.reuse ;  /* 0x000000044e4e7825 */ /* 0x100fe200078e002e */
[----:B------:R1:W-:Y:S03]  /*6c20*/  STG.E desc[UR6][R74.64], R63 ;  /* 0x0000003f4a007986 */ /* 0x0003e6000c101906 */
[--C-:B------:R-:W-:Y:S01]  /*6c30*/  IMAD.WIDE.U32 R88, R80, 0x4, R46.reuse ;  /* 0x0000000450587825 */ /* 0x100fe200078e002e */
[----:B------:R1:W-:Y:S03]  /*6c40*/  STG.E desc[UR6][R76.64], R64 ;  /* 0x000000404c007986 */ /* 0x0003e6000c101906 */
[----:B------:R-:W-:Y:S01]  /*6c50*/  IMAD.WIDE.U32 R46, R81, 0x4, R46 ;  /* 0x00000004512e7825 */ /* 0x000fe200078e002e */
[----:B------:R1:W-:Y:S04]  /*6c60*/  STG.E desc[UR6][R78.64], R67 ;  /* 0x000000434e007986 */ /* 0x0003e8000c101906 */
[----:B------:R1:W-:Y:S04]  /*6c70*/  STG.E desc[UR6][R88.64], R71 ;  /* 0x0000004758007986 */ /* 0x0003e8000c101906 */
[----:B------:R1:W-:Y:S01]  /*6c80*/  STG.E desc[UR6][R46.64], R72 ;  /* 0x000000482e007986 */ /* 0x0003e2000c101906 */
[----:B------:R-:W-:-:S07]  /*6c90*/  SHF.R.U32.HI R65, RZ, R12, R65 ;  /* 0x0000000cff417219 */ /* 0x000fce0000011641 */
.L_x_47:
[----:B------:R-:W2:Y:S02]  /*6ca0*/  LDCU UR4, c[0x0][0x370] ;  /* 0x00006e00ff0477ac */ /* 0x000ea40008000800 */
[----:B--2---:R-:W-:-:S06]  /*6cb0*/  UIADD3 UR4, UPT, UPT, UR4, -0x1, URZ ;  /* 0xffffffff04047890 */ /* 0x004fcc000fffe0ff */
[----:B------:R-:W-:-:S13]  /*6cc0*/  ISETP.NE.AND P0, PT, R13, UR4, PT ;  /* 0x000000040d007c0c */ /* 0x000fda000bf05270 */
[----:B------:R-:W-:Y:S05]  /*6cd0*/  @P0 EXIT ;  /* 0x000000000000094d */ /* 0x000fea0003800000 */
[----:B-1----:R-:W1:Y:S01]  /*6ce0*/  S2R R57, SR_TID.X ;  /* 0x0000000000397919 */ /* 0x002e620000002100 */
[----:B------:R-:W1:Y:S01]  /*6cf0*/  LDC R56, c[0x0][0x360] ;  /* 0x0000d800ff387b82 */ /* 0x000e620000000800 */
[----:B------:R-:W-:Y:S07]  /*6d00*/  BSSY.RECONVERGENT B0, `(.L_x_48) ;  /* 0x000002f000007945 */ /* 0x000fee0003800200 */
[----:B------:R-:W2:Y:S01]  /*6d10*/  LDC R55, c[0x0][0x3b0] ;  /* 0x0000ec00ff377b82 */ /* 0x000ea20000000800 */
[----:B-1----:R-:W-:Y:S01]  /*6d20*/  IMAD.IADD R75, R57, 0x1, R56 ;  /* 0x00000001394b7824 */ /* 0x002fe200078e0238 */
[----:B------:R-:W-:Y:S01]  /*6d30*/  SHF.R.U32.HI R46, RZ, 0x5, R57 ;  /* 0x00000005ff2e7819 */ /* 0x000fe20000011639 */
[----:B--2---:R-:W-:-:S02]  /*6d40*/  IMAD R50, R13, -0x1e00, R55 ;  /* 0xffffe2000d327824 */ /* 0x004fc400078e0237 */
[----:B------:R-:W-:Y:S02]  /*6d50*/  IMAD.IADD R73, R75, 0x1, R56 ;  /* 0x000000014b497824 */ /* 0x000fe400078e0238 */
[----:B------:R-:W-:Y:S01]  /*6d60*/  IMAD R46, R13, 0x10, R46 ;  /* 0x000000100d2e7824 */ /* 0x000fe200078e022e */
[-C--:B------:R-:W-:Y:S01]  /*6d70*/  ISETP.GE.U32.AND P6, PT, R57, R50.reuse, PT ;  /* 0x000000323900720c */ /* 0x080fe20003fc6070 */
[--C-:B------:R-:W-:Y:S01]  /*6d80*/  IMAD.IADD R71, R73, 0x1, R56.reuse ;  /* 0x0000000149477824 */ /* 0x100fe200078e0238 */
[-C--:B------:R-:W-:Y:S01]  /*6d90*/  ISETP.GE.U32.AND P5, PT, R75, R50.reuse, PT ;  /* 0x000000324b00720c */ /* 0x080fe20003fa6070 */
[----:B------:R-:W-:Y:S01]  /*6da0*/  IMAD R15, R46, 0x1e0, R15 ;  /* 0x000001e02e0f7824 */ /* 0x000fe200078e020f */
[-C--:B------:R-:W-:Y:S01]  /*6db0*/  ISETP.GE.U32.AND P4, PT, R73, R50.reuse, PT ;  /* 0x000000324900720c */ /* 0x080fe20003f86070 */
[C-C-:B------:R-:W-:Y:S01]  /*6dc0*/  IMAD.IADD R69, R71.reuse, 0x1, R56.reuse ;  /* 0x0000000147457824 */ /* 0x140fe200078e0238 */
[-C--:B------:R-:W-:Y:S01]  /*6dd0*/  ISETP.GE.U32.AND P3, PT, R71, R50.reuse, PT ;  /* 0x000000324700720c */ /* 0x080fe20003f66070 */
[----:B------:R-:W-:Y:S01]  /*6de0*/  VIADD R61, R15, 0x20 ;  /* 0x000000200f3d7836 */ /* 0x000fe20000000000 */
[----:B------:R-:W-:Y:S01]  /*6df0*/  P2R R46, PR, RZ, 0x40 ;  /* 0x00000040ff2e7803 */ /* 0x000fe20000000000 */
[C---:B------:R-:W-:Y:S01]  /*6e00*/  IMAD.IADD R54, R69.reuse, 0x1, R56 ;  /* 0x0000000145367824 */ /* 0x040fe200078e0238 */
[----:B------:R-:W-:-:S02]  /*6e10*/  ISETP.GE.U32.AND P2, PT, R69, R50, PT ;  /* 0x000000324500720c */ /* 0x000fc40003f46070 */
[----:B------:R-:W-:Y:S01]  /*6e20*/  P2R R63, PR, RZ, 0x20 ;  /* 0x00000020ff3f7803 */ /* 0x000fe20000000000 */
[C-C-:B------:R-:W-:Y:S01]  /*6e30*/  IMAD.IADD R53, R54.reuse, 0x1, R56.reuse ;  /* 0x0000000136357824 */ /* 0x140fe200078e0238 */
[-C--:B------:R-:W-:Y:S02]  /*6e40*/  ISETP.GE.U32.AND P1, PT, R54, R50.reuse, PT ;  /* 0x000000323600720c */ /* 0x080fe40003f26070 */
[----:B------:R-:W-:Y:S01]  /*6e50*/  P2R R64, PR, RZ, 0x10 ;  /* 0x00000010ff407803 */ /* 0x000fe20000000000 */
[C-C-:B------:R-:W-:Y:S01]  /*6e60*/  IMAD.IADD R52, R53.reuse, 0x1, R56.reuse ;  /* 0x0000000135347824 */ /* 0x140fe200078e0238 */
[----:B------:R-:W-:Y:S02]  /*6e70*/  ISETP.GE.U32.AND P0, PT, R53, R50, PT ;  /* 0x000000323500720c */ /* 0x000fe40003f06070 */
[----:B------:R-:W-:Y:S01]  /*6e80*/  P2R R46, PR, RZ, 0x2 ;  /* 0x00000002ff2e7803 */ /* 0x000fe20000000000 */
[----:B------:R-:W-:Y:S01]  /*6e90*/  IMAD.IADD R51, R52, 0x1, R56 ;  /* 0x0000000134337824 */ /* 0x000fe200078e0238 */
[----:B------:R-:W-:-:S02]  /*6ea0*/  P2R R66, PR, RZ, 0x8 ;  /* 0x00000008ff427803 */ /* 0x000fc40000000000 */
[----:B------:R-:W-:Y:S01]  /*6eb0*/  P2R R67, PR, RZ, 0x4 ;  /* 0x00000004ff437803 */ /* 0x000fe20000000000 */
[----:B------:R-:W-:Y:S01]  /*6ec0*/  IMAD.IADD R45, R51, 0x1, R56 ;  /* 0x00000001332d7824 */ /* 0x000fe200078e0238 */
[----:B------:R-:W-:-:S03]  /*6ed0*/  P2R R46, PR, RZ, 0x1 ;  /* 0x00000001ff2e7803 */ /* 0x000fc60000000000 */
[----:B------:R-:W-:-:S04]  /*6ee0*/  IMAD.IADD R13, R45, 0x1, R56 ;  /* 0x000000012d0d7824 */ /* 0x000fc800078e0238 */
[----:B------:R-:W-:-:S04]  /*6ef0*/  IMAD.IADD R58, R13, 0x1, R56 ;  /* 0x000000010d3a7824 */ /* 0x000fc800078e0238 */
[----:B------:R-:W-:-:S04]  /*6f00*/  IMAD.IADD R59, R58, 0x1, R56 ;  /* 0x000000013a3b7824 */ /* 0x000fc800078e0238 */
[----:B------:R-:W-:-:S04]  /*6f10*/  IMAD.IADD R60, R59, 0x1, R56 ;  /* 0x000000013b3c7824 */ /* 0x000fc800078e0238 */
[----:B------:R-:W-:Y:S01]  /*6f20*/  IMAD.IADD R62, R60, 0x1, R56 ;  /* 0x000000013c3e7824 */ /* 0x000fe200078e0238 */
[----:B------:R-:W-:Y:S06]  /*6f30*/  @P6 BRA `(.L_x_49) ;  /* 0x00000000002c6947 */ /* 0x000fec0003800000 */
[----:B------:R-:W1:Y:S01]  /*6f40*/  LDS R79, [R14] ;  /* 0x000000000e4f7984 */ /* 0x000e620000000800 */
[----:B------:R-:W-:-:S04]  /*6f50*/  UIADD3 UR4, UPT, UPT, UR9, 0x7800, URZ ;  /* 0x0000780009047890 */ /* 0x000fc8000fffe0ff */
[----:B------:R-:W-:Y:S01]  /*6f60*/  ULEA UR4, UR10, UR4, 0x18 ;  /* 0x000000040a047291 */ /* 0x000fe2000f8ec0ff */
[----:B-1----:R-:W-:-:S05]  /*6f70*/  SHF.R.U32.HI R29, RZ, R12, R79 ;  /* 0x0000000cff1d7219 */ /* 0x002fca000001164f */
[----:B------:R-:W-:-:S05]  /*6f80*/  IMAD.SHL.U32 R46, R29, 0x4, RZ ;  /* 0x000000041d2e7824 */ /* 0x000fca00078e00ff */
[----:B------:R-:W-:Y:S02]  /*6f90*/  LOP3.LUT R68, R46, 0x3fc, RZ, 0xc0, !PT ;  /* 0x000003fc2e447812 */ /* 0x000fe400078ec0ff */
[----:B------:R-:W1:Y:S04]  /*6fa0*/  LDC.64 R46, c[0x0][0x390] ;  /* 0x0000e400ff2e7b82 */ /* 0x000e680000000a00 */
[----:B------:R-:W2:Y:S02]  /*6fb0*/  LDS R68, [R68+UR4] ;  /* 0x0000000444447984 */ /* 0x000ea40008000800 */
[----:B--2---:R-:W-:-:S04]  /*6fc0*/  IMAD.IADD R77, R68, 0x1, R57 ;  /* 0x00000001444d7824 */ /* 0x004fc800078e0239 */
[----:B-1----:R-:W-:-:S05]  /*6fd0*/  IMAD.WIDE.U32 R46, R77, 0x4, R46 ;  /* 0x000000044d2e7825 */ /* 0x002fca00078e002e */
[----:B------:R1:W-:Y:S02]  /*6fe0*/  STG.E desc[UR6][R46.64], R79 ;  /* 0x0000004f2e007986 */ /* 0x0003e4000c101906 */
.L_x_49:
[----:B------:R-:W-:Y:S05]  /*6ff0*/  BSYNC.RECONVERGENT B0 ;  /* 0x0000000000007941 */ /* 0x000fea0003800200 */
.L_x_48:
[----:B------:R-:W-:Y:S04]  /*7000*/  BSSY.RECONVERGENT B0, `(.L_x_50) ;  /* 0x000000e000007945 */ /* 0x000fe80003800200 */
[----:B------:R-:W-:Y:S05]  /*7010*/  @P5 BRA `(.L_x_51) ;  /* 0x0000000000305947 */ /* 0x000fea0003800000 */
[----:B------:R-:W-:Y:S01]  /*7020*/  IMAD R68, R56, 0x4, R14 ;  /* 0x0000000438447824 */ /* 0x000fe200078e020e */
[----:B------:R-:W-:-:S04]  /*7030*/  UIADD3 UR4, UPT, UPT, UR9, 0x7800, URZ ;  /* 0x0000780009047890 */ /* 0x000fc8000fffe0ff */
[----:B------:R-:W2:Y:S01]  /*7040*/  LDS R77, [R68] ;  /* 0x00000000444d7984 */ /* 0x000ea20000000800 */
[----:B------:R-:W-:Y:S01]  /*7050*/  ULEA UR4, UR10, UR4, 0x18 ;  /* 0x000000040a047291 */ /* 0x000fe2000f8ec0ff */
[----:B--2---:R-:W-:-:S05]  /*7060*/  SHF.R.U32.HI R28, RZ, R12, R77 ;  /* 0x0000000cff1c7219 */ /* 0x004fca000001164d */
[----:B-1----:R-:W-:-:S05]  /*7070*/  IMAD.SHL.U32 R46, R28, 0x4, RZ ;  /* 0x000000041c2e7824 */ /* 0x002fca00078e00ff */
[----:B------:R-:W-:Y:S02]  /*7080*/  LOP3.LUT R70, R46, 0x3fc, RZ, 0xc0, !PT ;  /* 0x000003fc2e467812 */ /* 0x000fe400078ec0ff */
[----:B------:R-:W1:Y:S04]  /*7090*/  LDC.64 R46, c[0x0][0x390] ;  /* 0x0000e400ff2e7b82 */ /* 0x000e680000000a00 */
[----:B------:R-:W2:Y:S02]  /*70a0*/  LDS R70, [R70+UR4] ;  /* 0x0000000446467984 */ /* 0x000ea40008000800 */
[----:B--2---:R-:W-:-:S04]  /*70b0*/  IMAD.IADD R75, R75, 0x1, R70 ;  /* 0x000000014b4b7824 */ /* 0x004fc800078e0246 */
[----:B-1----:R-:W-:-:S05]  /*70c0*/  IMAD.WIDE.U32 R46, R75, 0x4, R46 ;  /* 0x000000044b2e7825 */ /* 0x002fca00078e002e */
[----:B------:R2:W-:Y:S02]  /*70d0*/  STG.E desc[UR6][R46.64], R77 ;  /* 0x0000004d2e007986 */ /* 0x0005e4000c101906 */
.L_x_51:
[----:B------:R-:W-:Y:S05]  /*70e0*/  BSYNC.RECONVERGENT B0 ;  /* 0x0000000000007941 */ /* 0x000fea0003800200 */
.L_x_50:
[----:B------:R-:W-:Y:S04]  /*70f0*/  BSSY.RECONVERGENT B0, `(.L_x_52) ;  /* 0x000000e000007945 */ /* 0x000fe80003800200 */
[----:B------:R-:W-:Y:S05]  /*7100*/  @P4 BRA `(.L_x_53) ;  /* 0x0000000000304947 */ /* 0x000fea0003800000 */
[----:B------:R-:W-:Y:S01]  /*7110*/  LEA R68, R73, UR8, 0x2 ;  /* 0x0000000849447c11 */ /* 0x000fe2000f8e10ff */
[----:B------:R-:W-:-:S04]  /*7120*/  UIADD3 UR4, UPT, UPT, UR9, 0x7800, URZ ;  /* 0x0000780009047890 */ /* 0x000fc8000fffe0ff */
[----:B------:R-:W3:Y:S01]  /*7130*/  LDS R75, [R68] ;  /* 0x00000000444b7984 */ /* 0x000ee20000000800 */
[----:B------:R-:W-:Y:S01]  /*7140*/  ULEA UR4, UR10, UR4, 0x18 ;  /* 0x000000040a047291 */ /* 0x000fe2000f8ec0ff */
[----:B---3--:R-:W-:-:S05]  /*7150*/  SHF.R.U32.HI R27, RZ, R12, R75 ;  /* 0x0000000cff1b7219 */ /* 0x008fca000001164b */
[----:B-12---:R-:W-:-:S05]  /*7160*/  IMAD.SHL.U32 R46, R27, 0x4, RZ ;  /* 0x000000041b2e7824 */ /* 0x006fca00078e00ff */
[----:B------:R-:W-:Y:S02]  /*7170*/  LOP3.LUT R70, R46, 0x3fc, RZ, 0xc0, !PT ;  /* 0x000003fc2e467812 */ /* 0x000fe400078ec0ff */
[----:B------:R-:W1:Y:S04]  /*7180*/  LDC.64 R46, c[0x0][0x390] ;  /* 0x0000e400ff2e7b82 */ /* 0x000e680000000a00 */
[----:B------:R-:W2:Y:S02]  /*7190*/  LDS R70, [R70+UR4] ;  /* 0x0000000446467984 */ /* 0x000ea40008000800 */
[----:B--2---:R-:W-:-:S04]  /*71a0*/  IMAD.IADD R73, R73, 0x1, R70 ;  /* 0x0000000149497824 */ /* 0x004fc800078e0246 */
[----:B-1----:R-:W-:-:S05]  /*71b0*/  IMAD.WIDE.U32 R46, R73, 0x4, R46 ;  /* 0x00000004492e7825 */ /* 0x002fca00078e002e */
[----:B------:R3:W-:Y:S02]  /*71c0*/  STG.E desc[UR6][R46.64], R75 ;  /* 0x0000004b2e007986 */ /* 0x0007e4000c101906 */
.L_x_53:
[----:B------:R-:W-:Y:S05]  /*71d0*/  BSYNC.RECONVERGENT B0 ;  /* 0x0000000000007941 */ /* 0x000fea0003800200 */
.L_x_52:
[----:B------:R-:W-:Y:S04]  /*71e0*/  BSSY.RECONVERGENT B0, `(.L_x_54) ;  /* 0x000000e000007945 */ /* 0x000fe80003800200 */
[----:B------:R-:W-:Y:S05]  /*71f0*/  @P3 BRA `(.L_x_55) ;  /* 0x0000000000303947 */ /* 0x000fea0003800000 */
[----:B------:R-:W-:Y:S01]  /*7200*/  LEA R68, R71, UR8, 0x2 ;  /* 0x0000000847447c11 */ /* 0x000fe2000f8e10ff */
[----:B------:R-:W-:-:S04]  /*7210*/  UIADD3 UR4, UPT, UPT, UR9, 0x7800, URZ ;  /* 0x0000780009047890 */ /* 0x000fc8000fffe0ff */
[----:B------:R-:W4:Y:S01]  /*7220*/  LDS R73, [R68] ;  /* 0x0000000044497984 */ /* 0x000f220000000800 */
[----:B------:R-:W-:Y:S01]  /*7230*/  ULEA UR4, UR10, UR4, 0x18 ;  /* 0x000000040a047291 */ /* 0x000fe2000f8ec0ff */
[----:B----4-:R-:W-:-:S05]  /*7240*/  SHF.R.U32.HI R26, RZ, R12, R73 ;  /* 0x0000000cff1a7219 */ /* 0x010fca0000011649 */
[----:B-123--:R-:W-:-:S05]  /*7250*/  IMAD.SHL.U32 R46, R26, 0x4, RZ ;  /* 0x000000041a2e7824 */ /* 0x00efca00078e00ff */
[----:B------:R-:W-:Y:S02]  /*7260*/  LOP3.LUT R70, R46, 0x3fc, RZ, 0xc0, !PT ;  /* 0x000003fc2e467812 */ /* 0x000fe400078ec0ff */
[----:B------:R-:W1:Y:S04]  /*7270*/  LDC.64 R46, c[0x0][0x390] ;  /* 0x0000e400ff2e7b82 */ /* 0x000e680000000a00 */
[----:B------:R-:W2:Y:S02]  /*7280*/  LDS R70, [R70+UR4] ;  /* 0x0000000446467984 */ /* 0x000ea40008000800 */
[----:B--2---:R-:W-:-:S04]  /*7290*/  IMAD.IADD R71, R71, 0x1, R70 ;  /* 0x0000000147477824 */ /* 0x004fc800078e0246 */
[----:B-1----:R-:W-:-:S05]  /*72a0*/  IMAD.WIDE.U32 R46, R71, 0x4, R46 ;  /* 0x00000004472e7825 */ /* 0x002fca00078e002e */
[----:B------:R4:W-:Y:S02]  /*72b0*/  STG.E desc[UR6][R46.64], R73 ;  /* 0x000000492e007986 */ /* 0x0009e4000c101906 */
.L_x_55:
[----:B------:R-:W-:Y:S05]  /*72c0*/  BSYNC.RECONVERGENT B0 ;  /* 0x0000000000007941 */ /* 0x000fea0003800200 */
.L_x_54:
[----:B------:R-:W-:Y:S04]  /*72d0*/  BSSY.RECONVERGENT B0, `(.L_x_56) ;  /* 0x000000e000007945 */ /* 0x000fe80003800200 */
[----:B------:R-:W-:Y:S05]  /*72e0*/  @P2 BRA `(.L_x_57) ;  /* 0x0000000000302947 */ /* 0x000fea0003800000 */
[----:B------:R-:W-:Y:S01]  /*72f0*/  LEA R68, R69, UR8, 0x2 ;  /* 0x0000000845447c11 */ /* 0x000fe2000f8e10ff */
[----:B------:R-:W-:-:S04]  /*7300*/  UIADD3 UR4, UPT, UPT, UR9, 0x7800, URZ ;  /* 0x0000780009047890 */ /* 0x000fc8000fffe0ff */
[----:B------:R-:W5:Y:S01]  /*7310*/  LDS R71, [R68] ;  /* 0x0000000044477984 */ /* 0x000f620000000800 */
[----:B------:R-:W-:Y:S01]  /*7320*/  ULEA UR4, UR10, UR4, 0x18 ;  /* 0x000000040a047291 */ /* 0x000fe2000f8ec0ff */
[----:B-----5:R-:W-:-:S05]  /*7330*/  SHF.R.U32.HI R25, RZ, R12, R71 ;  /* 0x0000000cff197219 */ /* 0x020fca0000011647 */
[----:B-1234-:R-:W-:-:S05]  /*7340*/  IMAD.SHL.U32 R46, R25, 0x4, RZ ;  /* 0x00000004192e7824 */ /* 0x01efca00078e00ff */
[----:B------:R-:W-:Y:S02]  /*7350*/  LOP3.LUT R70, R46, 0x3fc, RZ, 0xc0, !PT ;  /* 0x000003fc2e467812 */ /* 0x000fe400078ec0ff */
[----:B------:R-:W1:Y:S04]  /*7360*/  LDC.64 R46, c[0x0][0x390] ;  /* 0x0000e400ff2e7b82 */ /* 0x000e680000000a00 */
[----:B------:R-:W2:Y:S02]  /*7370*/  LDS R70, [R70+UR4] ;  /* 0x0000000446467984 */ /* 0x000ea40008000800 */
[----:B--2---:R-:W-:-:S04]  /*7380*/  IMAD.IADD R69, R69, 0x1, R70 ;  /* 0x0000000145457824 */ /* 0x004fc800078e0246 */
[----:B-1----:R-:W-:-:S05]  /*7390*/  IMAD.WIDE.U32 R46, R69, 0x4, R46 ;  /* 0x00000004452e7825 */ /* 0x002fca00078e002e */
[----:B------:R1:W-:Y:S02]  /*73a0*/  STG.E desc[UR6][R46.64], R71 ;  /* 0x000000472e007986 */ /* 0x0003e4000c101906 */
.L_x_57:
[----:B------:R-:W-:Y:S05]  /*73b0*/  BSYNC.RECONVERGENT B0 ;  /* 0x0000000000007941 */ /* 0x000fea0003800200 */
.L_x_56:
        /* <DEDUP_REMOVED lines=9> */
[----:B------:R-:W1:Y:S03]  /*7450*/  LDC.64 R46, c[0x0][0x390] ;  /* 0x0000e400ff2e7b82 */ /* 0x000e660000000a00 */
[----:B------:R-:W2:Y:S02]  /*7460*/  LDS R71, [R70+UR4] ;  /* 0x0000000446477984 */ /* 0x000ea40008000800 */
[----:B--2---:R-:W-:-:S04]  /*7470*/  IMAD.IADD R71, R54, 0x1, R71 ;  /* 0x0000000136477824 */ /* 0x004fc800078e0247 */
[----:B-1----:R-:W-:-:S05]  /*7480*/  IMAD.WIDE.U32 R46, R71, 0x4, R46 ;  /* 0x00000004472e7825 */ /* 0x002fca00078e002e */
[----:B------:R1:W-:Y:S02]  /*7490*/  STG.E desc[UR6][R46.64], R69 ;  /* 0x000000452e007986 */ /* 0x0003e4000c101906 */
.L_x_59:
[----:B------:R-:W-:Y:S05]  /*74a0*/  BSYNC.RECONVERGENT B0 ;  /* 0x0000000000007941 */ /* 0x000fea0003800200 */
.L_x_58:
[----:B------:R-:W-:Y:S04]  /*74b0*/  BSSY.RECONVERGENT B0, `(.L_x_60) ;  /* 0x000000e000007945 */ /* 0x000fe80003800200 */
[----:B------:R-:W-:Y:S05]  /*74c0*/  @P0 BRA `(.L_x_61) ;  /* 0x0000000000300947 */ /* 0x000fea0003800000 */
[----:B------:R-:W-:Y:S01]  /*74d0*/  LEA R68, R53, UR8, 0x2 ;  /* 0x0000000835447c11 */ /* 0x000fe2000f8e10ff */
[----:B------:R-:W-:-:S04]  /*74e0*/  UIADD3 UR4, UPT, UPT, UR9, 0x7800, URZ ;  /* 0x0000780009047890 */ /* 0x000fc8000fffe0ff */
[----:B-1----:R-:W1:Y:S01]  /*74f0*/  LDS R69, [R68] ;  /* 0x0000000044457984 */ /* 0x002e620000000800 */
[----:B------:R-:W-:Y:S01]  /*7500*/  ULEA UR4, UR10, UR4, 0x18 ;  /* 0x000000040a047291 */ /* 0x000fe2000f8ec0ff */
[----:B-1----:R-:W-:-:S05]  /*7510*/  SHF.R.U32.HI R23, RZ, R12, R69 ;  /* 0x0000000cff177219 */ /* 0x002fca0000011645 */
[----:B--234-:R-:W-:-:S05]  /*7520*/  IMAD.SHL.U32 R46, R23, 0x4, RZ ;  /* 0x00000004172e7824 */ /* 0x01cfca00078e00ff */
[----:B------:R-:W-:Y:S02]  /*7530*/  LOP3.LUT R70, R46, 0x3fc, RZ, 0xc0, !PT ;  /* 0x000003fc2e467812 */ /* 0x000fe400078ec0ff */
[----:B------:R-:W1:Y:S04]  /*7540*/  LDC.64 R46, c[0x0][0x390] ;  /* 0x0000e400ff2e7b82 */ /* 0x000e680000000a00 */
[----:B------:R-:W2:Y:S02]  /*7550*/  LDS R70, [R70+UR4] ;  /* 0x0000000446467984 */ /* 0x000ea40008000800 */
[----:B--2---:R-:W-:-:S04]  /*7560*/  IMAD.IADD R71, R53, 0x1, R70 ;  /* 0x0000000135477824 */ /* 0x004fc800078e0246 */
[----:B-1----:R-:W-:-:S05]  /*7570*/  IMAD.WIDE.U32 R46, R71, 0x4, R46 ;  /* 0x00000004472e7825 */ /* 0x002fca00078e002e */
[----:B------:R1:W-:Y:S02]  /*7580*/  STG.E desc[UR6][R46.64], R69 ;  /* 0x000000452e007986 */ /* 0x0003e4000c101906 */
.L_x_61:
[----:B------:R-:W-:Y:S05]  /*7590*/  BSYNC.RECONVERGENT B0 ;  /* 0x0000000000007941 */ /* 0x000fea0003800200 */
.L_x_60:
[----:B------:R-:W-:Y:S01]  /*75a0*/  ISETP.GE.U32.AND P0, PT, R52, R50, PT ;  /* 0x000000323400720c */ /* 0x000fe20003f06070 */
[----:B------:R-:W-:Y:S03]  /*75b0*/  BSSY.RECONVERGENT B0, `(.L_x_62) ;  /* 0x000000f000007945 */ /* 0x000fe60003800200 */
[----:B-1234-:R-:W-:-:S09]  /*75c0*/  P2R R46, PR, RZ, 0x1 ;  /* 0x00000001ff2e7803 */ /* 0x01efd20000000000 */
[----:B------:R-:W-:Y:S05]  /*75d0*/  @P0 BRA `(.L_x_63) ;  /* 0x0000000000300947 */ /* 0x000fea0003800000 */
[----:B------:R-:W-:Y:S01]  /*75e0*/  LEA R68, R52, UR8, 0x2 ;  /* 0x0000000834447c11 */ /* 0x000fe2000f8e10ff */
[----:B------:R-:W-:-:S04]  /*75f0*/  UIADD3 UR4, UPT, UPT, UR9, 0x7800, URZ ;  /* 0x0000780009047890 */ /* 0x000fc8000fffe0ff */
[----:B------:R-:W1:Y:S01]  /*7600*/  LDS R69, [R68] ;  /* 0x0000000044457984 */ /* 0x000e620000000800 */
[----:B------:R-:W-:Y:S01]  /*7610*/  ULEA UR4, UR10, UR4, 0x18 ;  /* 0x000000040a047291 */ /* 0x000fe2000f8ec0ff */
[----:B-1----:R-:W-:-:S05]  /*7620*/  SHF.R.U32.HI R22, RZ, R12, R69 ;  /* 0x0000000cff167219 */ /* 0x002fca0000011645 */
[----:B------:R-:W-:-:S05]  /*7630*/  IMAD.SHL.U32 R46, R22, 0x4, RZ ;  /* 0x00000004162e7824 */ /* 0x000fca00078e00ff */
[----:B------:R-:W-:Y:S02]  /*7640*/  LOP3.LUT R70, R46, 0x3fc, RZ, 0xc0, !PT ;  /* 0x000003fc2e467812 */ /* 0x000fe400078ec0ff */
[----:B------:R-:W1:Y:S03]  /*7650*/  LDC.64 R46, c[0x0][0x390] ;  /* 0x0000e400ff2e7b82 */ /* 0x000e660000000a00 */
[----:B------:R-:W2:Y:S02]  /*7660*/  LDS R71, [R70+UR4] ;  /* 0x0000000446477984 */ /* 0x000ea40008000800 */
[----:B--2---:R-:W-:-:S04]  /*7670*/  IMAD.IADD R71, R52, 0x1, R71 ;  /* 0x0000000134477824 */ /* 0x004fc800078e0247 */
[----:B-1----:R-:W-:-:S05]  /*7680*/  IMAD.WIDE.U32 R46, R71, 0x4, R46 ;  /* 0x00000004472e7825 */ /* 0x002fca00078e002e */
[----:B------:R1:W-:Y:S02]  /*7690*/  STG.E desc[UR6][R46.64], R69 ;  /* 0x000000452e007986 */ /* 0x0003e4000c101906 */
.L_x_63:
[----:B------:R-:W-:Y:S05]  /*76a0*/  BSYNC.RECONVERGENT B0 ;  /* 0x0000000000007941 */ /* 0x000fea0003800200 */
.L_x_62:
[----:B------:R-:W-:Y:S01]  /*76b0*/  ISETP.GE.U32.AND P0, PT, R51, R50, PT ;  /* 0x000000323300720c */ /* 0x000fe20003f06070 */
[----:B------:R-:W-:Y:S03]  /*76c0*/  BSSY.RECONVERGENT B0, `(.L_x_64) ;  /* 0x000000f000007945 */ /* 0x000fe60003800200 */
[----:B-1----:R-:W-:-:S09]  /*76d0*/  P2R R46, PR, RZ, 0x1 ;  /* 0x00000001ff2e7803 */ /* 0x002fd20000000000 */
        /* <DEDUP_REMOVED lines=13> */
.L_x_65:
[----:B------:R-:W-:Y:S05]  /*77b0*/  BSYNC.RECONVERGENT B0 ;  /* 0x0000000000007941 */ /* 0x000fea0003800200 */
.L_x_64:
[----:B------:R-:W-:Y:S01]  /*77c0*/  ISETP.GE.U32.AND P0, PT, R45, R50, PT ;  /* 0x000000322d00720c */ /* 0x000fe20003f06070 */
[----:B------:R-:W-:-:S12]  /*77d0*/  BSSY.RECONVERGENT B0, `(.L_x_66) ;  /* 0x000000e000007945 */ /* 0x000fd80003800200 */
[----:B------:R-:W-:Y:S05]  /*77e0*/  @P0 BRA `(.L_x_67) ;  /* 0x0000000000300947 */ /* 0x000fea0003800000 */
[----:B------:R-:W-:Y:S01]  /*77f0*/  LEA R68, R45, UR8, 0x2 ;  /* 0x000000082d447c11 */ /* 0x000fe2000f8e10ff */
[----:B------:R-:W-:-:S04]  /*7800*/  UIADD3 UR4, UPT, UPT, UR9, 0x7800, URZ ;  /* 0x0000780009047890 */ /* 0x000fc8000fffe0ff */
[----:B-1----:R-:W1:Y:S01]  /*7810*/  LDS R69, [R68] ;  /* 0x0000000044457984 */ /* 0x002e620000000800 */
        /* <DEDUP_REMOVED lines=9> */
.L_x_67:
[----:B------:R-:W-:Y:S05]  /*78b0*/  BSYNC.RECONVERGENT B0 ;  /* 0x0000000000007941 */ /* 0x000fea0003800200 */
.L_x_66:
[----:B------:R-:W-:Y:S01]  /*78c0*/  ISETP.GE.U32.AND P1, PT, R13, R50, PT ;  /* 0x000000320d00720c */ /* 0x000fe20003f26070 */
[----:B------:R-:W-:-:S12]  /*78d0*/  BSSY.RECONVERGENT B0, `(.L_x_68) ;  /* 0x000000e000007945 */ /* 0x000fd80003800200 */
[----:B------:R-:W-:Y:S05]  /*78e0*/  @P1 BRA `(.L_x_69) ;  /* 0x0000000000301947 */ /* 0x000fea0003800000 */
[----:B------:R-:W-:Y:S01]  /*78f0*/  LEA R68, R13, UR8, 0x2 ;  /* 0x000000080d447c11 */ /* 0x000fe2000f8e10ff */
[----:B------:R-:W-:-:S04]  /*7900*/  UIADD3 UR4, UPT, UPT, UR9, 0x7800, URZ ;  /* 0x0000780009047890 */ /* 0x000fc8000fffe0ff */
[----:B-12---:R-:W1:Y:S01]  /*7910*/  LDS R69, [R68] ;  /* 0x0000000044457984 */ /* 0x006e620000000800 */
        /* <DEDUP_REMOVED lines=9> */
.L_x_69:
[----:B------:R-:W-:Y:S05]  /*79b0*/  BSYNC.RECONVERGENT B0 ;  /* 0x0000000000007941 */ /* 0x000fea0003800200 */
.L_x_68:
[----:B------:R-:W-:Y:S01]  /*79c0*/  ISETP.GE.U32.AND P2, PT, R58, R50, PT ;  /* 0x000000323a00720c */ /* 0x000fe20003f46070 */
[----:B------:R-:W-:-:S12]  /*79d0*/  BSSY.RECONVERGENT B0, `(.L_x_70) ;  /* 0x000000e000007945 */ /* 0x000fd80003800200 */
[----:B------:R-:W-:Y:S05]  /*79e0*/  @P2 BRA `(.L_x_71) ;  /* 0x0000000000302947 */ /* 0x000fea0003800000 */
[----:B------:R-:W-:Y:S01]  /*79f0*/  LEA R68, R58, UR8, 0x2 ;  /* 0x000000083a447c11 */ /* 0x000fe2000f8e10ff */
[----:B------:R-:W-:-:S04]  /*7a00*/  UIADD3 UR4, UPT, UPT, UR9, 0x7800, URZ ;  /* 0x0000780009047890 */ /* 0x000fc8000fffe0ff */
[----:B-123--:R-:W1:Y:S01]  /*7a10*/  LDS R69, [R68] ;  /* 0x0000000044457984 */ /* 0x00ee620000000800 */
        /* <DEDUP_REMOVED lines=9> */
.L_x_71:
[----:B------:R-:W-:Y:S05]  /*7ab0*/  BSYNC.RECONVERGENT B0 ;  /* 0x0000000000007941 */ /* 0x000fea0003800200 */
.L_x_70:
[----:B------:R-:W-:Y:S01]  /*7ac0*/  ISETP.GE.U32.AND P3, PT, R59, R50, PT ;  /* 0x000000323b00720c */ /* 0x000fe20003f66070 */
[----:B------:R-:W-:-:S12]  /*7ad0*/  BSSY.RECONVERGENT B0, `(.L_x_72) ;  /* 0x000000e000007945 */ /* 0x000fd80003800200 */
[----:B------:R-:W-:Y:S05]  /*7ae0*/  @P3 BRA `(.L_x_73) ;  /* 0x0000000000303947 */ /* 0x000fea0003800000 */
[----:B------:R-:W-:Y:S01]  /*7af0*/  LEA R68, R59, UR8, 0x2 ;  /* 0x000000083b447c11 */ /* 0x000fe2000f8e10ff */
[----:B------:R-:W-:-:S04]  /*7b00*/  UIADD3 UR4, UPT, UPT, UR9, 0x7800, URZ ;  /* 0x0000780009047890 */ /* 0x000fc8000fffe0ff */
[----:B-1234-:R-:W1:Y:S01]  /*7b10*/  LDS R69, [R68] ;  /* 0x0000000044457984 */ /* 0x01ee620000000800 */
        /* <DEDUP_REMOVED lines=9> */
.L_x_73:
[----:B------:R-:W-:Y:S05]  /*7bb0*/  BSYNC.RECONVERGENT B0 ;  /* 0x0000000000007941 */ /* 0x000fea0003800200 */
.L_x_72:
        /* <DEDUP_REMOVED lines=15> */
.L_x_75:
[----:B------:R-:W-:Y:S05]  /*7cb0*/  BSYNC.RECONVERGENT B0 ;  /* 0x0000000000007941 */ /* 0x000fea0003800200 */
.L_x_74:
[----:B------:R-:W-:Y:S01]  /*7cc0*/  ISETP.GE.U32.AND P5, PT, R62, R50, PT ;  /* 0x000000323e00720c */ /* 0x000fe20003fa6070 */
[----:B------:R-:W-:-:S12]  /*7cd0*/  BSSY.RECONVERGENT B0, `(.L_x_76) ;  /* 0x000000e000007945 */ /* 0x000fd80003800200 */
[----:B------:R-:W-:Y:S05]  /*7ce0*/  @P5 BRA `(.L_x_77) ;  /* 0x0000000000305947 */ /* 0x000fea0003800000 */
[----:B------:R-:W-:Y:S01]  /*7cf0*/  LEA R68, R62, UR8, 0x2 ;  /* 0x000000083e447c11 */ /* 0x000fe2000f8e10ff */
[----:B------:R-:W-:Y:S01]  /*7d00*/  UIADD3 UR4, UPT, UPT, UR9, 0x7800, URZ ;  /* 0x0000780009047890 */ /* 0x000fe2000fffe0ff */
[----:B-1234-:R-:W1:Y:S03]  /*7d10*/  LDC.64 R46, c[0x0][0x390] ;  /* 0x0000e400ff2e7b82 */ /* 0x01ee660000000a00 */
[----:B------:R-:W2:Y:S01]  /*7d20*/  LDS R69, [R68] ;  /* 0x0000000044457984 */ /* 0x000ea20000000800 */
[----:B------:R-:W-:Y:S01]  /*7d30*/  ULEA UR4, UR10, UR4, 0x18 ;  /* 0x000000040a047291 */ /* 0x000fe2000f8ec0ff */
[----:B--2---:R-:W-:-:S05]  /*7d40*/  SHF.R.U32.HI R16, RZ, R12, R69 ;  /* 0x0000000cff107219 */ /* 0x004fca0000011645 */
[----:B------:R-:W-:-:S05]  /*7d50*/  IMAD.SHL.U32 R12, R16, 0x4, RZ ;  /* 0x00000004100c7824 */ /* 0x000fca00078e00ff */
[----:B------:R-:W-:-:S05]  /*7d60*/  LOP3.LUT R12, R12, 0x3fc, RZ, 0xc0, !PT ;  /* 0x000003fc0c0c7812 */ /* 0x000fca00078ec0ff */
[----:B------:R-:W2:Y:S02]  /*7d70*/  LDS R71, [R12+UR4] ;  /* 0x000000040c477984 */ /* 0x000ea40008000800 */
[----:B--2---:R-:W-:-:S04]  /*7d80*/  IMAD.IADD R71, R62, 0x1, R71 ;  /* 0x000000013e477824 */ /* 0x004fc800078e0247 */
[----:B-1----:R-:W-:-:S05]  /*7d90*/  IMAD.WIDE.U32 R46, R71, 0x4, R46 ;  /* 0x00000004472e7825 */ /* 0x002fca00078e002e */
[----:B------:R1:W-:Y:S02]  /*7da0*/  STG.E desc[UR6][R46.64], R69 ;  /* 0x000000452e007986 */ /* 0x0003e4000c101906 */
.L_x_77:
[----:B------:R-:W-:Y:S05]  /*7db0*/  BSYNC.RECONVERGENT B0 ;  /* 0x0000000000007941 */ /* 0x000fea0003800200 */
.L_x_76:
[----:B------:R-:W-:Y:S01]  /*7dc0*/  BAR.SYNC.DEFER_BLOCKING 0x0 ;  /* 0x0000000000007b1d */ /* 0x000fe20000010000 */
[----:B------:R-:W-:-:S13]  /*7dd0*/  ISETP.GE.U32.AND P6, PT, R61, R55, PT ;  /* 0x000000373d00720c */ /* 0x000fda0003fc6070 */
[----:B-1234-:R-:W1:Y:S02]  /*7de0*/  @!P6 LDC.64 R46, c[0x0][0x388] ;  /* 0x0000e200ff2eeb82 */ /* 0x01ee640000000a00 */
[----:B-1----:R-:W-:-:S05]  /*7df0*/  @!P6 IMAD.WIDE.U32 R46, R61, 0x4, R46 ;  /* 0x000000043d2ee825 */ /* 0x002fca00078e002e */
[----:B0-----:R0:W2:Y:S01]  /*7e00*/  @!P6 LDG.E R10, desc[UR6][R46.64] ;  /* 0x000000062e0ae981 */ /* 0x0010a2000c1e1900 */
[----:B------:R-:W-:-:S13]  /*7e10*/  ISETP.GE.U32.AND P6, PT, R15, R55, PT ;  /* 0x000000370f00720c */ /* 0x000fda0003fc6070 */
[----:B0-----:R-:W0:Y:S01]  /*7e20*/  @!P6 LDC.64 R46, c[0x0][0x388] ;  /* 0x0000e200ff2eeb82 */ /* 0x001e220000000a00 */
[C---:B------:R-:W-:Y:S02]  /*7e30*/  VIADD R12, R15.reuse, 0x40 ;  /* 0x000000400f0c7836 */ /* 0x040fe40000000000 */
[----:B0-----:R-:W-:-:S05]  /*7e40*/  @!P6 IMAD.WIDE.U32 R46, R15, 0x4, R46 ;  /* 0x000000040f2ee825 */ /* 0x001fca00078e002e */
[----:B------:R0:W3:Y:S01]  /*7e50*/  @!P6 LDG.E R11, desc[UR6][R46.64] ;  /* 0x000000062e0be981 */ /* 0x0000e2000c1e1900 */
[----:B------:R-:W-:-:S13]  /*7e60*/  ISETP.GE.U32.AND P6, PT, R12, R55, PT ;  /* 0x000000370c00720c */ /* 0x000fda0003fc6070 */
[----:B0-----:R-:W0:Y:S02]  /*7e70*/  @!P6 LDC.64 R46, c[0x0][0x388] ;  /* 0x0000e200ff2eeb82 */ /* 0x001e240000000a00 */
[----:B0-----:R-:W-:-:S04]  /*7e80*/  @!P6 IMAD.WIDE.U32 R46, R12, 0x4, R46 ;  /* 0x000000040c2ee825 */ /* 0x001fc800078e002e */
[----:B------:R-:W-:Y:S01]  /*7e90*/  VIADD R12, R15, 0x60 ;  /* 0x000000600f0c7836 */ /* 0x000fe20000000000 */
[----:B------:R0:W4:Y:S04]  /*7ea0*/  @!P6 LDG.E R9, desc[UR6][R46.64] ;  /* 0x000000062e09e981 */ /* 0x000128000c1e1900 */
[----:B------:R-:W-:-:S13]  /*7eb0*/  ISETP.GE.U32.AND P6, PT, R12, R55, PT ;  /* 0x000000370c00720c */ /* 0x000fda0003fc6070 */
[----:B0-----:R-:W0:Y:S02]  /*7ec0*/  @!P6 LDC.64 R46, c[0x0][0x388] ;  /* 0x0000e200ff2eeb82 */ /* 0x001e240000000a00 */
[----:B0-----:R-:W-:-:S04]  /*7ed0*/  @!P6 IMAD.WIDE.U32 R46, R12, 0x4, R46 ;  /* 0x000000040c2ee825 */ /* 0x001fc800078e002e */
[----:B------:R-:W-:Y:S01]  /*7ee0*/  VIADD R12, R15, 0x80 ;  /* 0x000000800f0c7836 */ /* 0x000fe20000000000 */
[----:B------:R0:W5:Y:S04]  /*7ef0*/  @!P6 LDG.E R8, desc[UR6][R46.64] ;  /* 0x000000062e08e981 */ /* 0x000168000c1e1900 */
        /* <DEDUP_REMOVED lines=46> */
[----:B0-----:R-:W0:Y:S01]  /*81e0*/  @!P6 LDC.64 R46, c[0x0][0x388] ;  /* 0x0000e200ff2eeb82 */ /* 0x001e220000000a00 */
[----:B------:R-:W-:Y:S02]  /*81f0*/  VIADD R15, R15, 0x1c0 ;  /* 0x000001c00f0f7836 */ /* 0x000fe40000000000 */
[----:B0-----:R-:W-:-:S05]  /*8200*/  @!P6 IMAD.WIDE.U32 R46, R12, 0x4, R46 ;  /* 0x000000040c2ee825 */ /* 0x001fca00078e002e */
[----:B------:R0:W5:Y:S01]  /*8210*/  @!P6 LDG.E R48, desc[UR6][R46.64] ;  /* 0x000000062e30e981 */ /* 0x000162000c1e1900 */
[----:B------:R-:W-:-:S13]  /*8220*/  ISETP.GE.U32.AND P6, PT, R15, R55, PT ;  /* 0x000000370f00720c */ /* 0x000fda0003fc6070 */
[----:B0-----:R-:W0:Y:S02]  /*8230*/  @!P6 LDC.64 R46, c[0x0][0x388] ;  /* 0x0000e200ff2eeb82 */ /* 0x001e240000000a00 */
[----:B0-----:R-:W-:-:S05]  /*8240*/  @!P6 IMAD.WIDE.U32 R46, R15, 0x4, R46 ;  /* 0x000000040f2ee825 */ /* 0x001fca00078e002e */
[----:B------:R-:W5:Y:S01]  /*8250*/  @!P6 LDG.E R49, desc[UR6][R46.64] ;  /* 0x000000062e31e981 */ /* 0x000f62000c1e1900 */
[----:B------:R-:W-:Y:S01]  /*8260*/  ISETP.GE.U32.AND P6, PT, R57, R50, PT ;  /* 0x000000323900720c */ /* 0x000fe20003fc6070 */
[----:B------:R-:W-:Y:S02]  /*8270*/  BSSY.RECONVERGENT B0, `(.L_x_78) ;  /* 0x000001c000007945 */ /* 0x000fe40003800200 */
[----:B---3--:R0:W-:Y:S04]  /*8280*/  STS [R30+UR8], R11 ;  /* 0x0000000b1e007988 */ /* 0x0081e80008000808 */
[----:B--2---:R0:W-:Y:S04]  /*8290*/  STS [R31+UR8], R10 ;  /* 0x0000000a1f007988 */ /* 0x0041e80008000808 */
[----:B----4-:R0:W-:Y:S04]  /*82a0*/  STS [R32+UR8], R9 ;  /* 0x0000000920007988 */ /* 0x0101e80008000808 */
[----:B-----5:R0:W-:Y:S04]  /*82b0*/  STS [R33+UR8], R8 ;  /* 0x0000000821007988 */ /* 0x0201e80008000808 */
        /* <DEDUP_REMOVED lines=13> */
[----:B------:R-:W-:Y:S01]  /*8390*/  UIADD3 UR4, UPT, UPT, UR9, 0x7800, URZ ;  /* 0x0000780009047890 */ /* 0x000fe2000fffe0ff */
[----:B------:R-:W-:Y:S01]  /*83a0*/  IMAD.SHL.U32 R29, R29, 0x4, RZ ;  /* 0x000000041d1d7824 */ /* 0x000fe200078e00ff */
[----:B0-----:R-:W-:Y:S01]  /*83b0*/  LDS R5, [R14] ;  /* 0x000000000e057984 */ /* 0x001fe20000000800 */
[----:B------:R-:W0:Y:S01]  /*83c0*/  LDC.64 R2, c[0x0][0x398] ;  /* 0x0000e600ff027b82 */ /* 0x000e220000000a00 */
[----:B------:R-:W-:Y:S02]  /*83d0*/  ULEA UR4, UR10, UR4, 0x18 ;  /* 0x000000040a047291 */ /* 0x000fe4000f8ec0ff */
[----:B------:R-:W-:-:S07]  /*83e0*/  LOP3.LUT R29, R29, 0x3fc, RZ, 0xc0, !PT ;  /* 0x000003fc1d1d7812 */ /* 0x000fce00078ec0ff */
[----:B------:R-:W1:Y:S02]  /*83f0*/  LDS R0, [R29+UR4] ;  /* 0x000000041d007984 */ /* 0x000e640008000800 */
[----:B-1----:R-:W-:-:S04]  /*8400*/  IMAD.IADD R57, R0, 0x1, R57 ;  /* 0x0000000100397824 */ /* 0x002fc800078e0239 */
[----:B0-----:R-:W-:-:S05]  /*8410*/  IMAD.WIDE.U32 R2, R57, 0x4, R2 ;  /* 0x0000000439027825 */ /* 0x001fca00078e0002 */
[----:B------:R1:W-:Y:S02]  /*8420*/  STG.E desc[UR6][R2.64], R5 ;  /* 0x0000000502007986 */ /* 0x0003e4000c101906 */
.L_x_79:
[----:B------:R-:W-:Y:S05]  /*8430*/  BSYNC.RECONVERGENT B0 ;  /* 0x0000000000007941 */ /* 0x000fea0003800200 */
.L_x_78:
[----:B------:R-:W-:Y:S01]  /*8440*/  ISETP.NE.AND P6, PT, R63, RZ, PT ;  /* 0x000000ff3f00720c */ /* 0x000fe20003fc5270 */
[----:B------:R-:W-:-:S12]  /*8450*/  BSSY.RECONVERGENT B0, `(.L_x_80) ;  /* 0x000000f000007945 */ /* 0x000fd80003800200 */
[----:B------:R-:W-:Y:S05]  /*8460*/  @P6 BRA `(.L_x_81) ;  /* 0x0000000000346947 */ /* 0x000fea0003800000 */
[----:B------:R-:W-:Y:S01]  /*8470*/  UIADD3 UR4, UPT, UPT, UR9, 0x7800, URZ ;  /* 0x0000780009047890 */ /* 0x000fe2000fffe0ff */
[----:B------:R-:W-:Y:S01]  /*8480*/  IMAD.SHL.U32 R28, R28, 0x4, RZ ;  /* 0x000000041c1c7824 */ /* 0x000fe200078e00ff */
[----:B0-----:R-:W0:Y:S01]  /*8490*/  S2R R7, SR_TID.X ;  /* 0x0000000000077919 */ /* 0x001e220000002100 */
[----:B-1----:R-:W-:Y:S01]  /*84a0*/  IMAD R5, R56, 0x4, R14 ;  /* 0x0000000438057824 */ /* 0x002fe200078e020e */
[----:B------:R-:W-:Y:S01]  /*84b0*/  ULEA UR4, UR10, UR4, 0x18 ;  /* 0x000000040a047291 */ /* 0x000fe2000f8ec0ff */
[----:B------:R-:W1:Y:S01]  /*84c0*/  LDC.64 R2, c[0x0][0x398] ;  /* 0x0000e600ff027b82 */ /* 0x000e620000000a00 */
[----:B------:R-:W-:-:S03]  /*84d0*/  LOP3.LUT R28, R28, 0x3fc, RZ, 0xc0, !PT ;  /* 0x000003fc1c1c7812 */ /* 0x000fc600078ec0ff */
[----:B------:R-:W-:Y:S04]  /*84e0*/  LDS R5, [R5] ;  /* 0x0000000005057984 */ /* 0x000fe80000000800 */
[----:B------:R-:W2:Y:S01]  /*84f0*/  LDS R28, [R28+UR4] ;  /* 0x000000041c1c7984 */ /* 0x000ea20008000800 */
[----:B0-----:R-:W-:-:S04]  /*8500*/  IMAD.IADD R7, R7, 0x1, R56 ;  /* 0x0000000107077824 */ /* 0x001fc800078e0238 */
[----:B--2---:R-:W-:-:S04]  /*8510*/  IMAD.IADD R7, R7, 0x1, R28 ;  /* 0x0000000107077824 */ /* 0x004fc800078e021c */
[----:B-1----:R-:W-:-:S05]  /*8520*/  IMAD.WIDE.U32 R2, R7, 0x4, R2 ;  /* 0x0000000407027825 */ /* 0x002fca00078e0002 */
[----:B------:R2:W-:Y:S02]  /*8530*/  STG.E desc[UR6][R2.64], R5 ;  /* 0x0000000502007986 */ /* 0x0005e4000c101906 */
.L_x_81:
[----:B------:R-:W-:Y:S05]  /*8540*/  BSYNC.RECONVERGENT B0 ;  /* 0x0000000000007941 */ /* 0x000fea0003800200 */
.L_x_80:
[----:B------:R-:W-:Y:S01]  /*8550*/  ISETP.NE.AND P6, PT, R64, RZ, PT ;  /* 0x000000ff4000720c */ /* 0x000fe20003fc5270 */
[----:B------:R-:W-:-:S12]  /*8560*/  BSSY.RECONVERGENT B0, `(.L_x_82) ;  /* 0x0000010000007945 */ /* 0x000fd80003800200 */
[----:B------:R-:W-:Y:S05]  /*8570*/  @P6 BRA `(.L_x_83) ;  /* 0x0000000000386947 */ /* 0x000fea0003800000 */
[----:B012---:R-:W0:Y:S01]  /*8580*/  S2R R3, SR_TID.X ;  /* 0x0000000000037919 */ /* 0x007e220000002100 */
[----:B------:R-:W-:Y:S01]  /*8590*/  UIADD3 UR4, UPT, UPT, UR9, 0x7800, URZ ;  /* 0x0000780009047890 */ /* 0x000fe2000fffe0ff */
[----:B------:R-:W-:-:S03]  /*85a0*/  IMAD.SHL.U32 R27, R27, 0x4, RZ ;  /* 0x000000041b1b7824 */ /* 0x000fc600078e00ff */
[----:B------:R-:W-:Y:S02]  /*85b0*/  ULEA UR4, UR10, UR4, 0x18 ;  /* 0x000000040a047291 */ /* 0x000fe4000f8ec0ff */
[----:B------:R-:W-:-:S07]  /*85c0*/  LOP3.LUT R27, R27, 0x3fc, RZ, 0xc0, !PT ;  /* 0x000003fc1b1b7812 */ /* 0x000fce00078ec0ff */
[----:B------:R-:W1:Y:S01]  /*85d0*/  LDS R27, [R27+UR4] ;  /* 0x000000041b1b7984 */ /* 0x000e620008000800 */
[----:B0-----:R-:W-:-:S04]  /*85e0*/  IMAD.IADD R3, R3, 0x1, R56 ;  /* 0x0000000103037824 */ /* 0x001fc800078e0238 */
[----:B------:R-:W-:Y:S02]  /*85f0*/  IMAD.IADD R0, R3, 0x1, R56 ;  /* 0x0000000103007824 */ /* 0x000fe400078e0238 */
[----:B------:R-:W0:Y:S03]  /*8600*/  LDC.64 R2, c[0x0][0x398] ;  /* 0x0000e600ff027b82 */ /* 0x000e260000000a00 */
[----:B------:R-:W-:-:S06]  /*8610*/  LEA R5, R0, UR8, 0x2 ;  /* 0x0000000800057c11 */ /* 0x000fcc000f8e10ff */
[----:B------:R-:W2:Y:S01]  /*8620*/  LDS R5, [R5] ;  /* 0x0000000005057984 */ /* 0x000ea20000000800 */
[----:B-1----:R-:W-:-:S04]  /*8630*/  IMAD.IADD R7, R0, 0x1, R27 ;  /* 0x0000000100077824 */ /* 0x002fc800078e021b */
[----:B0-----:R-:W-:-:S05]  /*8640*/  IMAD.WIDE.U32 R2, R7, 0x4, R2 ;  /* 0x0000000407027825 */ /* 0x001fca00078e0002 */
[----:B--2---:R3:W-:Y:S02]  /*8650*/  STG.E desc[UR6][R2.64], R5 ;  /* 0x0000000502007986 */ /* 0x0047e4000c101906 */
.L_x_83:
[----:B------:R-:W-:Y:S05]  /*8660*/  BSYNC.RECONVERGENT B0 ;  /* 0x0000000000007941 */ /* 0x000fea0003800200 */
.L_x_82:
[----:B------:R-:W-:Y:S01]  /*8670*/  ISETP.NE.AND P6, PT, R66, RZ, PT ;  /* 0x000000ff4200720c */ /* 0x000fe20003fc5270 */
[----:B------:R-:W-:-:S12]  /*8680*/  BSSY.RECONVERGENT B0, `(.L_x_84) ;  /* 0x0000011000007945 */ /* 0x000fd80003800200 */
[----:B------:R-:W-:Y:S05]  /*8690*/  @P6 BRA `(.L_x_85) ;  /* 0x00000000003c6947 */ /* 0x000fea0003800000 */
[----:B0123--:R-:W0:Y:S01]  /*86a0*/  S2R R3, SR_TID.X ;  /* 0x0000000000037919 */ /* 0x00fe220000002100 */
[----:B------:R-:W-:Y:S01]  /*86b0*/  UIADD3 UR4, UPT, UPT, UR9, 0x7800, URZ ;  /* 0x0000780009047890 */ /* 0x000fe2000fffe0ff */
[----:B------:R-:W-:-:S03]  /*86c0*/  IMAD.SHL.U32 R26, R26, 0x4, RZ ;  /* 0x000000041a1a7824 */ /* 0x000fc600078e00ff */
[----:B------:R-:W-:Y:S02]  /*86d0*/  ULEA UR4, UR10, UR4, 0x18 ;  /* 0x000000040a047291 */ /* 0x000fe4000f8ec0ff */
[----:B------:R-:W-:-:S07]  /*86e0*/  LOP3.LUT R26, R26, 0x3fc, RZ, 0xc0, !PT ;  /* 0x000003fc1a1a7812 */ /* 0x000fce00078ec0ff */
[----:B------:R-:W1:Y:S01]  /*86f0*/  LDS R26, [R26+UR4] ;  /* 0x000000041a1a7984 */ /* 0x000e620008000800 */
[----:B0-----:R-:W-:-:S04]  /*8700*/  IMAD.IADD R3, R3, 0x1, R56 ;  /* 0x0000000103037824 */ /* 0x001fc800078e0238 */
[----:B------:R-:W-:-:S04]  /*8710*/  IMAD.IADD R3, R3, 0x1, R56 ;  /* 0x0000000103037824 */ /* 0x000fc800078e0238 */
[----:B------:R-:W-:Y:S02]  /*8720*/  IMAD.IADD R7, R3, 0x1, R56 ;  /* 0x0000000103077824 */ /* 0x000fe400078e0238 */
[----:B------:R-:W0:Y:S03]  /*8730*/  LDC.64 R2, c[0x0][0x398] ;  /* 0x0000e600ff027b82 */ /* 0x000e260000000a00 */
[----:B------:R-:W-:-:S06]  /*8740*/  LEA R5, R7, UR8, 0x2 ;  /* 0x0000000807057c11 */ /* 0x000fcc000f8e10ff */
[----:B------:R-:W2:Y:S01]  /*8750*/  LDS R5, [R5] ;  /* 0x0000000005057984 */ /* 0x000ea20000000800 */
[----:B-1----:R-:W-:-:S04]  /*8760*/  IMAD.IADD R7, R7, 0x1, R26 ;  /* 0x0000000107077824 */ /* 0x002fc800078e021a */
[----:B0-----:R-:W-:-:S05]  /*8770*/  IMAD.WIDE.U32 R2, R7, 0x4, R2 ;  /* 0x0000000407027825 */ /* 0x001fca00078e0002 */
[----:B--2---:R4:W-:Y:S02]  /*8780*/  STG.E desc[UR6][R2.64], R5 ;  /* 0x0000000502007986 */ /* 0x0049e4000c101906 */
.L_x_85:
[----:B------:R-:W-:Y:S05]  /*8790*/  BSYNC.RECONVERGENT B0 ;  /* 0x0000000000007941 */ /* 0x000fea0003800200 */
.L_x_84:
[----:B------:R-:W-:Y:S01]  /*87a0*/  ISETP.NE.AND P6, PT, R67, RZ, PT ;  /* 0x000000ff4300720c */ /* 0x000fe20003fc5270 */
[----:B------:R-:W-:-:S12]  /*87b0*/  BSSY.RECONVERGENT B0, `(.L_x_86) ;  /* 0x0000012000007945 */ /* 0x000fd80003800200 */
[----:B------:R-:W-:Y:S05]  /*87c0*/  @P6 BRA `(.L_x_87) ;  /* 0x0000000000406947 */ /* 0x000fea0003800000 */
[----:B01234-:R-:W0:Y:S01]  /*87d0*/  S2R R3, SR_TID.X ;  /* 0x0000000000037919 */ /* 0x01fe220000002100 */
[----:B------:R-:W-:Y:S01]  /*87e0*/  UIADD3 UR4, UPT, UPT, UR9, 0x7800, URZ ;  /* 0x0000780009047890 */ /* 0x000fe2000fffe0ff */
[----:B------:R-:W-:-:S03]  /*87f0*/  IMAD.SHL.U32 R25, R25, 0x4, RZ ;  /* 0x0000000419197824 */ /* 0x000fc600078e00ff */
[----:B------:R-:W-:Y:S02]  /*8800*/  ULEA UR4, UR10, UR4, 0x18 ;  /* 0x000000040a047291 */ /* 0x000fe4000f8ec0ff */
[----:B------:R-:W-:-:S07]  /*8810*/  LOP3.LUT R25, R25, 0x3fc, RZ, 0xc0, !PT ;  /* 0x000003fc19197812 */ /* 0x000fce00078ec0ff */
[----:B------:R-:W1:Y:S01]  /*8820*/  LDS R25, [R25+UR4] ;  /* 0x0000000419197984 */ /* 0x000e620008000800 */
[----:B0-----:R-:W-:-:S04]  /*8830*/  IMAD.IADD R3, R3, 0x1, R56 ;  /* 0x0000000103037824 */ /* 0x001fc800078e0238 */
[----:B------:R-:W-:-:S04]  /*8840*/  IMAD.IADD R3, R3, 0x1, R56 ;  /* 0x0000000103037824 */ /* 0x000fc800078e0238 */
[----:B------:R-:W-:-:S04]  /*8850*/  IMAD.IADD R3, R3, 0x1, R56 ;  /* 0x0000000103037824 */ /* 0x000fc800078e0238 */
[----:B------:R-:W-:Y:S02]  /*8860*/  IMAD.IADD R56, R3, 0x1, R56 ;  /* 0x0000000103387824 */ /* 0x000fe400078e0238 */
[----:B------:R-:W0:Y:S03]  /*8870*/  LDC.64 R2, c[0x0][0x398] ;  /* 0x0000e600ff027b82 */ /* 0x000e260000000a00 */
[C---:B------:R-:W-:Y:S01]  /*8880*/  LEA R5, R56.reuse, UR8, 0x2 ;  /* 0x0000000838057c11 */ /* 0x040fe2000f8e10ff */
[----:B-1----:R-:W-:-:S05]  /*8890*/  IMAD.IADD R7, R56, 0x1, R25 ;  /* 0x0000000138077824 */ /* 0x002fca00078e0219 */
[----:B------:R-:W1:Y:S01]  /*88a0*/  LDS R5, [R5] ;  /* 0x0000000005057984 */ /* 0x000e620000000800 */
[----:B0-----:R-:W-:-:S05]  /*88b0*/  IMAD.WIDE.U32 R2, R7, 0x4, R2 ;  /* 0x0000000407027825 */ /* 0x001fca00078e0002 */
[----:B-1----:R0:W-:Y:S02]  /*88c0*/  STG.E desc[UR6][R2.64], R5 ;  /* 0x0000000502007986 */ /* 0x0021e4000c101906 */
.L_x_87:
[----:B------:R-:W-:Y:S05]  /*88d0*/  BSYNC.RECONVERGENT B0 ;  /* 0x0000000000007941 */ /* 0x000fea0003800200 */
.L_x_86:
[----:B------:R-:W-:Y:S01]  /*88e0*/  ISETP.GE.U32.AND P6, PT, R54, R50, PT ;  /* 0x000000323600720c */ /* 0x000fe20003fc6070 */
[----:B------:R-:W-:-:S12]  /*88f0*/  BSSY.RECONVERGENT B0, `(.L_x_88) ;  /* 0x000000d000007945 */ /* 0x000fd80003800200 */
[----:B------:R-:W-:Y:S05]  /*8900*/  @P6 BRA `(.L_x_89) ;  /* 0x00000000002c6947 */ /* 0x000fea0003800000 */
[----:B------:R-:W-:Y:S01]  /*8910*/  UIADD3 UR4, UPT, UPT, UR9, 0x7800, URZ ;  /* 0x0000780009047890 */ /* 0x000fe2000fffe0ff */
[----:B------:R-:W-:Y:S01]  /*8920*/  IMAD.SHL.U32 R24, R24, 0x4, RZ ;  /* 0x0000000418187824 */ /* 0x000fe200078e00ff */
[----:B01234-:R-:W-:Y:S01]  /*8930*/  LEA R5, R54, UR8, 0x2 ;  /* 0x0000000836057c11 */ /* 0x01ffe2000f8e10ff */
[----:B------:R-:W0:Y:S01]  /*8940*/  LDC.64 R2, c[0x0][0x398] ;  /* 0x0000e600ff027b82 */ /* 0x000e220000000a00 */
[----:B------:R-:W-:Y:S02]  /*8950*/  ULEA UR4, UR10, UR4, 0x18 ;  /* 0x000000040a047291 */ /* 0x000fe4000f8ec0ff */
[----:B------:R-:W-:Y:S02]  /*8960*/  LOP3.LUT R24, R24, 0x3fc, RZ, 0xc0, !PT ;  /* 0x000003fc18187812 */ /* 0x000fe400078ec0ff */
[----:B------:R-:W-:Y:S05]  /*8970*/  LDS R5, [R5] ;  /* 0x0000000005057984 */ /* 0x000fea0000000800 */
[----:B------:R-:W1:Y:S02]  /*8980*/  LDS R7, [R24+UR4] ;  /* 0x0000000418077984 */ /* 0x000e640008000800 */
[----:B-1----:R-:W-:-:S04]  /*8990*/  IMAD.IADD R7, R54, 0x1, R7 ;  /* 0x0000000136077824 */ /* 0x002fc800078e0207 */
[----:B0-----:R-:W-:-:S05]  /*89a0*/  IMAD.WIDE.U32 R2, R7, 0x4, R2 ;  /* 0x0000000407027825 */ /* 0x001fca00078e0002 */
[----:B------:R0:W-:Y:S02]  /*89b0*/  STG.E desc[UR6][R2.64], R5 ;  /* 0x0000000502007986 */ /* 0x0001e4000c101906 */
.L_x_89:
[----:B------:R-:W-:Y:S05]  /*89c0*/  BSYNC.RECONVERGENT B0 ;  /* 0x0000000000007941 */ /* 0x000fea0003800200 */
.L_x_88:
        /* <DEDUP_REMOVED lines=14> */
.L_x_91:
[----:B------:R-:W-:Y:S05]  /*8ab0*/  BSYNC.RECONVERGENT B0 ;  /* 0x0000000000007941 */ /* 0x000fea0003800200 */
.L_x_90:
        /* <DEDUP_REMOVED lines=14> */
.L_x_93:
[----:B------:R-:W-:Y:S05]  /*8ba0*/  BSYNC.RECONVERGENT B0 ;  /* 0x0000000000007941 */ /* 0x000fea0003800200 */
.L_x_92:
        /* <DEDUP_REMOVED lines=14> */
.L_x_95:
[----:B------:R-:W-:Y:S05]  /*8c90*/  BSYNC.RECONVERGENT B0 ;  /* 0x0000000000007941 */ /* 0x000fea0003800200 */
.L_x_94:
[----:B------:R-:W-:Y:S04]  /*8ca0*/  BSSY.RECONVERGENT B0, `(.L_x_96) ;  /* 0x000000d000007945 */ /* 0x000fe80003800200 */
[----:B------:R-:W-:Y:S05]  /*8cb0*/  @P0 BRA `(.L_x_97) ;  /* 0x00000000002c0947 */ /* 0x000fea0003800000 */
[----:B------:R-:W-:Y:S01]  /*8cc0*/  UIADD3 UR4, UPT, UPT, UR9, 0x7800, URZ ;  /* 0x0000780009047890 */ /* 0x000fe2000fffe0ff */
[----:B------:R-:W-:Y:S01]  /*8cd0*/  IMAD.SHL.U32 R20, R20, 0x4, RZ ;  /* 0x0000000414147824 */ /* 0x000fe200078e00ff */
[C---:B01234-:R-:W-:Y:S01]  /*8ce0*/  LEA R5, R45.reuse, UR8, 0x2 ;  /* 0x000000082d057c11 */ /* 0x05ffe2000f8e10ff */
        /* <DEDUP_REMOVED lines=8> */
.L_x_97:
[----:B------:R-:W-:Y:S05]  /*8d70*/  BSYNC.RECONVERGENT B0 ;  /* 0x0000000000007941 */ /* 0x000fea0003800200 */
.L_x_96:
[----:B------:R-:W-:Y:S04]  /*8d80*/  BSSY.RECONVERGENT B0, `(.L_x_98) ;  /* 0x000000d000007945 */ /* 0x000fe80003800200 */
        /* <DEDUP_REMOVED lines=12> */
.L_x_99:
[----:B------:R-:W-:Y:S05]  /*8e50*/  BSYNC.RECONVERGENT B0 ;  /* 0x0000000000007941 */ /* 0x000fea0003800200 */
.L_x_98:
        /* <DEDUP_REMOVED lines=13> */
.L_x_101:
[----:B------:R-:W-:Y:S05]  /*8f30*/  BSYNC.RECONVERGENT B0 ;  /* 0x0000000000007941 */ /* 0x000fea0003800200 */
.L_x_100:
        /* <DEDUP_REMOVED lines=13> */
.L_x_103:
[----:B------:R-:W-:Y:S05]  /*9010*/  BSYNC.RECONVERGENT B0 ;  /* 0x0000000000007941 */ /* 0x000fea0003800200 */
.L_x_102:
        /* <DEDUP_REMOVED lines=13> */
.L_x_105:
[----:B------:R-:W-:Y:S05]  /*90f0*/  BSYNC.RECONVERGENT B0 ;  /* 0x0000000000007941 */ /* 0x000fea0003800200 */
.L_x_104:
[----:B------:R-:W-:Y:S05]  /*9100*/  @P5 EXIT ;  /* 0x000000000000594d */ /* 0x000fea0003800000 */
        /* <DEDUP_REMOVED lines=10> */
[----:B------:R-:W-:Y:S01]  /*91b0*/  STG.E desc[UR6][R2.64], R5 ;  /* 0x0000000502007986 */ /* 0x000fe2000c101906 */
[----:B------:R-:W-:Y:S05]  /*91c0*/  EXIT ;  /* 0x000000000000794d */ /* 0x000fea0003800000 */
.L_x_40:
[----:B------:R-:W0:Y:S01]  /*91d0*/  S2R R54, SR_LANEID ;  /* 0x0000000000367919 */ /* 0x000e220000000000 */
[----:B------:R-:W-:Y:S02]  /*91e0*/  IMAD.MOV.U32 R71, RZ, RZ, R52 ;  /* 0x000000ffff477224 */ /* 0x000fe400078e0034 */
[----:B------:R-:W-:Y:S02]  /*91f0*/  IMAD.MOV.U32 R68, RZ, RZ, 0x1 ;  /* 0x00000001ff447424 */ /* 0x000fe400078e00ff */
[----:B------:R-:W-:Y:S02]  /*9200*/  IMAD.MOV.U32 R79, RZ, RZ, RZ ;  /* 0x000000ffff4f7224 */ /* 0x000fe400078e00ff */
[----:B------:R-:W-:-:S07]  /*9210*/  IMAD.MOV.U32 R64, RZ, RZ, -0x1 ;  /* 0xffffffffff407424 */ /* 0x000fce00078e00ff */
[----:B0-234-:R-:W-:Y:S05]  /*9220*/  WARPSYNC.COLLECTIVE R64, `(.L_x_106) ;  /* 0x0000000040087348 */ /* 0x01dfea0003c00000 */
[----:B------:R1:W0:Y:S02]  /*9230*/  SHFL.UP P3, R66, R71, R68, R79 ;  /* 0x0400004447427389 */ /* 0x000224000006004f */
[----:B01234-:R-:W-:Y:S05]  /*9240*/  ENDCOLLECTIVE ;  /* 0x000000000000791b */ /* 0x01ffea0003800000 */
.L_x_106:
[----:B------:R-:W-:Y:S01]  /*9250*/  IMAD.MOV.U32 R68, RZ, RZ, 0x2 ;  /* 0x00000002ff447424 */ /* 0x000fe200078e00ff */
[----:B------:R-:W-:Y:S01]  /*9260*/  ISETP.NE.AND P2, PT, R54, RZ, PT ;  /* 0x000000ff3600720c */ /* 0x000fe20003f45270 */
[----:B------:R-:W-:-:S05]  /*9270*/  IMAD.MOV.U32 R15, RZ, RZ, R66 ;  /* 0x000000ffff0f7224 */ /* 0x000fca00078e0042 */
[----:B------:R-:W-:Y:S02]  /*9280*/  SEL R15, R15, RZ, P2 ;  /* 0x000000ff0f0f7207 */ /* 0x000fe40001000000 */
[----:B------:R-:W-:-:S03]  /*9290*/  ISETP.GE.U32.AND P2, PT, R54, 0x2, PT ;  /* 0x000000023600780c */ /* 0x000fc60003f46070 */
[----:B------:R-:W-:-:S04]  /*92a0*/  IMAD.IADD R15, R52, 0x1, R15 ;  /* 0x00000001340f7824 */ /* 0x000fc800078e020f */
[----:B------:R-:W-:-:S07]  /*92b0*/  IMAD.MOV.U32 R71, RZ, RZ, R15 ;  /* 0x000000ffff477224 */ /* 0x000fce00078e000f */
[----:B------:R-:W-:Y:S05]  /*92c0*/  WARPSYNC.COLLECTIVE R64, `(.L_x_107) ;  /* 0x0000000040087348 */ /* 0x000fea0003c00000 */
[----:B------:R0:W1:Y:S02]  /*92d0*/  SHFL.UP P3, R66, R71, R68, R79 ;  /* 0x0400004447427389 */ /* 0x000064000006004f */
[----:B01----:R-:W-:Y:S05]  /*92e0*/  ENDCOLLECTIVE ;  /* 0x000000000000791b */ /* 0x003fea0003800000 */
.L_x_107:
[----:B------:R-:W-:Y:S02]  /*92f0*/  IMAD.MOV.U32 R68, RZ, RZ, 0x4 ;  /* 0x00000004ff447424 */ /* 0x000fe400078e00ff */
        /* <DEDUP_REMOVED lines=8> */
.L_x_108:
        /* <DEDUP_REMOVED lines=9> */
.L_x_109:
[----:B------:R-:W-:Y:S02]  /*9410*/  IMAD.MOV.U32 R68, RZ, RZ, 0x10 ;  /* 0x00000010ff447424 */ /* 0x000fe400078e00ff */
[----:B------:R-:W-:-:S05]  /*9420*/  IMAD.MOV.U32 R52, RZ, RZ, R66 ;  /* 0x000000ffff347224 */ /* 0x000fca00078e0042 */
[----:B------:R-:W-:-:S05]  /*9430*/  SEL R52, R52, RZ, P2 ;  /* 0x000000ff34347207 */ /* 0x000fca0001000000 */
[----:B------:R-:W-:-:S04]  /*9440*/  IMAD.IADD R52, R19, 0x1, R52 ;  /* 0x0000000113347824 */ /* 0x000fc800078e0234 */
[----:B------:R-:W-:-:S07]  /*9450*/  IMAD.MOV.U32 R71, RZ, RZ, R52 ;  /* 0x000000ffff477224 */ /* 0x000fce00078e0034 */
[----:B------:R-:W-:Y:S05]  /*9460*/  WARPSYNC.COLLECTIVE R64, `(.L_x_110) ;  /* 0x0000000040087348 */ /* 0x000fea0003c00000 */
[----:B------:R0:W1:Y:S02]  /*9470*/  SHFL.UP P3, R66, R71, R68, R79 ;  /* 0x0400004447427389 */ /* 0x000064000006004f */
[----:B01----:R-:W-:Y:S05]  /*9480*/  ENDCOLLECTIVE ;  /* 0x000000000000791b */ /* 0x003fea0003800000 */
.L_x_110:
[----:B------:R-:W-:Y:S01]  /*9490*/  IMAD.MOV.U32 R15, RZ, RZ, R66 ;  /* 0x000000ffff0f7224 */ /* 0x000fe200078e0042 */
[----:B------:R-:W-:Y:S06]  /*94a0*/  BRA `(.L_x_111) ;  /* 0xffffffb000f07947 */ /* 0x000fec000383ffff */
.L_x_42:
[----:B------:R-:W0:Y:S01]  /*94b0*/  S2R R54, SR_LANEID ;  /* 0x0000000000367919 */ /* 0x000e220000000000 */
[----:B-1----:R-:W-:Y:S02]  /*94c0*/  IMAD.MOV.U32 R71, RZ, RZ, R19 ;  /* 0x000000ffff477224 */ /* 0x002fe400078e0013 */
[----:B------:R-:W-:Y:S02]  /*94d0*/  IMAD.MOV.U32 R68, RZ, RZ, 0x1 ;  /* 0x00000001ff447424 */ /* 0x000fe400078e00ff */
[----:B------:R-:W-:Y:S02]  /*94e0*/  IMAD.MOV.U32 R79, RZ, RZ, RZ ;  /* 0x000000ffff4f7224 */ /* 0x000fe400078e00ff */
[----:B------:R-:W-:-:S07]  /*94f0*/  IMAD.MOV.U32 R64, RZ, RZ, R18 ;  /* 0x000000ffff407224 */ /* 0x000fce00078e0012 */
[----:B0-234-:R-:W-:Y:S05]  /*9500*/  WARPSYNC.COLLECTIVE R64, `(.L_x_112) ;  /* 0x0000000040087348 */ /* 0x01dfea0003c00000 */
[----:B------:R1:W0:Y:S02]  /*9510*/  SHFL.UP P3, R66, R71, R68, R79 ;  /* 0x0400004447427389 */ /* 0x000224000006004f */
[----:B01234-:R-:W-:Y:S05]  /*9520*/  ENDCOLLECTIVE ;  /* 0x000000000000791b */ /* 0x01ffea0003800000 */
.L_x_112:
[----:B------:R-:W-:Y:S01]  /*9530*/  IMAD.MOV.U32 R68, RZ, RZ, 0x2 ;  /* 0x00000002ff447424 */ /* 0x000fe200078e00ff */
[----:B------:R-:W-:Y:S01]  /*9540*/  ISETP.NE.AND P2, PT, R54, RZ, PT ;  /* 0x000000ff3600720c */ /* 0x000fe20003f45270 */
[----:B------:R-:W-:-:S05]  /*9550*/  IMAD.MOV.U32 R52, RZ, RZ, R66 ;  /* 0x000000ffff347224 */ /* 0x000fca00078e0042 */
[----:B------:R-:W-:-:S05]  /*9560*/  SEL R52, R52, RZ, P2 ;  /* 0x000000ff34347207 */ /* 0x000fca0001000000 */
[----:B------:R-:W-:-:S04]  /*9570*/  IMAD.IADD R67, R19, 0x1, R52 ;  /* 0x0000000113437824 */ /* 0x000fc800078e0234 */
[----:B------:R-:W-:-:S07]  /*9580*/  IMAD.MOV.U32 R71, RZ, RZ, R67 ;  /* 0x000000ffff477224 */ /* 0x000fce00078e0043 */
[----:B------:R-:W-:Y:S05]  /*9590*/  WARPSYNC.COLLECTIVE R64, `(.L_x_113) ;  /* 0x0000000040087348 */ /* 0x000fea0003c00000 */
[----:B------:R0:W1:Y:S02]  /*95a0*/  SHFL.UP P3, R66, R71, R68, R79 ;  /* 0x0400004447427389 */ /* 0x000064000006004f */
[----:B01----:R-:W-:Y:S05]  /*95b0*/  ENDCOLLECTIVE ;  /* 0x000000000000791b */ /* 0x003fea0003800000 */
.L_x_113:
[----:B------:R-:W-:Y:S02]  /*95c0*/  IMAD.MOV.U32 R68, RZ, RZ, 0x4 ;  /* 0x00000004ff447424 */ /* 0x000fe400078e00ff */
[----:B------:R-:W-:Y:S01]  /*95d0*/  IMAD.MOV.U32 R52, RZ, RZ, R66 ;  /* 0x000000ffff347224 */ /* 0x000fe200078e0042 */
[----:B------:R-:W-:-:S04]  /*95e0*/  ISETP.GE.U32.AND P3, PT, R54, 0x2, PT ;  /* 0x000000023600780c */ /* 0x000fc80003f66070 */
[----:B------:R-:W-:-:S05]  /*95f0*/  SEL R52, R52, RZ, P3 ;  /* 0x000000ff34347207 */ /* 0x000fca0001800000 */
[----:B------:R-:W-:-:S04]  /*9600*/  IMAD.IADD R69, R67, 0x1, R52 ;  /* 0x0000000143457824 */ /* 0x000fc800078e0234 */
[----:B------:R-:W-:-:S07]  /*9610*/  IMAD.MOV.U32 R71, RZ, RZ, R69 ;  /* 0x000000ffff477224 */ /* 0x000fce00078e0045 */
[----:B------:R-:W-:Y:S05]  /*9620*/  WARPSYNC.COLLECTIVE R64, `(.L_x_114) ;  /* 0x0000000040087348 */ /* 0x000fea0003c00000 */
[----:B------:R0:W1:Y:S02]  /*9630*/  SHFL.UP P3, R66, R71, R68, R79 ;  /* 0x0400004447427389 */ /* 0x000064000006004f */
[----:B01----:R-:W-:Y:S05]  /*9640*/  ENDCOLLECTIVE ;  /* 0x000000000000791b */ /* 0x003fea0003800000 */
.L_x_114:
        /* <DEDUP_REMOVED lines=9> */
.L_x_115:
        /* <DEDUP_REMOVED lines=9> */
.L_x_116:
        /* <DEDUP_REMOVED lines=9> */
.L_x_117:
[----:B------:R-:W-:Y:S01]  /*9800*/  IMAD.MOV.U32 R69, RZ, RZ, R66 ;  /* 0x000000ffff457224 */ /* 0x000fe200078e0042 */
[----:B------:R-:W-:Y:S06]  /*9810*/  BRA `(.L_x_118) ;  /* 0xffffffb000b07947 */ /* 0x000fec000383ffff */
        .weak           $__internal_0_$__cuda_sm20_div_u16
        .type           $__internal_0_$__cuda_sm20_div_u16,@function
        .size           $__internal_0_$__cuda_sm20_div_u16,(.L_x_240 - $__internal_0_$__cuda_sm20_div_u16)
$__internal_0_$__cuda_sm20_div_u16:
[----:B------:R-:W0:Y:S01]  /*9820*/  I2F.U16 R3, R2 ;  /* 0x0000000200037306 */ /* 0x000e220000101000 */
[----:B------:R-:W-:Y:S01]  /*9830*/  IMAD.MOV.U32 R4, RZ, RZ, 0x4b800000 ;  /* 0x4b800000ff047424 */ /* 0x000fe200078e00ff */
[----:B------:R-:W-:Y:S02]  /*9840*/  I2FP.F32.U32.RZ R0, R0 ;  /* 0x0000000000007245 */ /* 0x000fe4000020d000 */
[C---:B0-----:R-:W-:Y:S02]  /*9850*/  FSETP.GEU.AND P1, PT, |R3|.reuse, 1.175494350822287508e-38, PT ;  /* 0x008000000300780b */ /* 0x041fe40003f2e200 */
[----:B------:R-:W-:Y:S02]  /*9860*/  FSETP.GT.AND P0, PT, |R3|, 8.50705917302346158658e+37, PT ;  /* 0x7e8000000300780b */ /* 0x000fe40003f04200 */
[----:B------:R-:W-:-:S04]  /*9870*/  FSEL R4, R4, 1, !P1 ;  /* 0x3f80000004047808 */ /* 0x000fc80004800000 */
[----:B------:R-:W-:Y:S02]  /*9880*/  FSEL R4, R4, 0.25, !P0 ;  /* 0x3e80000004047808 */ /* 0x000fe40004000000 */
[----:B------:R-:W-:Y:S01]  /*9890*/  ISETP.NE.U32.AND P0, PT, R2, RZ, PT ;  /* 0x000000ff0200720c */ /* 0x000fe20003f05070 */
[----:B------:R-:W-:Y:S02]  /*98a0*/  IMAD.MOV.U32 R2, RZ, RZ, R6 ;  /* 0x000000ffff027224 */ /* 0x000fe400078e0006 */
[----:B------:R-:W-:-:S06]  /*98b0*/  FMUL R5, R3, R4 ;  /* 0x0000000403057220 */ /* 0x000fcc0000400000 */
[----:B------:R-:W0:Y:S02]  /*98c0*/  MUFU.RCP R5, R5 ;  /* 0x0000000500057308 */ /* 0x000e240000001000 */
[----:B0-----:R-:W-:-:S04]  /*98d0*/  FMUL R4, R4, R5 ;  /* 0x0000000504047220 */ /* 0x001fc80000400000 */
[----:B------:R-:W-:-:S04]  /*98e0*/  VIADD R3, R4, 0x2 ;  /* 0x0000000204037836 */ /* 0x000fc80000000000 */
[----:B------:R-:W-:Y:S01]  /*98f0*/  FMUL.RZ R0, R0, R3 ;  /* 0x0000000300007220 */ /* 0x000fe2000040c000 */
[----:B------:R-:W-:-:S05]  /*9900*/  IMAD.MOV.U32 R3, RZ, RZ, 0x0 ;  /* 0x00000000ff037424 */ /* 0x000fca00078e00ff */
[----:B------:R-:W0:Y:S02]  /*9910*/  F2I.U32.TRUNC.NTZ R0, R0 ;  /* 0x0000000000007305 */ /* 0x000e24000020f000 */
[----:B0-----:R-:W-:Y:S01]  /*9920*/  LOP3.LUT R4, R0, 0xffff, RZ, 0xc0, !PT ;  /* 0x0000ffff00047812 */ /* 0x001fe200078ec0ff */
[----:B------:R-:W-:Y:S01]  /*9930*/  @!P0 IMAD.MOV.U32 R4, RZ, RZ, -0x1 ;  /* 0xffffffffff048424 */ /* 0x000fe200078e00ff */
[----:B------:R-:W-:Y:S06]  /*9940*/  RET.REL.NODEC R2 `(_Z19RadixDownsweepPairsPjS_S_S_S_S_jj) ;  /* 0xffffff6402ac7950 */ /* 0x000fec0003c3ffff */
.L_x_119:
[----:B------:R-:W-:-:S00]  /*9950*/  BRA `(.L_x_119) ;  /* 0xfffffffc00fc7947 */ /* 0x000fc0000383ffff */
[----:B------:R-:W-:-:S00]  /*9960*/  NOP ;  /* 0x0000000000007918 */ /* 0x000fc00000000000 */
        /* <DEDUP_REMOVED lines=9> */
.L_x_240:


//--------------------- .text._Z9RadixScanPjj     --------------------------
	.section	.text._Z9RadixScanPjj,"ax",@progbits
	.align	128
        .global         _Z9RadixScanPjj
        .type           _Z9RadixScanPjj,@function
        .size           _Z9RadixScanPjj,(.L_x_242 - _Z9RadixScanPjj)
        .other          _Z9RadixScanPjj,@"STO_CUDA_ENTRY STV_DEFAULT"
_Z9RadixScanPjj:
.text._Z9RadixScanPjj:
[----:B------:R-:W-:Y:S08]  /*0000*/  LDC R1, c[0x0][0x37c] ;  /* 0x0000df00ff017b82 */ /* 0x000ff00000000800 */
[----:B------:R-:W0:Y:S01]  /*0010*/  LDC R5, c[0x0][0x360] ;  /* 0x0000d800ff057b82 */ /* 0x000e220000000800 */
[----:B------:R-:W1:Y:S01]  /*0020*/  LDCU UR4, c[0x0][0x388] ;  /* 0x00007100ff0477ac */ /* 0x000e620008000800 */
[----:B------:R-:W2:Y:S01]  /*0030*/  S2R R6, SR_TID.X ;  /* 0x0000000000067919 */ /* 0x000ea20000002100 */
[----:B------:R-:W3:Y:S01]  /*0040*/  LDCU.64 UR6, c[0x0][0x358] ;  /* 0x00006b00ff0677ac */ /* 0x000ee20008000a00 */
[----:B------:R-:W4:Y:S04]  /*0050*/  S2R R18, SR_LANEID ;  /* 0x0000000000127919 */ /* 0x000f280000000000 */
[----:B------:R-:W5:Y:S01]  /*0060*/  S2UR UR5, SR_CgaCtaId ;  /* 0x00000000000579c3 */ /* 0x000f620000008800 */
[----:B------:R-:W0:Y:S07]  /*0070*/  LDCU UR9, c[0x0][0x388] ;  /* 0x00007100ff0977ac */ /* 0x000e2e0008000800 */
[----:B------:R-:W0:Y:S02]  /*0080*/  S2UR UR8, SR_CTAID.X ;  /* 0x00000000000879c3 */ /* 0x000e240000002500 */
[----:B0-----:R-:W0:Y:S01]  /*0090*/  I2F.U32.RP R0, R5 ;  /* 0x0000000500007306 */ /* 0x001e220000209000 */
[----:B------:R-:W-:Y:S01]  /*00a0*/  ISETP.NE.U32.AND P1, PT, R5, RZ, PT ;  /* 0x000000ff0500720c */ /* 0x000fe20003f25070 */
[----:B--2---:R-:W-:-:S02]  /*00b0*/  IMAD.SHL.U32 R8, R6, 0x4, RZ ;  /* 0x0000000406087824 */ /* 0x004fc400078e00ff */
[----:B----4-:R-:W-:-:S04]  /*00c0*/  VIADD R9, R18, 0x1 ;  /* 0x0000000112097836 */ /* 0x010fc80000000000 */
[----:B0-----:R-:W0:Y:S01]  /*00d0*/  MUFU.RCP R0, R0 ;  /* 0x0000000000007308 */ /* 0x001e220000001000 */
[----:B------:R-:W-:Y:S01]  /*00e0*/  LOP3.LUT R9, R9, 0x1f, RZ, 0xc0, !PT ;  /* 0x0000001f09097812 */ /* 0x000fe200078ec0ff */
[----:B0-----:R-:W-:-:S06]  /*00f0*/  VIADD R2, R0, 0xffffffe ;  /* 0x0ffffffe00027836 */ /* 0x001fcc0000000000 */
[----:B------:R0:W2:Y:S02]  /*0100*/  F2I.FTZ.U32.TRUNC.NTZ R3, R2 ;  /* 0x0000000200037305 */ /* 0x0000a4000021f000 */
[----:B0-----:R-:W-:Y:S02]  /*0110*/  IMAD.MOV.U32 R2, RZ, RZ, RZ ;  /* 0x000000ffff027224 */ /* 0x001fe400078e00ff */
[----:B--2---:R-:W-:-:S04]  /*0120*/  IMAD.MOV R4, RZ, RZ, -R3 ;  /* 0x000000ffff047224 */ /* 0x004fc800078e0a03 */
[----:B------:R-:W-:Y:S02]  /*0130*/  IMAD R7, R4, R5, RZ ;  /* 0x0000000504077224 */ /* 0x000fe400078e02ff */
[----:B-1----:R-:W-:Y:S01]  /*0140*/  IMAD.U32 R4, RZ, RZ, UR4 ;  /* 0x00000004ff047e24 */ /* 0x002fe2000f8e00ff */
[----:B------:R-:W-:Y:S01]  /*0150*/  UMOV UR4, 0x400 ;  /* 0x0000040000047882 */ /* 0x000fe20000000000 */
[----:B------:R-:W-:Y:S01]  /*0160*/  IMAD.HI.U32 R3, R3, R7, R2 ;  /* 0x0000000703037227 */ /* 0x000fe200078e0002 */
[----:B-----5:R-:W-:Y:S01]  /*0170*/  ULEA UR4, UR5, UR4, 0x18 ;  /* 0x0000000405047291 */ /* 0x020fe2000f8ec0ff */
[----:B------:R-:W-:-:S04]  /*0180*/  MOV R7, R6 ;  /* 0x0000000600077202 */ /* 0x000fc80000000f00 */
[----:B------:R-:W-:-:S04]  /*0190*/  IMAD.HI.U32 R3, R3, R4, RZ ;  /* 0x0000000403037227 */ /* 0x000fc800078e00ff */
[----:B------:R-:W-:-:S04]  /*01a0*/  IMAD.MOV R3, RZ, RZ, -R3 ;  /* 0x000000ffff037224 */ /* 0x000fc800078e0a03 */
[----:B------:R-:W-:Y:S02]  /*01b0*/  IMAD R0, R5, R3, R4 ;  /* 0x0000000305007224 */ /* 0x000fe400078e0204 */
[----:B------:R-:W-:-:S03]  /*01c0*/  VIADD R3, R8, UR4 ;  /* 0x0000000408037c36 */ /* 0x000fc60008000000 */
[----:B------:R-:W-:Y:S01]  /*01d0*/  ISETP.GE.U32.AND P0, PT, R0, R5, PT ;  /* 0x000000050000720c */ /* 0x000fe20003f06070 */
[----:B------:R-:W-:-:S12]  /*01e0*/  IMAD R10, R6, 0x7c, R3 ;  /* 0x0000007c060a7824 */ /* 0x000fd800078e0203 */
[----:B------:R-:W-:-:S05]  /*01f0*/  @P0 IMAD.IADD R0, R0, 0x1, -R5 ;  /* 0x0000000100000824 */ /* 0x000fca00078e0a05 */
[----:B------:R-:W-:-:S13]  /*0200*/  ISETP.GE.U32.AND P0, PT, R0, R5, PT ;  /* 0x000000050000720c */ /* 0x000fda0003f06070 */
[-C--:B------:R-:W-:Y:S02]  /*0210*/  @P0 IADD3 R0, PT, PT, R0, -R5.reuse, RZ ;  /* 0x8000000500000210 */ /* 0x080fe40007ffe0ff */
[----:B------:R-:W-:-:S05]  /*0220*/  @!P1 LOP3.LUT R0, RZ, R5, RZ, 0x33, !PT ;  /* 0x00000005ff009212 */ /* 0x000fca00078e33ff */
[----:B------:R-:W-:Y:S02]  /*0230*/  IMAD.IADD R11, R4, 0x1, -R0 ;  /* 0x00000001040b7824 */ /* 0x000fe400078e0a00 */
[----:B------:R-:W-:-:S03]  /*0240*/  IMAD.MOV.U32 R0, RZ, RZ, RZ ;  /* 0x000000ffff007224 */ /* 0x000fc600078e00ff */
[----:B------:R-:W-:-:S13]  /*0250*/  ISETP.GE.U32.AND P0, PT, R6, R11, PT ;  /* 0x0000000b0600720c */ /* 0x000fda0003f06070 */
[----:B---3--:R-:W-:Y:S05]  /*0260*/  @P0 BRA `(.L_x_120) ;  /* 0x0000000400500947 */ /* 0x008fea0003800000 */
[----:B------:R-:W0:Y:S01]  /*0270*/  LDC.64 R2, c[0x0][0x380] ;  /* 0x0000e000ff027b82 */ /* 0x000e220000000a00 */
[----:B------:R-:W-:Y:S01]  /*0280*/  SHF.R.U32.HI R7, RZ, 0x5, R5 ;  /* 0x00000005ff077819 */ /* 0x000fe20000011605 */
[----:B------:R-:W-:Y:S01]  /*0290*/  IMAD R12, R4, UR8, R9 ;  /* 0x00000008040c7c24 */ /* 0x000fe2000f8e0209 */
[----:B------:R-:W-:Y:S01]  /*02a0*/  ISETP.GE.U32.AND P0, PT, R18, 0x10, PT ;  /* 0x000000101200780c */ /* 0x000fe20003f06070 */
[----:B------:R-:W-:Y:S01]  /*02b0*/  IMAD.MOV.U32 R0, RZ, RZ, RZ ;  /* 0x000000ffff007224 */ /* 0x000fe200078e00ff */
[----:B------:R-:W-:Y:S01]  /*02c0*/  ISETP.GE.U32.AND P1, PT, R6, R7, PT ;  /* 0x000000070600720c */ /* 0x000fe20003f26070 */
[----:B------:R-:W-:Y:S01]  /*02d0*/  IMAD.MOV.U32 R7, RZ, RZ, R6 ;  /* 0x000000ffff077224 */ /* 0x000fe200078e0006 */
[C---:B------:R-:W-:Y:S02]  /*02e0*/  ISETP.GE.U32.AND P2, PT, R18.reuse, 0x8, PT ;  /* 0x000000081200780c */ /* 0x040fe40003f46070 */
[C---:B------:R-:W-:Y:S02]  /*02f0*/  ISETP.GE.U32.AND P3, PT, R18.reuse, 0x4, PT ;  /* 0x000000041200780c */ /* 0x040fe40003f66070 */
[----:B------:R-:W-:-:S02]  /*0300*/  ISETP.GE.U32.AND P4, PT, R18, 0x2, PT ;  /* 0x000000021200780c */ /* 0x000fc40003f86070 */
[----:B------:R-:W-:Y:S02]  /*0310*/  ISETP.NE.AND P5, PT, R18, RZ, PT ;  /* 0x000000ff1200720c */ /* 0x000fe40003fa5270 */
[----:B------:R-:W-:-:S11]  /*0320*/  LEA R13, R5, UR4, 0x2 ;  /* 0x00000004050d7c11 */ /* 0x000fd6000f8e10ff */
.L_x_125:
[----:B------:R-:W-:-:S04]  /*0330*/  IMAD.U32 R4, RZ, RZ, UR9 ;  /* 0x00000009ff047e24 */ /* 0x000fc8000f8e00ff */
[----:B------:R-:W-:-:S04]  /*0340*/  IMAD R15, R4, UR8, R7 ;  /* 0x00000008040f7c24 */ /* 0x000fc8000f8e0207 */
[----:B0-----:R-:W-:-:S05]  /*0350*/  IMAD.WIDE.U32 R14, R15, 0x4, R2 ;  /* 0x000000040f0e7825 */ /* 0x001fca00078e0002 */
[----:B------:R0:W5:Y:S01]  /*0360*/  LDG.E R19, desc[UR6][R14.64] ;  /* 0x000000060e137981 */ /* 0x000162000c1e1900 */
[----:B------:R-:W-:-:S03]  /*0370*/  UMOV UR5, 0xffffffff ;  /* 0xffffffff00057882 */ /* 0x000fc60000000000 */
[----:B------:R-:W-:Y:S05]  /*0380*/  BRA.DIV UR5, `(.L_x_121) ;  /* 0x0000000a05287947 */ /* 0x000fea000b800000 */
[----:B-----5:R-:W0:Y:S02]  /*0390*/  SHFL.UP PT, R17, R19, 0x1, RZ ;  /* 0x0420000013117989 */ /* 0x020e2400000e00ff */
[----:B0-----:R-:W-:-:S05]  /*03a0*/  SEL R14, R17, RZ, P5 ;  /* 0x000000ff110e7207 */ /* 0x001fca0002800000 */
[----:B------:R-:W-:-:S05]  /*03b0*/  IMAD.IADD R20, R19, 0x1, R14 ;  /* 0x0000000113147824 */ /* 0x000fca00078e020e */
[----:B------:R-:W0:Y:S02]  /*03c0*/  SHFL.UP PT, R17, R20, 0x2, RZ ;  /* 0x0440000014117989 */ /* 0x000e2400000e00ff */
[----:B0-----:R-:W-:-:S05]  /*03d0*/  SEL R17, R17, RZ, P4 ;  /* 0x000000ff11117207 */ /* 0x001fca0002000000 */
[----:B------:R-:W-:-:S05]  /*03e0*/  IMAD.IADD R21, R20, 0x1, R17 ;  /* 0x0000000114157824 */ /* 0x000fca00078e0211 */
[----:B------:R-:W0:Y:S02]  /*03f0*/  SHFL.UP PT, R17, R21, 0x4, RZ ;  /* 0x0480000015117989 */ /* 0x000e2400000e00ff */
[----:B0-----:R-:W-:-:S04]  /*0400*/  SEL R14, R17, RZ, P3 ;  /* 0x000000ff110e7207 */ /* 0x001fc80001800000 */
[----:B------:R-:W-:-:S05]  /*0410*/  IADD3 R22, PT, PT, R21, R14, RZ ;  /* 0x0000000e15167210 */ /* 0x000fca0007ffe0ff */
[----:B------:R-:W0:Y:S02]  /*0420*/  SHFL.UP PT, R17, R22, 0x8, RZ ;  /* 0x0500000016117989 */ /* 0x000e2400000e00ff */
[----:B0-----:R-:W-:-:S05]  /*0430*/  SEL R17, R17, RZ, P2 ;  /* 0x000000ff11117207 */ /* 0x001fca0001000000 */
[----:B------:R-:W-:-:S05]  /*0440*/  IMAD.IADD R19, R22, 0x1, R17 ;  /* 0x0000000116137824 */ /* 0x000fca00078e0211 */
[----:B------:R0:W1:Y:S02]  /*0450*/  SHFL.UP PT, R17, R19, 0x10, RZ ;  /* 0x0600000013117989 */ /* 0x00006400000e00ff */
.L_x_134:
[----:B-1----:R-:W-:Y:S01]  /*0460*/  SEL R14, R17, RZ, P0 ;  /* 0x000000ff110e7207 */ /* 0x002fe20000000000 */
[----:B------:R-:W-:Y:S05]  /*0470*/  WARPSYNC.ALL ;  /* 0x0000000000007948 */ /* 0x000fea0003800000 */
[----:B0-----:R-:W-:-:S05]  /*0480*/  IMAD.IADD R19, R19, 0x1, R14 ;  /* 0x0000000113137824 */ /* 0x001fca00078e020e */
[----:B------:R0:W-:Y:S01]  /*0490*/  STS [R8+UR4], R19 ;  /* 0x0000001308007988 */ /* 0x0001e20008000804 */
[----:B------:R-:W-:Y:S06]  /*04a0*/  BAR.SYNC.DEFER_BLOCKING 0x0 ;  /* 0x0000000000007b1d */ /* 0x000fec0000010000 */
[----:B------:R-:W-:Y:S05]  /*04b0*/  @P1 BRA `(.L_x_122) ;  /* 0x0000000000641947 */ /* 0x000fea0003800000 */
[----:B0-----:R0:W1:Y:S01]  /*04c0*/  LDS R19, [R10+0x7c] ;  /* 0x00007c000a137984 */ /* 0x0010620000000800 */
[----:B------:R-:W-:Y:S02]  /*04d0*/  VOTE.ANY R14, PT, PT ;  /* 0x00000000000e7806 */ /* 0x000fe400038e0100 */
[----:B------:R-:W-:Y:S02]  /*04e0*/  ISETP.GE.U32.AND P0, PT, R18, 0x10, PT ;  /* 0x000000101200780c */ /* 0x000fe40003f06070 */
[----:B------:R-:W-:Y:S02]  /*04f0*/  R2UR UR5, R14 ;  /* 0x000000000e0572ca */ /* 0x000fe400000e0000 */
[C---:B------:R-:W-:Y:S02]  /*0500*/  ISETP.GE.U32.AND P2, PT, R18.reuse, 0x8, PT ;  /* 0x000000081200780c */ /* 0x040fe40003f46070 */
[C---:B------:R-:W-:Y:S02]  /*0510*/  ISETP.GE.U32.AND P3, PT, R18.reuse, 0x4, PT ;  /* 0x000000041200780c */ /* 0x040fe40003f66070 */
[----:B------:R-:W-:-:S02]  /*0520*/  ISETP.GE.U32.AND P4, PT, R18, 0x2, PT ;  /* 0x000000021200780c */ /* 0x000fc40003f86070 */
[----:B------:R-:W-:-:S05]  /*0530*/  ISETP.NE.AND P5, PT, R18, RZ, PT ;  /* 0x000000ff1200720c */ /* 0x000fca0003fa5270 */
[----:B0-----:R-:W-:Y:S08]  /*0540*/  BRA.DIV UR5, `(.L_x_123) ;  /* 0x0000000a05407947 */ /* 0x001ff0000b800000 */
[----:B-1----:R-:W0:Y:S02]  /*0550*/  SHFL.UP PT, R17, R19, 0x1, RZ ;  /* 0x0420000013117989 */ /* 0x002e2400000e00ff */
[----:B0-----:R-:W-:-:S05]  /*0560*/  SEL R16, R17, RZ, P5 ;  /* 0x000000ff11107207 */ /* 0x001fca0002800000 */
[----:B------:R-:W-:-:S05]  /*0570*/  IMAD.IADD R21, R19, 0x1, R16 ;  /* 0x0000000113157824 */ /* 0x000fca00078e0210 */
[----:B------:R-:W0:Y:S02]  /*0580*/  SHFL.UP PT, R17, R21, 0x2, RZ ;  /* 0x0440000015117989 */ /* 0x000e2400000e00ff */
        /* <DEDUP_REMOVED lines=8> */
[----:B------:R0:W1:Y:S02]  /*0610*/  SHFL.UP PT, R17, R19, 0x10, RZ ;  /* 0x0600000013117989 */ /* 0x00006400000e00ff */
.L_x_140:
[----:B-1----:R-:W-:-:S05]  /*0620*/  SEL R14, R17, RZ, P0 ;  /* 0x000000ff110e7207 */ /* 0x002fca0000000000 */
[----:B0-----:R-:W-:-:S05]  /*0630*/  IMAD.IADD R19, R19, 0x1, R14 ;  /* 0x0000000113137824 */ /* 0x001fca00078e020e */
[----:B------:R1:W-:Y:S02]  /*0640*/  STS [R10+0x7c], R19 ;  /* 0x00007c130a007388 */ /* 0x0003e40000000800 */
.L_x_122:
[----:B------:R-:W-:Y:S05]  /*0650*/  WARPSYNC.ALL ;  /* 0x0000000000007948 */ /* 0x000fea0003800000 */
[----:B------:R-:W-:Y:S01]  /*0660*/  BAR.SYNC.DEFER_BLOCKING 0x0 ;  /* 0x0000000000007b1d */ /* 0x000fe20000010000 */
[----:B------:R-:W-:Y:S02]  /*0670*/  ISETP.NE.AND P6, PT, R18, 0x1f, PT ;  /* 0x0000001f1200780c */ /* 0x000fe40003fc5270 */
[----:B------:R-:W-:-:S11]  /*0680*/  CS2R R14, SRZ ;  /* 0x00000000000e7805 */ /* 0x000fd6000001ff00 */
[----:B------:R2:W3:Y:S01]  /*0690*/  @P6 LDS R15, [R8+UR4] ;  /* 0x00000004080f6984 */ /* 0x0004e20008000800 */
[----:B------:R-:W-:-:S13]  /*06a0*/  ISETP.GE.U32.AND P6, PT, R6, 0x20, PT ;  /* 0x000000200600780c */ /* 0x000fda0003fc6070 */
[----:B--2---:R-:W-:Y:S05]  /*06b0*/  @!P6 BRA `(.L_x_124) ;  /* 0x00000000000ce947 */ /* 0x004fea0003800000 */
[----:B------:R-:W2:Y:S01]  /*06c0*/  LDS R14, [R8+UR4+-0x4] ;  /* 0xfffffc04080e7984 */ /* 0x000ea20008000800 */
[----:B------:R-:W-:Y:S05]  /*06d0*/  WARPSYNC.ALL ;  /* 0x0000000000007948 */ /* 0x000fea0003800000 */
[----:B--2---:R-:W2:Y:S02]  /*06e0*/  SHFL.IDX PT, R14, R14, RZ, 0x1f ;  /* 0x00001fff0e0e7589 */ /* 0x004ea400000e0000 */
.L_x_124:
[----:B------:R-:W4:Y:S01]  /*06f0*/  LDS R21, [R13+-0x4] ;  /* 0xfffffc000d157984 */ /* 0x000f220000000800 */
[----:B------:R-:W-:Y:S01]  /*0700*/  LOP3.LUT R17, R7, 0xffffffe0, RZ, 0xc0, !PT ;  /* 0xffffffe007117812 */ /* 0x000fe200078ec0ff */
[----:B------:R-:W-:Y:S01]  /*0710*/  IMAD.IADD R7, R5, 0x1, R7 ;  /* 0x0000000105077824 */ /* 0x000fe200078e0207 */
[----:B------:R-:W-:Y:S05]  /*0720*/  WARPSYNC.ALL ;  /* 0x0000000000007948 */ /* 0x000fea0003800000 */
[----:B------:R-:W-:Y:S01]  /*0730*/  ISETP.GE.U32.AND P6, PT, R7, R11, PT ;  /* 0x0000000b0700720c */ /* 0x000fe20003fc6070 */
[----:B01----:R-:W-:Y:S01]  /*0740*/  IMAD.IADD R19, R12, 0x1, R17 ;  /* 0x000000010c137824 */ /* 0x003fe200078e0211 */
[----:B--23--:R-:W-:-:S03]  /*0750*/  IADD3 R17, PT, PT, R14, R15, R0 ;  /* 0x0000000f0e117210 */ /* 0x00cfc60007ffe000 */
[----:B------:R-:W-:-:S05]  /*0760*/  IMAD.WIDE.U32 R14, R19, 0x4, R2 ;  /* 0x00000004130e7825 */ /* 0x000fca00078e0002 */
[----:B------:R1:W-:Y:S01]  /*0770*/  STG.E desc[UR6][R14.64], R17 ;  /* 0x000000110e007986 */ /* 0x0003e2000c101906 */
[----:B----4-:R-:W-:Y:S01]  /*0780*/  IMAD.IADD R0, R21, 0x1, R0 ;  /* 0x0000000115007824 */ /* 0x010fe200078e0200 */
[----:B------:R-:W-:Y:S06]  /*0790*/  BAR.SYNC.DEFER_BLOCKING 0x0 ;  /* 0x0000000000007b1d */ /* 0x000fec0000010000 */
[----:B-1----:R-:W-:Y:S05]  /*07a0*/  @!P6 BRA `(.L_x_125) ;  /* 0xfffffff800e0e947 */ /* 0x002fea000383ffff */
.L_x_120:
[----:B------:R-:W-:-:S13]  /*07b0*/  ISETP.GE.U32.AND P0, PT, R7, R4, PT ;  /* 0x000000040700720c */ /* 0x000fda0003f06070 */
[----:B------:R0:W1:Y:S01]  /*07c0*/  @P0 LDS R11, [R8+UR4] ;  /* 0x00000004080b0984 */ /* 0x0000620008000800 */
[----:B------:R-:W2:Y:S01]  /*07d0*/  @!P0 LDC.64 R2, c[0x0][0x380] ;  /* 0x0000e000ff028b82 */ /* 0x000ea20000000a00 */
[----:B------:R-:W-:-:S04]  /*07e0*/  @!P0 IMAD R13, R4, UR8, R7 ;  /* 0x00000008040d8c24 */ /* 0x000fc8000f8e0207 */
[----:B--2---:R-:W-:-:S05]  /*07f0*/  @!P0 IMAD.WIDE.U32 R2, R13, 0x4, R2 ;  /* 0x000000040d028825 */ /* 0x004fca00078e0002 */
[----:B------:R0:W5:Y:S01]  /*0800*/  @!P0 LDG.E R11, desc[UR6][R2.64] ;  /* 0x00000006020b8981 */ /* 0x000162000c1e1900 */
[----:B------:R-:W-:-:S03]  /*0810*/  UMOV UR5, 0xffffffff ;  /* 0xffffffff00057882 */ /* 0x000fc60000000000 */
[----:B-1----:R-:W-:Y:S05]  /*0820*/  BRA.DIV UR5, `(.L_x_126) ;  /* 0x0000000a050c7947 */ /* 0x002fea000b800000 */
[----:B-----5:R-:W0:Y:S01]  /*0830*/  SHFL.UP PT, R17, R11, 0x1, RZ ;  /* 0x042000000b117989 */ /* 0x020e2200000e00ff */
[C---:B------:R-:W-:Y:S02]  /*0840*/  ISETP.NE.AND P0, PT, R18.reuse, RZ, PT ;  /* 0x000000ff1200720c */ /* 0x040fe40003f05270 */
[C---:B------:R-:W-:Y:S02]  /*0850*/  ISETP.GE.U32.AND P1, PT, R18.reuse, 0x2, PT ;  /* 0x000000021200780c */ /* 0x040fe40003f26070 */
[C---:B------:R-:W-:Y:S02]  /*0860*/  ISETP.GE.U32.AND P2, PT, R18.reuse, 0x4, PT ;  /* 0x000000041200780c */ /* 0x040fe40003f46070 */
[----:B------:R-:W-:Y:S02]  /*0870*/  ISETP.GE.U32.AND P3, PT, R18, 0x8, PT ;  /* 0x000000081200780c */ /* 0x000fe40003f66070 */
        /* <DEDUP_REMOVED lines=8> */
[----:B------:R-:W0:Y:S02]  /*0900*/  SHFL.UP PT, R17, R12, 0x8, RZ ;  /* 0x050000000c117989 */ /* 0x000e2400000e00ff */
[----:B0-----:R-:W-:-:S05]  /*0910*/  SEL R17, R17, RZ, P3 ;  /* 0x000000ff11117207 */ /* 0x001fca0001800000 */
[----:B------:R-:W-:-:S05]  /*0920*/  IMAD.IADD R2, R12, 0x1, R17 ;  /* 0x000000010c027824 */ /* 0x000fca00078e0211 */
[----:B------:R0:W1:Y:S02]  /*0930*/  SHFL.UP PT, R17, R2, 0x10, RZ ;  /* 0x0600000002117989 */ /* 0x00006400000e00ff */
.L_x_146:
[----:B------:R-:W-:Y:S01]  /*0940*/  SHF.R.U32.HI R5, RZ, 0x5, R5 ;  /* 0x00000005ff057819 */ /* 0x000fe20000011605 */
[----:B------:R-:W-:Y:S05]  /*0950*/  WARPSYNC.ALL ;  /* 0x0000000000007948 */ /* 0x000fea0003800000 */
[----:B------:R-:W-:Y:S02]  /*0960*/  ISETP.GE.U32.AND P4, PT, R18, 0x10, PT ;  /* 0x000000101200780c */ /* 0x000fe40003f86070 */
[----:B------:R-:W-:Y:S02]  /*0970*/  ISETP.GE.U32.AND P5, PT, R6, R5, PT ;  /* 0x000000050600720c */ /* 0x000fe40003fa6070 */
[----:B-1----:R-:W-:-:S05]  /*0980*/  SEL R17, R17, RZ, P4 ;  /* 0x000000ff11117207 */ /* 0x002fca0002000000 */
[----:B------:R-:W-:-:S05]  /*0990*/  IMAD.IADD R17, R2, 0x1, R17 ;  /* 0x0000000102117824 */ /* 0x000fca00078e0211 */
[----:B------:R1:W-:Y:S01]  /*09a0*/  STS [R8+UR4], R17 ;  /* 0x0000001108007988 */ /* 0x0003e20008000804 */
[----:B------:R-:W-:Y:S06]  /*09b0*/  BAR.SYNC.DEFER_BLOCKING 0x0 ;  /* 0x0000000000007b1d */ /* 0x000fec0000010000 */
[----:B------:R-:W-:Y:S05]  /*09c0*/  @P5 BRA `(.L_x_127) ;  /* 0x0000000000505947 */ /* 0x000fea0003800000 */
[----:B------:R2:W3:Y:S01]  /*09d0*/  LDS R3, [R10+0x7c] ;  /* 0x00007c000a037984 */ /* 0x0004e20000000800 */
[----:B------:R-:W-:-:S04]  /*09e0*/  VOTE.ANY R14, PT, PT ;  /* 0x00000000000e7806 */ /* 0x000fc800038e0100 */
[----:B------:R-:W-:-:S13]  /*09f0*/  R2UR UR5, R14 ;  /* 0x000000000e0572ca */ /* 0x000fda00000e0000 */
[----:B--2---:R-:W-:Y:S05]  /*0a00*/  BRA.DIV UR5, `(.L_x_128) ;  /* 0x0000000a05347947 */ /* 0x004fea000b800000 */
[----:B-1-3--:R-:W0:Y:S02]  /*0a10*/  SHFL.UP PT, R17, R3, 0x1, RZ ;  /* 0x0420000003117989 */ /* 0x00ae2400000e00ff */
        /* <DEDUP_REMOVED lines=12> */
.L_x_152:
[----:B-1----:R-:W-:-:S05]  /*0ae0*/  SEL R2, R17, RZ, P4 ;  /* 0x000000ff11027207 */ /* 0x002fca0002000000 */
[----:B0-----:R-:W-:-:S05]  /*0af0*/  IMAD.IADD R3, R3, 0x1, R2 ;  /* 0x0000000103037824 */ /* 0x001fca00078e0202 */
[----:B------:R2:W-:Y:S02]  /*0b00*/  STS [R10+0x7c], R3 ;  /* 0x00007c030a007388 */ /* 0x0005e40000000800 */
.L_x_127:
[----:B------:R-:W-:Y:S05]  /*0b10*/  WARPSYNC.ALL ;  /* 0x0000000000007948 */ /* 0x000fea0003800000 */
[----:B------:R-:W-:Y:S01]  /*0b20*/  BAR.SYNC.DEFER_BLOCKING 0x0 ;  /* 0x0000000000007b1d */ /* 0x000fe20000010000 */
[----:B------:R-:W-:-:S04]  /*0b30*/  LOP3.LUT R9, R9, 0xffffffe0, R7, 0xf8, !PT ;  /* 0xffffffe009097812 */ /* 0x000fc800078ef807 */
[----:B------:R-:W-:-:S13]  /*0b40*/  ISETP.GE.U32.AND P0, PT, R9, R4, PT ;  /* 0x000000040900720c */ /* 0x000fda0003f06070 */
[----:B------:R-:W-:Y:S05]  /*0b50*/  @P0 EXIT ;  /* 0x000000000000094d */ /* 0x000fea0003800000 */
[----:B------:R-:W-:Y:S01]  /*0b60*/  ISETP.GE.U32.AND P1, PT, R6, 0x20, PT ;  /* 0x000000200600780c */ /* 0x000fe20003f26070 */
[----:B------:R-:W-:Y:S01]  /*0b70*/  IMAD.MOV.U32 R5, RZ, RZ, RZ ;  /* 0x000000ffff057224 */ /* 0x000fe200078e00ff */
[----:B------:R-:W-:Y:S01]  /*0b80*/  ISETP.NE.AND P0, PT, R18, 0x1f, PT ;  /* 0x0000001f1200780c */ /* 0x000fe20003f05270 */
[----:B------:R-:W-:Y:S01]  /*0b90*/  IMAD.MOV.U32 R6, RZ, RZ, RZ ;  /* 0x000000ffff067224 */ /* 0x000fe200078e00ff */
[----:B0-2---:R-:W0:Y:S01]  /*0ba0*/  LDC.64 R2, c[0x0][0x380] ;  /* 0x0000e000ff027b82 */ /* 0x005e220000000a00 */
[----:B------:R-:W-:-:S08]  /*0bb0*/  IMAD R9, R4, UR8, R9 ;  /* 0x0000000804097c24 */ /* 0x000fd0000f8e0209 */
[----:B------:R-:W-:Y:S02]  /*0bc0*/  @P1 LOP3.LUT R7, R8, 0xf80, RZ, 0xc0, !PT ;  /* 0x00000f8008071812 */ /* 0x000fe400078ec0ff */
[----:B------:R-:W-:Y:S04]  /*0bd0*/  @P0 LDS R5, [R8+UR4] ;  /* 0x0000000408050984 */ /* 0x000fe80008000800 */
[----:B------:R-:W2:Y:S01]  /*0be0*/  @P1 LDS R6, [R7+UR4+-0x4] ;  /* 0xfffffc0407061984 */ /* 0x000ea20008000800 */
[----:B0-----:R-:W-:Y:S01]  /*0bf0*/  IMAD.WIDE.U32 R2, R9, 0x4, R2 ;  /* 0x0000000409027825 */ /* 0x001fe200078e0002 */
[----:B--2---:R-:W-:-:S05]  /*0c00*/  IADD3 R5, PT, PT, R6, R5, R0 ;  /* 0x0000000506057210 */ /* 0x004fca0007ffe000 */
[----:B------:R-:W-:Y:S01]  /*0c10*/  STG.E desc[UR6][R2.64], R5 ;  /* 0x0000000502007986 */ /* 0x000fe2000c101906 */
[----:B------:R-:W-:Y:S05]  /*0c20*/  EXIT ;  /* 0x000000000000794d */ /* 0x000fea0003800000 */
.L_x_121:
[----:B0-----:R-:W-:Y:S02]  /*0c30*/  HFMA2 R15, -RZ, RZ, 0, 0 ;  /* 0x00000000ff0f7431 */ /* 0x001fe400000001ff */
[----:B------:R-:W-:Y:S02]  /*0c40*/  IMAD.MOV.U32 R16, RZ, RZ, 0x1 ;  /* 0x00000001ff107424 */ /* 0x000fe400078e00ff */
[----:B------:R-:W-:-:S07]  /*0c50*/  IMAD.MOV.U32 R14, RZ, RZ, -0x1 ;  /* 0xffffffffff0e7424 */ /* 0x000fce00078e00ff */
[----:B-----5:R-:W-:Y:S05]  /*0c60*/  WARPSYNC.COLLECTIVE R14, `(.L_x_129) ;  /* 0x000000000e087348 */ /* 0x020fea0003c00000 */
[----:B-----5:R0:W1:Y:S02]  /*0c70*/  SHFL.UP P6, R17, R19, R16, R15 ;  /* 0x0400001013117389 */ /* 0x02006400000c000f */
[----:B01----:R-:W-:Y:S05]  /*0c80*/  ENDCOLLECTIVE ;  /* 0x000000000000791b */ /* 0x003fea0003800000 */
.L_x_129:
[----:B------:R-:W-:Y:S01]  /*0c90*/  IMAD.MOV.U32 R16, RZ, RZ, 0x2 ;  /* 0x00000002ff107424 */ /* 0x000fe200078e00ff */
[----:B------:R-:W-:-:S05]  /*0ca0*/  SEL R20, R17, RZ, P5 ;  /* 0x000000ff11147207 */ /* 0x000fca0002800000 */
[----:B------:R-:W-:-:S04]  /*0cb0*/  IMAD.IADD R20, R19, 0x1, R20 ;  /* 0x0000000113147824 */ /* 0x000fc800078e0214 */
[----:B------:R-:W-:-:S07]  /*0cc0*/  IMAD.MOV.U32 R19, RZ, RZ, R20 ;  /* 0x000000ffff137224 */ /* 0x000fce00078e0014 */
[----:B------:R-:W-:Y:S05]  /*0cd0*/  WARPSYNC.COLLECTIVE R14, `(.L_x_130) ;  /* 0x000000000e087348 */ /* 0x000fea0003c00000 */
[----:B------:R0:W1:Y:S02]  /*0ce0*/  SHFL.UP P6, R17, R19, R16, R15 ;  /* 0x0400001013117389 */ /* 0x00006400000c000f */
[----:B01----:R-:W-:Y:S05]  /*0cf0*/  ENDCOLLECTIVE ;  /* 0x000000000000791b */ /* 0x003fea0003800000 */
.L_x_130:
[----:B------:R-:W-:Y:S01]  /*0d00*/  IMAD.MOV.U32 R16, RZ, RZ, 0x4 ;  /* 0x00000004ff107424 */ /* 0x000fe200078e00ff */
[----:B------:R-:W-:-:S05]  /*0d10*/  SEL R17, R17, RZ, P4 ;  /* 0x000000ff11117207 */ /* 0x000fca0002000000 */
[----:B------:R-:W-:-:S05]  /*0d20*/  IMAD.IADD R21, R20, 0x1, R17 ;  /* 0x0000000114157824 */ /* 0x000fca00078e0211 */
[----:B------:R-:W-:-:S07]  /*0d30*/  MOV R19, R21 ;  /* 0x0000001500137202 */ /* 0x000fce0000000f00 */
[----:B------:R-:W-:Y:S05]  /*0d40*/  WARPSYNC.COLLECTIVE R14, `(.L_x_131) ;  /* 0x000000000e087348 */ /* 0x000fea0003c00000 */
[----:B------:R0:W1:Y:S02]  /*0d50*/  SHFL.UP P6, R17, R19, R16, R15 ;  /* 0x0400001013117389 */ /* 0x00006400000c000f */
[----:B01----:R-:W-:Y:S05]  /*0d60*/  ENDCOLLECTIVE ;  /* 0x000000000000791b */ /* 0x003fea0003800000 */
.L_x_131:
[----:B------:R-:W-:Y:S01]  /*0d70*/  IMAD.MOV.U32 R16, RZ, RZ, 0x8 ;  /* 0x00000008ff107424 */ /* 0x000fe200078e00ff */
[----:B------:R-:W-:-:S05]  /*0d80*/  SEL R22, R17, RZ, P3 ;  /* 0x000000ff11167207 */ /* 0x000fca0001800000 */
[----:B------:R-:W-:-:S04]  /*0d90*/  IMAD.IADD R22, R21, 0x1, R22 ;  /* 0x0000000115167824 */ /* 0x000fc800078e0216 */
[----:B------:R-:W-:-:S07]  /*0da0*/  IMAD.MOV.U32 R19, RZ, RZ, R22 ;  /* 0x000000ffff137224 */ /* 0x000fce00078e0016 */
[----:B------:R-:W-:Y:S05]  /*0db0*/  WARPSYNC.COLLECTIVE R14, `(.L_x_132) ;  /* 0x000000000e087348 */ /* 0x000fea0003c00000 */
[----:B------:R0:W1:Y:S02]  /*0dc0*/  SHFL.UP P6, R17, R19, R16, R15 ;  /* 0x0400001013117389 */ /* 0x00006400000c000f */
[----:B01----:R-:W-:Y:S05]  /*0dd0*/  ENDCOLLECTIVE ;  /* 0x000000000000791b */ /* 0x003fea0003800000 */
.L_x_132:
[----:B------:R-:W-:Y:S01]  /*0de0*/  HFMA2 R16, -RZ, RZ, 0, 9.5367431640625e-07 ;  /* 0x00000010ff107431 */ /* 0x000fe200000001ff */
[----:B------:R-:W-:-:S05]  /*0df0*/  SEL R17, R17, RZ, P2 ;  /* 0x000000ff11117207 */ /* 0x000fca0001000000 */
[----:B------:R-:W-:-:S07]  /*0e00*/  IMAD.IADD R19, R22, 0x1, R17 ;  /* 0x0000000116137824 */ /* 0x000fce00078e0211 */
[----:B------:R-:W-:Y:S05]  /*0e10*/  WARPSYNC.COLLECTIVE R14, `(.L_x_133) ;  /* 0x000000000e087348 */ /* 0x000fea0003c00000 */
[----:B------:R0:W1:Y:S02]  /*0e20*/  SHFL.UP P6, R17, R19, R16, R15 ;  /* 0x0400001013117389 */ /* 0x00006400000c000f */
[----:B01----:R-:W-:Y:S05]  /*0e30*/  ENDCOLLECTIVE ;  /* 0x000000000000791b */ /* 0x003fea0003800000 */
.L_x_133:
[----:B------:R-:W-:Y:S05]  /*0e40*/  BRA `(.L_x_134) ;  /* 0xfffffff400847947 */ /* 0x000fea000383ffff */
.L_x_123:
[----:B------:R-:W-:Y:S02]  /*0e50*/  IMAD.MOV.U32 R16, RZ, RZ, 0x1 ;  /* 0x00000001ff107424 */ /* 0x000fe400078e00ff */
[----:B------:R-:W-:-:S07]  /*0e60*/  IMAD.MOV.U32 R15, RZ, RZ, RZ ;  /* 0x000000ffff0f7224 */ /* 0x000fce00078e00ff */
[----:B-1----:R-:W-:Y:S05]  /*0e70*/  WARPSYNC.COLLECTIVE R14, `(.L_x_135) ;  /* 0x000000000e087348 */ /* 0x002fea0003c00000 */
[----:B-1----:R0:W1:Y:S02]  /*0e80*/  SHFL.UP P6, R17, R19, R16, R15 ;  /* 0x0400001013117389 */ /* 0x00206400000c000f */
[----:B01----:R-:W-:Y:S05]  /*0e90*/  ENDCOLLECTIVE ;  /* 0x000000000000791b */ /* 0x003fea0003800000 */
.L_x_135:
[----:B------:R-:W-:Y:S01]  /*0ea0*/  IMAD.MOV.U32 R16, RZ, RZ, 0x2 ;  /* 0x00000002ff107424 */ /* 0x000fe200078e00ff */
[----:B------:R-:W-:-:S05]  /*0eb0*/  SEL R20, R17, RZ, P5 ;  /* 0x000000ff11147207 */ /* 0x000fca0002800000 */
[----:B------:R-:W-:-:S04]  /*0ec0*/  IMAD.IADD R21, R19, 0x1, R20 ;  /* 0x0000000113157824 */ /* 0x000fc800078e0214 */
[----:B------:R-:W-:-:S07]  /*0ed0*/  IMAD.MOV.U32 R19, RZ, RZ, R21 ;  /* 0x000000ffff137224 */ /* 0x000fce00078e0015 */
[----:B------:R-:W-:Y:S05]  /*0ee0*/  WARPSYNC.COLLECTIVE R14, `(.L_x_136) ;  /* 0x000000000e087348 */ /* 0x000fea0003c00000 */
[----:B------:R0:W1:Y:S02]  /*0ef0*/  SHFL.UP P6, R17, R19, R16, R15 ;  /* 0x0400001013117389 */ /* 0x00006400000c000f */
[----:B01----:R-:W-:Y:S05]  /*0f00*/  ENDCOLLECTIVE ;  /* 0x000000000000791b */ /* 0x003fea0003800000 */
.L_x_136:
[----:B------:R-:W-:Y:S01]  /*0f10*/  IMAD.MOV.U32 R16, RZ, RZ, 0x4 ;  /* 0x00000004ff107424 */ /* 0x000fe200078e00ff */
[----:B------:R-:W-:-:S04]  /*0f20*/  SEL R20, R17, RZ, P4 ;  /* 0x000000ff11147207 */ /* 0x000fc80002000000 */
[----:B------:R-:W-:-:S05]  /*0f30*/  IADD3 R23, PT, PT, R21, R20, RZ ;  /* 0x0000001415177210 */ /* 0x000fca0007ffe0ff */
[----:B------:R-:W-:-:S07]  /*0f40*/  IMAD.MOV.U32 R19, RZ, RZ, R23 ;  /* 0x000000ffff137224 */ /* 0x000fce00078e0017 */
[----:B------:R-:W-:Y:S05]  /*0f50*/  WARPSYNC.COLLECTIVE R14, `(.L_x_137) ;  /* 0x000000000e087348 */ /* 0x000fea0003c00000 */
[----:B------:R0:W1:Y:S02]  /*0f60*/  SHFL.UP P6, R17, R19, R16, R15 ;  /* 0x0400001013117389 */ /* 0x00006400000c000f */
[----:B01----:R-:W-:Y:S05]  /*0f70*/  ENDCOLLECTIVE ;  /* 0x000000000000791b */ /* 0x003fea0003800000 */
.L_x_137:
[----:B------:R-:W-:Y:S01]  /*0f80*/  IMAD.MOV.U32 R16, RZ, RZ, 0x8 ;  /* 0x00000008ff107424 */ /* 0x000fe200078e00ff */
[----:B------:R-:W-:-:S05]  /*0f90*/  SEL R20, R17, RZ, P3 ;  /* 0x000000ff11147207 */ /* 0x000fca0001800000 */
[----:B------:R-:W-:-:S04]  /*0fa0*/  IMAD.IADD R25, R23, 0x1, R20 ;  /* 0x0000000117197824 */ /* 0x000fc800078e0214 */
[----:B------:R-:W-:-:S07]  /*0fb0*/  IMAD.MOV.U32 R19, RZ, RZ, R25 ;  /* 0x000000ffff137224 */ /* 0x000fce00078e0019 */
[----:B------:R-:W-:Y:S05]  /*0fc0*/  WARPSYNC.COLLECTIVE R14, `(.L_x_138) ;  /* 0x000000000e087348 */ /* 0x000fea0003c00000 */
[----:B------:R0:W1:Y:S02]  /*0fd0*/  SHFL.UP P6, R17, R19, R16, R15 ;  /* 0x0400001013117389 */ /* 0x00006400000c000f */
[----:B01----:R-:W-:Y:S05]  /*0fe0*/  ENDCOLLECTIVE ;  /* 0x000000000000791b */ /* 0x003fea0003800000 */
.L_x_138:
[----:B------:R-:W-:Y:S01]  /*0ff0*/  IMAD.MOV.U32 R16, RZ, RZ, 0x10 ;  /* 0x00000010ff107424 */ /* 0x000fe200078e00ff */
[----:B------:R-:W-:-:S04]  /*1000*/  SEL R20, R17, RZ, P2 ;  /* 0x000000ff11147207 */ /* 0x000fc80001000000 */
[----:B------:R-:W-:-:S07]  /*1010*/  IADD3 R19, PT, PT, R25, R20, RZ ;  /* 0x0000001419137210 */ /* 0x000fce0007ffe0ff */
[----:B------:R-:W-:Y:S05]  /*1020*/  WARPSYNC.COLLECTIVE R14, `(.L_x_139) ;  /* 0x000000000e087348 */ /* 0x000fea0003c00000 */
[----:B------:R0:W1:Y:S02]  /*1030*/  SHFL.UP P6, R17, R19, R16, R15 ;  /* 0x0400001013117389 */ /* 0x00006400000c000f */
[----:B01----:R-:W-:Y:S05]  /*1040*/  ENDCOLLECTIVE ;  /* 0x000000000000791b */ /* 0x003fea0003800000 */
.L_x_139:
[----:B------:R-:W-:Y:S05]  /*1050*/  BRA `(.L_x_140) ;  /* 0xfffffff400707947 */ /* 0x000fea000383ffff */
.L_x_126:
[----:B-----5:R-:W-:Y:S01]  /*1060*/  IMAD.MOV.U32 R19, RZ, RZ, R11 ;  /* 0x000000ffff137224 */ /* 0x020fe200078e000b */
[C---:B------:R-:W-:Y:S01]  /*1070*/  ISETP.NE.AND P0, PT, R18.reuse, RZ, PT ;  /* 0x000000ff1200720c */ /* 0x040fe20003f05270 */
[----:B------:R-:W-:Y:S01]  /*1080*/  IMAD.MOV.U32 R16, RZ, RZ, 0x1 ;  /* 0x00000001ff107424 */ /* 0x000fe200078e00ff */
[C---:B------:R-:W-:Y:S01]  /*1090*/  ISETP.GE.U32.AND P1, PT, R18.reuse, 0x2, PT ;  /* 0x000000021200780c */ /* 0x040fe20003f26070 */
[----:B------:R-:W-:Y:S01]  /*10a0*/  IMAD.MOV.U32 R15, RZ, RZ, RZ ;  /* 0x000000ffff0f7224 */ /* 0x000fe200078e00ff */
[C---:B------:R-:W-:Y:S01]  /*10b0*/  ISETP.GE.U32.AND P2, PT, R18.reuse, 0x4, PT ;  /* 0x000000041200780c */ /* 0x040fe20003f46070 */
[----:B------:R-:W-:Y:S01]  /*10c0*/  IMAD.MOV.U32 R14, RZ, RZ, -0x1 ;  /* 0xffffffffff0e7424 */ /* 0x000fe200078e00ff */
[----:B------:R-:W-:-:S13]  /*10d0*/  ISETP.GE.U32.AND P3, PT, R18, 0x8, PT ;  /* 0x000000081200780c */ /* 0x000fda0003f66070 */
[----:B0-----:R-:W-:Y:S05]  /*10e0*/  WARPSYNC.COLLECTIVE R14, `(.L_x_141) ;  /* 0x000000000e087348 */ /* 0x001fea0003c00000 */
[----:B------:R1:W2:Y:S02]  /*10f0*/  SHFL.UP P6, R17, R19, R16, R15 ;  /* 0x0400001013117389 */ /* 0x0002a400000c000f */
[----:B012---:R-:W-:Y:S05]  /*1100*/  ENDCOLLECTIVE ;  /* 0x000000000000791b */ /* 0x007fea0003800000 */
.L_x_141:
[----:B------:R-:W-:Y:S01]  /*1110*/  IMAD.MOV.U32 R16, RZ, RZ, 0x2 ;  /* 0x00000002ff107424 */ /* 0x000fe200078e00ff */
[----:B------:R-:W-:-:S04]  /*1120*/  SEL R2, R17, RZ, P0 ;  /* 0x000000ff11027207 */ /* 0x000fc80000000000 */
[----:B------:R-:W-:-:S05]  /*1130*/  IADD3 R2, PT, PT, R2, R11, RZ ;  /* 0x0000000b02027210 */ /* 0x000fca0007ffe0ff */
[----:B------:R-:W-:-:S07]  /*1140*/  IMAD.MOV.U32 R19, RZ, RZ, R2 ;  /* 0x000000ffff137224 */ /* 0x000fce00078e0002 */
[----:B------:R-:W-:Y:S05]  /*1150*/  WARPSYNC.COLLECTIVE R14, `(.L_x_142) ;  /* 0x000000000e087348 */ /* 0x000fea0003c00000 */
[----:B------:R0:W1:Y:S02]  /*1160*/  SHFL.UP P6, R17, R19, R16, R15 ;  /* 0x0400001013117389 */ /* 0x00006400000c000f */
[----:B01----:R-:W-:Y:S05]  /*1170*/  ENDCOLLECTIVE ;  /* 0x000000000000791b */ /* 0x003fea0003800000 */
.L_x_142:
[----:B------:R-:W-:Y:S01]  /*1180*/  IMAD.MOV.U32 R16, RZ, RZ, 0x4 ;  /* 0x00000004ff107424 */ /* 0x000fe200078e00ff */
[----:B------:R-:W-:-:S05]  /*1190*/  SEL R3, R17, RZ, P1 ;  /* 0x000000ff11037207 */ /* 0x000fca0000800000 */
[----:B------:R-:W-:-:S04]  /*11a0*/  IMAD.IADD R3, R2, 0x1, R3 ;  /* 0x0000000102037824 */ /* 0x000fc800078e0203 */
[----:B------:R-:W-:-:S07]  /*11b0*/  IMAD.MOV.U32 R19, RZ, RZ, R3 ;  /* 0x000000ffff137224 */ /* 0x000fce00078e0003 */
[----:B------:R-:W-:Y:S05]  /*11c0*/  WARPSYNC.COLLECTIVE R14, `(.L_x_143) ;  /* 0x000000000e087348 */ /* 0x000fea0003c00000 */
[----:B------:R0:W1:Y:S02]  /*11d0*/  SHFL.UP P6, R17, R19, R16, R15 ;  /* 0x0400001013117389 */ /* 0x00006400000c000f */
[----:B01----:R-:W-:Y:S05]  /*11e0*/  ENDCOLLECTIVE ;  /* 0x000000000000791b */ /* 0x003fea0003800000 */
.L_x_143:
[----:B------:R-:W-:Y:S01]  /*11f0*/  IMAD.MOV.U32 R16, RZ, RZ, 0x8 ;  /* 0x00000008ff107424 */ /* 0x000fe200078e00ff */
[----:B------:R-:W-:-:S04]  /*1200*/  SEL R12, R17, RZ, P2 ;  /* 0x000000ff110c7207 */ /* 0x000fc80001000000 */
[----:B------:R-:W-:-:S05]  /*1210*/  IADD3 R12, PT, PT, R3, R12, RZ ;  /* 0x0000000c030c7210 */ /* 0x000fca0007ffe0ff */
[----:B------:R-:W-:-:S07]  /*1220*/  IMAD.MOV.U32 R19, RZ, RZ, R12 ;  /* 0x000000ffff137224 */ /* 0x000fce00078e000c */
[----:B------:R-:W-:Y:S05]  /*1230*/  WARPSYNC.COLLECTIVE R14, `(.L_x_144) ;  /* 0x000000000e087348 */ /* 0x000fea0003c00000 */
[----:B------:R0:W1:Y:S02]  /*1240*/  SHFL.UP P6, R17, R19, R16, R15 ;  /* 0x0400001013117389 */ /* 0x00006400000c000f */
[----:B01----:R-:W-:Y:S05]  /*1250*/  ENDCOLLECTIVE ;  /* 0x000000000000791b */ /* 0x003fea0003800000 */
.L_x_144:
[----:B------:R-:W-:Y:S01]  /*1260*/  IMAD.MOV.U32 R16, RZ, RZ, 0x10 ;  /* 0x00000010ff107424 */ /* 0x000fe200078e00ff */
[----:B------:R-:W-:-:S05]  /*1270*/  SEL R17, R17, RZ, P3 ;  /* 0x000000ff11117207 */ /* 0x000fca0001800000 */
[----:B------:R-:W-:-:S04]  /*1280*/  IMAD.IADD R2, R12, 0x1, R17 ;  /* 0x000000010c027824 */ /* 0x000fc800078e0211 */
[----:B------:R-:W-:-:S07]  /*1290*/  IMAD.MOV.U32 R19, RZ, RZ, R2 ;  /* 0x000000ffff137224 */ /* 0x000fce00078e0002 */
[----:B------:R-:W-:Y:S05]  /*12a0*/  WARPSYNC.COLLECTIVE R14, `(.L_x_145) ;  /* 0x000000000e087348 */ /* 0x000fea0003c00000 */
[----:B------:R0:W1:Y:S02]  /*12b0*/  SHFL.UP P6, R17, R19, R16, R15 ;  /* 0x0400001013117389 */ /* 0x00006400000c000f */
[----:B01----:R-:W-:Y:S05]  /*12c0*/  ENDCOLLECTIVE ;  /* 0x000000000000791b */ /* 0x003fea0003800000 */
.L_x_145:
[----:B------:R-:W-:Y:S05]  /*12d0*/  BRA `(.L_x_146) ;  /* 0xfffffff400987947 */ /* 0x000fea000383ffff */
.L_x_128:
[----:B---3--:R-:W-:Y:S01]  /*12e0*/  MOV R19, R3 ;  /* 0x0000000300137202 */ /* 0x008fe20000000f00 */
[----:B------:R-:W-:Y:S02]  /*12f0*/  IMAD.MOV.U32 R16, RZ, RZ, 0x1 ;  /* 0x00000001ff107424 */ /* 0x000fe400078e00ff */
[----:B------:R-:W-:-:S07]  /*1300*/  IMAD.MOV.U32 R15, RZ, RZ, RZ ;  /* 0x000000ffff0f7224 */ /* 0x000fce00078e00ff */
[----:B01----:R-:W-:Y:S05]  /*1310*/  WARPSYNC.COLLECTIVE R14, `(.L_x_147) ;  /* 0x000000000e087348 */ /* 0x003fea0003c00000 */
[----:B-1----:R1:W2:Y:S02]  /*1320*/  SHFL.UP P6, R17, R19, R16, R15 ;  /* 0x0400001013117389 */ /* 0x0022a400000c000f */
[----:B012---:R-:W-:Y:S05]  /*1330*/  ENDCOLLECTIVE ;  /* 0x000000000000791b */ /* 0x007fea0003800000 */
.L_x_147:
[----:B------:R-:W-:Y:S01]  /*1340*/  IMAD.MOV.U32 R16, RZ, RZ, 0x2 ;  /* 0x00000002ff107424 */ /* 0x000fe200078e00ff */
[----:B------:R-:W-:-:S05]  /*1350*/  SEL R2, R17, RZ, P0 ;  /* 0x000000ff11027207 */ /* 0x000fca0000000000 */
[----:B------:R-:W-:-:S04]  /*1360*/  IMAD.IADD R5, R3, 0x1, R2 ;  /* 0x0000000103057824 */ /* 0x000fc800078e0202 */
[----:B------:R-:W-:-:S07]  /*1370*/  IMAD.MOV.U32 R19, RZ, RZ, R5 ;  /* 0x000000ffff137224 */ /* 0x000fce00078e0005 */
[----:B------:R-:W-:Y:S05]  /*1380*/  WARPSYNC.COLLECTIVE R14, `(.L_x_148) ;  /* 0x000000000e087348 */ /* 0x000fea0003c00000 */
[----:B------:R0:W1:Y:S02]  /*1390*/  SHFL.UP P6, R17, R19, R16, R15 ;  /* 0x0400001013117389 */ /* 0x00006400000c000f */
[----:B01----:R-:W-:Y:S05]  /*13a0*/  ENDCOLLECTIVE ;  /* 0x000000000000791b */ /* 0x003fea0003800000 */
.L_x_148:
[----:B------:R-:W-:Y:S01]  /*13b0*/  IMAD.MOV.U32 R16, RZ, RZ, 0x4 ;  /* 0x00000004ff107424 */ /* 0x000fe200078e00ff */
[----:B------:R-:W-:-:S04]  /*13c0*/  SEL R2, R17, RZ, P1 ;  /* 0x000000ff11027207 */ /* 0x000fc80000800000 */
[----:B------:R-:W-:-:S05]  /*13d0*/  IADD3 R11, PT, PT, R5, R2, RZ ;  /* 0x00000002050b7210 */ /* 0x000fca0007ffe0ff */
[----:B------:R-:W-:-:S07]  /*13e0*/  IMAD.MOV.U32 R19, RZ, RZ, R11 ;  /* 0x000000ffff137224 */ /* 0x000fce00078e000b */
[----:B------:R-:W-:Y:S05]  /*13f0*/  WARPSYNC.COLLECTIVE R14, `(.L_x_149) ;  /* 0x000000000e087348 */ /* 0x000fea0003c00000 */
[----:B------:R0:W1:Y:S02]  /*1400*/  SHFL.UP P6, R17, R19, R16, R15 ;  /* 0x0400001013117389 */ /* 0x00006400000c000f */
[----:B01----:R-:W-:Y:S05]  /*1410*/  ENDCOLLECTIVE ;  /* 0x000000000000791b */ /* 0x003fea0003800000 */
.L_x_149:
[----:B------:R-:W-:Y:S01]  /*1420*/  HFMA2 R16, -RZ, RZ, 0, 4.76837158203125e-07 ;  /* 0x00000008ff107431 */ /* 0x000fe200000001ff */
[----:B------:R-:W-:-:S05]  /*1430*/  SEL R2, R17, RZ, P2 ;  /* 0x000000ff11027207 */ /* 0x000fca0001000000 */
[----:B------:R-:W-:-:S04]  /*1440*/  IMAD.IADD R13, R11, 0x1, R2 ;  /* 0x000000010b0d7824 */ /* 0x000fc800078e0202 */
[----:B------:R-:W-:-:S07]  /*1450*/  IMAD.MOV.U32 R19, RZ, RZ, R13 ;  /* 0x000000ffff137224 */ /* 0x000fce00078e000d */
[----:B------:R-:W-:Y:S05]  /*1460*/  WARPSYNC.COLLECTIVE R14, `(.L_x_150) ;  /* 0x000000000e087348 */ /* 0x000fea0003c00000 */
[----:B------:R0:W1:Y:S02]  /*1470*/  SHFL.UP P6, R17, R19, R16, R15 ;  /* 0x0400001013117389 */ /* 0x00006400000c000f */
[----:B01----:R-:W-:Y:S05]  /*1480*/  ENDCOLLECTIVE ;  /* 0x000000000000791b */ /* 0x003fea0003800000 */
.L_x_150:
[----:B------:R-:W-:Y:S01]  /*1490*/  IMAD.MOV.U32 R16, RZ, RZ, 0x10 ;  /* 0x00000010ff107424 */ /* 0x000fe200078e00ff */
[----:B------:R-:W-:-:S05]  /*14a0*/  SEL R2, R17, RZ, P3 ;  /* 0x000000ff11027207 */ /* 0x000fca0001800000 */
[----:B------:R-:W-:-:S04]  /*14b0*/  IMAD.IADD R3, R13, 0x1, R2 ;  /* 0x000000010d037824 */ /* 0x000fc800078e0202 */
[----:B------:R-:W-:-:S07]  /*14c0*/  IMAD.MOV.U32 R19, RZ, RZ, R3 ;  /* 0x000000ffff137224 */ /* 0x000fce00078e0003 */
[----:B------:R-:W-:Y:S05]  /*14d0*/  WARPSYNC.COLLECTIVE R14, `(.L_x_151) ;  /* 0x000000000e087348 */ /* 0x000fea0003c00000 */
[----:B------:R0:W1:Y:S02]  /*14e0*/  SHFL.UP P6, R17, R19, R16, R15 ;  /* 0x0400001013117389 */ /* 0x00006400000c000f */
[----:B01----:R-:W-:Y:S05]  /*14f0*/  ENDCOLLECTIVE ;  /* 0x000000000000791b */ /* 0x003fea0003800000 */
.L_x_151:
[----:B------:R-:W-:Y:S05]  /*1500*/  BRA `(.L_x_152) ;  /* 0xfffffff400747947 */ /* 0x000fea000383ffff */
.L_x_153:
        /* <DEDUP_REMOVED lines=15> */
.L_x_242:


//--------------------- .text._Z12RadixUpsweepPjS_S_jj --------------------------
	.section	.text._Z12RadixUpsweepPjS_S_jj,"ax",@progbits
	.align	128
        .global         _Z12RadixUpsweepPjS_S_jj
        .type           _Z12RadixUpsweepPjS_S_jj,@function
        .size           _Z12RadixUpsweepPjS_S_jj,(.L_x_243 - _Z12RadixUpsweepPjS_S_jj)
        .other          _Z12RadixUpsweepPjS_S_jj,@"STO_CUDA_ENTRY STV_DEFAULT"
_Z12RadixUpsweepPjS_S_jj:
.text._Z12RadixUpsweepPjS_S_jj:
[----:B------:R-:W0:Y:S01]  /*0000*/  LDC R1, c[0x0][0x37c] ;  /* 0x0000df00ff017b82 */ /* 0x000e220000000800 */
[----:B------:R-:W1:Y:S01]  /*0010*/  S2R R18, SR_TID.X ;  /* 0x0000000000127919 */ /* 0x000e620000002100 */
[----:B------:R-:W2:Y:S01]  /*0020*/  LDCU UR4, c[0x0][0x2f8] ;  /* 0x00005f00ff0477ac */ /* 0x000ea20008000800 */
[----:B0-----:R-:W-:Y:S01]  /*0030*/  VIADD R1, R1, 0xfffffff8 ;  /* 0xfffffff801017836 */ /* 0x001fe20000000000 */
[----:B------:R-:W-:Y:S01]  /*0040*/  BSSY.RECONVERGENT B6, `(.L_x_154) ;  /* 0x000002f000067945 */ /* 0x000fe20003800200 */
[----:B------:R-:W1:Y:S01]  /*0050*/  S2R R25, SR_CTAID.X ;  /* 0x0000000000197919 */ /* 0x000e620000002500 */
[----:B------:R-:W0:Y:S02]  /*0060*/  LDCU UR5, c[0x0][0x2fc] ;  /* 0x00005f80ff0577ac */ /* 0x000e240008000800 */
[----:B--2---:R-:W-:-:S05]  /*0070*/  IADD3 R2, P1, PT, R1, UR4, RZ ;  /* 0x0000000401027c10 */ /* 0x004fca000ff3e0ff */
[----:B0-----:R-:W-:Y:S01]  /*0080*/  IMAD.X R16, RZ, RZ, UR5, P1 ;  /* 0x00000005ff107e24 */ /* 0x001fe200088e06ff */
[----:B-1----:R-:W-:-:S13]  /*0090*/  LOP3.LUT P0, RZ, R18, R25, RZ, 0xfc, !PT ;  /* 0x0000001912ff7212 */ /* 0x002fda000780fcff */
[----:B------:R-:W-:Y:S05]  /*00a0*/  @P0 BRA `(.L_x_155) ;  /* 0x0000000000a00947 */ /* 0x000fea0003800000 */
[----:B------:R-:W-:Y:S01]  /*00b0*/  MOV R17, 0x20 ;  /* 0x0000002000117802 */ /* 0x000fe20000000f00 */
[----:B------:R-:W0:Y:S01]  /*00c0*/  LDCU.64 UR4, c[0x4][URZ] ;  /* 0x01000000ff0477ac */ /* 0x000e220008000a00 */
[----:B------:R-:W-:Y:S02]  /*00d0*/  CS2R R6, SRZ ;  /* 0x0000000000067805 */ /* 0x000fe4000001ff00 */
[----:B------:R1:W2:Y:S01]  /*00e0*/  LDC.64 R8, c[0x4][R17] ;  /* 0x0100000011087b82 */ /* 0x0002a20000000a00 */
[----:B0-----:R-:W-:Y:S01]  /*00f0*/  IMAD.U32 R4, RZ, RZ, UR4 ;  /* 0x00000004ff047e24 */ /* 0x001fe2000f8e00ff */
[----:B-1----:R-:W-:-:S07]  /*0100*/  MOV R5, UR5 ;  /* 0x0000000500057c02 */ /* 0x002fce0008000f00 */
[----:B------:R-:W-:-:S07]  /*0110*/  LEPC R20, `(.L_x_156) ;  /* 0x000000001014794e */ /* 0x000fce0000000000 */
[----:B--2---:R-:W-:Y:S05]  /*0120*/  CALL.ABS.NOINC R8 ;  /* 0x0000000008007343 */ /* 0x004fea0003c00000 */
.L_x_156:
[----:B------:R-:W0:Y:S01]  /*0130*/  LDC R8, c[0x0][0x370] ;  /* 0x0000dc00ff087b82 */ /* 0x000e220000000800 */
[----:B------:R-:W1:Y:S01]  /*0140*/  LDCU.64 UR4, c[0x4][0x8] ;  /* 0x01000100ff0477ac */ /* 0x000e620008000a00 */
[----:B------:R-:W-:Y:S01]  /*0150*/  IMAD.MOV.U32 R6, RZ, RZ, R2 ;  /* 0x000000ffff067224 */ /* 0x000fe200078e0002 */
[----:B------:R-:W-:-:S05]  /*0160*/  MOV R7, R16 ;  /* 0x0000001000077202 */ /* 0x000fca0000000f00 */
[----:B------:R-:W0:Y:S08]  /*0170*/  LDC R9, c[0x0][0x360] ;  /* 0x0000d800ff097b82 */ /* 0x000e300000000800 */
[----:B------:R2:W3:Y:S01]  /*0180*/  LDC.64 R10, c[0x4][R17] ;  /* 0x01000000110a7b82 */ /* 0x0004e20000000a00 */
[----:B-1----:R-:W-:Y:S02]  /*0190*/  IMAD.U32 R4, RZ, RZ, UR4 ;  /* 0x00000004ff047e24 */ /* 0x002fe4000f8e00ff */
[----:B------:R-:W-:Y:S01]  /*01a0*/  IMAD.U32 R5, RZ, RZ, UR5 ;  /* 0x00000005ff057e24 */ /* 0x000fe2000f8e00ff */
[----:B0-----:R2:W-:Y:S06]  /*01b0*/  STL.64 [R1], R8 ;  /* 0x0000000801007387 */ /* 0x0015ec0000100a00 */
[----:B------:R-:W-:-:S07]  /*01c0*/  LEPC R20, `(.L_x_157) ;  /* 0x000000001014794e */ /* 0x000fce0000000000 */
[----:B--23--:R-:W-:Y:S05]  /*01d0*/  CALL.ABS.NOINC R10 ;  /* 0x000000000a007343 */ /* 0x00cfea0003c00000 */
.L_x_157:
[----:B------:R-:W0:Y:S01]  /*01e0*/  LDC.64 R8, c[0x0][0x398] ;  /* 0x0000e600ff087b82 */ /* 0x000e220000000a00 */
[----:B------:R-:W1:Y:S01]  /*01f0*/  LDCU.64 UR4, c[0x4][0x10] ;  /* 0x01000200ff0477ac */ /* 0x000e620008000a00 */
[----:B------:R-:W-:Y:S01]  /*0200*/  IMAD.MOV.U32 R6, RZ, RZ, R2 ;  /* 0x000000ffff067224 */ /* 0x000fe200078e0002 */
[----:B------:R-:W-:-:S05]  /*0210*/  MOV R7, R16 ;  /* 0x0000001000077202 */ /* 0x000fca0000000f00 */
[----:B------:R2:W3:Y:S01]  /*0220*/  LDC.64 R10, c[0x4][R17] ;  /* 0x01000000110a7b82 */ /* 0x0004e20000000a00 */
[----:B-1----:R-:W-:Y:S02]  /*0230*/  IMAD.U32 R4, RZ, RZ, UR4 ;  /* 0x00000004ff047e24 */ /* 0x002fe4000f8e00ff */
[----:B------:R-:W-:Y:S01]  /*0240*/  IMAD.U32 R5, RZ, RZ, UR5 ;  /* 0x00000005ff057e24 */ /* 0x000fe2000f8e00ff */
[----:B0-----:R2:W-:Y:S06]  /*0250*/  STL.64 [R1], R8 ;  /* 0x0000000801007387 */ /* 0x0015ec0000100a00 */
[----:B------:R-:W-:-:S07]  /*0260*/  LEPC R20, `(.L_x_158) ;  /* 0x000000001014794e */ /* 0x000fce0000000000 */
[----:B--23--:R-:W-:Y:S05]  /*0270*/  CALL.ABS.NOINC R10 ;  /* 0x000000000a007343 */ /* 0x00cfea0003c00000 */
.L_x_158:
[----:B------:R-:W-:Y:S01]  /*0280*/  IMAD.MOV.U32 R8, RZ, RZ, 0x100 ;  /* 0x00000100ff087424 */ /* 0x000fe200078e00ff */
[----:B------:R0:W1:Y:S01]  /*0290*/  LDC.64 R10, c[0x4][R17] ;  /* 0x01000000110a7b82 */ /* 0x0000620000000a00 */
[----:B------:R-:W-:Y:S01]  /*02a0*/  IMAD.MOV.U32 R9, RZ, RZ, 0x780 ;  /* 0x00000780ff097424 */ /* 0x000fe200078e00ff */
[----:B------:R-:W2:Y:S01]  /*02b0*/  LDCU.64 UR4, c[0x4][0x18] ;  /* 0x01000300ff0477ac */ /* 0x000ea20008000a00 */
[----:B------:R-:W-:Y:S02]  /*02c0*/  IMAD.MOV.U32 R6, RZ, RZ, R2 ;  /* 0x000000ffff067224 */ /* 0x000fe400078e0002 */
[----:B------:R-:W-:Y:S01]  /*02d0*/  IMAD.MOV.U32 R7, RZ, RZ, R16 ;  /* 0x000000ffff077224 */ /* 0x000fe200078e0010 */
[----:B------:R0:W-:Y:S01]  /*02e0*/  STL.64 [R1], R8 ;  /* 0x0000000801007387 */ /* 0x0001e20000100a00 */
[----:B--2---:R-:W-:Y:S01]  /*02f0*/  IMAD.U32 R4, RZ, RZ, UR4 ;  /* 0x00000004ff047e24 */ /* 0x004fe2000f8e00ff */
[----:B0-----:R-:W-:-:S07]  /*0300*/  MOV R5, UR5 ;  /* 0x0000000500057c02 */ /* 0x001fce0008000f00 */
[----:B------:R-:W-:-:S07]  /*0310*/  LEPC R20, `(.L_x_155) ;  /* 0x000000001014794e */ /* 0x000fce0000000000 */
[----:B-1----:R-:W-:Y:S05]  /*0320*/  CALL.ABS.NOINC R10 ;  /* 0x000000000a007343 */ /* 0x002fea0003c00000 */
.L_x_155:
[----:B------:R-:W-:Y:S05]  /*0330*/  BSYNC.RECONVERGENT B6 ;  /* 0x0000000000067941 */ /* 0x000fea0003800200 */
.L_x_154:
[----:B------:R-:W-:-:S13]  /*0340*/  ISETP.GT.U32.AND P0, PT, R18, 0x1ff, PT ;  /* 0x000001ff1200780c */ /* 0x000fda0003f04070 */
[----:B------:R-:W-:Y:S05]  /*0350*/  @P0 BRA `(.L_x_159) ;  /* 0x0000000000f40947 */ /* 0x000fea0003800000 */
[----:B------:R-:W0:Y:S01]  /*0360*/  LDC R3, c[0x0][0x360] ;  /* 0x0000d800ff037b82 */ /* 0x000e220000000800 */
[----:B------:R-:W-:Y:S01]  /*0370*/  BSSY.RECONVERGENT B0, `(.L_x_160) ;  /* 0x000002b000007945 */ /* 0x000fe20003800200 */
[----:B0-----:R-:W0:Y:S01]  /*0380*/  I2F.U32.RP R6, R3 ;  /* 0x0000000300067306 */ /* 0x001e220000209000 */
[----:B------:R-:W-:Y:S01]  /*0390*/  IMAD.IADD R0, R18, 0x1, R3 ;  /* 0x0000000112007824 */ /* 0x000fe200078e0203 */
[----:B------:R-:W-:-:S04]  /*03a0*/  ISETP.NE.U32.AND P2, PT, R3, RZ, PT ;  /* 0x000000ff0300720c */ /* 0x000fc80003f45070 */
[C---:B------:R-:W-:Y:S02]  /*03b0*/  ISETP.GE.U32.AND P0, PT, R0.reuse, 0x200, PT ;  /* 0x000002000000780c */ /* 0x040fe40003f06070 */
[----:B------:R-:W-:Y:S01]  /*03c0*/  VIMNMX.U32 R7, PT, PT, R0, 0x200, !PT ;  /* 0x0000020000077848 */ /* 0x000fe20007fe0000 */
[----:B0-----:R-:W0:Y:S02]  /*03d0*/  MUFU.RCP R6, R6 ;  /* 0x0000000600067308 */ /* 0x001e240000001000 */
[----:B0-----:R-:W-:-:S06]  /*03e0*/  VIADD R4, R6, 0xffffffe ;  /* 0x0ffffffe06047836 */ /* 0x001fcc0000000000 */
[----:B------:R0:W1:Y:S02]  /*03f0*/  F2I.FTZ.U32.TRUNC.NTZ R5, R4 ;  /* 0x0000000400057305 */ /* 0x000064000021f000 */
[----:B0-----:R-:W-:Y:S01]  /*0400*/  IMAD.MOV.U32 R4, RZ, RZ, RZ ;  /* 0x000000ffff047224 */ /* 0x001fe200078e00ff */
[----:B-1----:R-:W-:-:S05]  /*0410*/  IADD3 R2, PT, PT, RZ, -R5, RZ ;  /* 0x80000005ff027210 */ /* 0x002fca0007ffe0ff */
[----:B------:R-:W-:Y:S01]  /*0420*/  IMAD R9, R2, R3, RZ ;  /* 0x0000000302097224 */ /* 0x000fe200078e02ff */
[----:B------:R-:W-:-:S03]  /*0430*/  SEL R2, RZ, 0x1, P0 ;  /* 0x00000001ff027807 */ /* 0x000fc60000000000 */
[----:B------:R-:W-:Y:S01]  /*0440*/  IMAD.HI.U32 R5, R5, R9, R4 ;  /* 0x0000000905057227 */ /* 0x000fe200078e0004 */
[----:B------:R-:W-:-:S05]  /*0450*/  IADD3 R0, PT, PT, R7, -R0, -R2 ;  /* 0x8000000007007210 */ /* 0x000fca0007ffe802 */
[----:B------:R-:W-:-:S04]  /*0460*/  IMAD.HI.U32 R5, R5, R0, RZ ;  /* 0x0000000005057227 */ /* 0x000fc800078e00ff */
[----:B------:R-:W-:-:S04]  /*0470*/  IMAD.MOV R4, RZ, RZ, -R5 ;  /* 0x000000ffff047224 */ /* 0x000fc800078e0a05 */
[----:B------:R-:W-:-:S05]  /*0480*/  IMAD R0, R3, R4, R0 ;  /* 0x0000000403007224 */ /* 0x000fca00078e0200 */
[----:B------:R-:W-:-:S13]  /*0490*/  ISETP.GE.U32.AND P0, PT, R0, R3, PT ;  /* 0x000000030000720c */ /* 0x000fda0003f06070 */
[----:B------:R-:W-:Y:S01]  /*04a0*/  @P0 IADD3 R0, PT, PT, R0, -R3, RZ ;  /* 0x8000000300000210 */ /* 0x000fe20007ffe0ff */
[----:B------:R-:W-:-:S03]  /*04b0*/  @P0 VIADD R5, R5, 0x1 ;  /* 0x0000000105050836 */ /* 0x000fc60000000000 */
[----:B------:R-:W-:-:S13]  /*04c0*/  ISETP.GE.U32.AND P1, PT, R0, R3, PT ;  /* 0x000000030000720c */ /* 0x000fda0003f26070 */
[----:B------:R-:W-:Y:S01]  /*04d0*/  @P1 VIADD R5, R5, 0x1 ;  /* 0x0000000105051836 */ /* 0x000fe20000000000 */
[----:B------:R-:W-:-:S05]  /*04e0*/  @!P2 LOP3.LUT R5, RZ, R3, RZ, 0x33, !PT ;  /* 0x00000003ff05a212 */ /* 0x000fca00078e33ff */
[----:B------:R-:W-:-:S05]  /*04f0*/  IMAD.IADD R2, R2, 0x1, R5 ;  /* 0x0000000102027824 */ /* 0x000fca00078e0205 */
[C---:B------:R-:W-:Y:S02]  /*0500*/  LOP3.LUT R0, R2.reuse, 0x3, RZ, 0xc0, !PT ;  /* 0x0000000302007812 */ /* 0x040fe400078ec0ff */
[----:B------:R-:W-:Y:S02]  /*0510*/  ISETP.GE.U32.AND P1, PT, R2, 0x3, PT ;  /* 0x000000030200780c */ /* 0x000fe40003f26070 */
[----:B------:R-:W-:Y:S02]  /*0520*/  ISETP.NE.AND P0, PT, R0, 0x3, PT ;  /* 0x000000030000780c */ /* 0x000fe40003f05270 */
[----:B------:R-:W-:-:S11]  /*0530*/  MOV R0, R18 ;  /* 0x0000001200007202 */ /* 0x000fd60000000f00 */
[----:B------:R-:W-:Y:S05]  /*0540*/  @!P0 BRA `(.L_x_161) ;  /* 0x0000000000348947 */ /* 0x000fea0003800000 */
[----:B------:R-:W0:Y:S01]  /*0550*/  S2UR UR5, SR_CgaCtaId ;  /* 0x00000000000579c3 */ /* 0x000e220000008800 */
[----:B------:R-:W-:Y:S01]  /*0560*/  VIADD R0, R2, 0x1 ;  /* 0x0000000102007836 */ /* 0x000fe20000000000 */
[----:B------:R-:W-:-:S04]  /*0570*/  UMOV UR4, 0x400 ;  /* 0x0000040000047882 */ /* 0x000fc80000000000 */
[----:B------:R-:W-:-:S05]  /*0580*/  LOP3.LUT R2, R0, 0x3, RZ, 0xc0, !PT ;  /* 0x0000000300027812 */ /* 0x000fca00078ec0ff */
[----:B------:R-:W-:Y:S02]  /*0590*/  IMAD R0, R2, R3, R18 ;  /* 0x0000000302007224 */ /* 0x000fe400078e0212 */
[----:B------:R-:W-:Y:S01]  /*05a0*/  IMAD.MOV R4, RZ, RZ, -R2 ;  /* 0x000000ffff047224 */ /* 0x000fe200078e0a02 */
[----:B0-----:R-:W-:-:S06]  /*05b0*/  ULEA UR4, UR5, UR4, 0x18 ;  /* 0x0000000405047291 */ /* 0x001fcc000f8ec0ff */
[----:B------:R-:W-:-:S07]  /*05c0*/  LEA R2, R18, UR4, 0x2 ;  /* 0x0000000412027c11 */ /* 0x000fce000f8e10ff */
.L_x_162:
[----:B------:R-:W-:Y:S01]  /*05d0*/  VIADD R4, R4, 0x1 ;  /* 0x0000000104047836 */ /* 0x000fe20000000000 */
[----:B------:R0:W-:Y:S04]  /*05e0*/  STS [R2], RZ ;  /* 0x000000ff02007388 */ /* 0x0001e80000000800 */
[----:B------:R-:W-:Y:S02]  /*05f0*/  ISETP.NE.AND P0, PT, R4, RZ, PT ;  /* 0x000000ff0400720c */ /* 0x000fe40003f05270 */
[----:B0-----:R-:W-:-:S11]  /*0600*/  LEA R2, R3, R2, 0x2 ;  /* 0x0000000203027211 */ /* 0x001fd600078e10ff */
[----:B------:R-:W-:Y:S05]  /*0610*/  @P0 BRA `(.L_x_162) ;  /* 0xfffffffc00ec0947 */ /* 0x000fea000383ffff */
.L_x_161:
[----:B------:R-:W-:Y:S05]  /*0620*/  BSYNC.RECONVERGENT B0 ;  /* 0x0000000000007941 */ /* 0x000fea0003800200 */
.L_x_160:
[----:B------:R-:W-:Y:S05]  /*0630*/  @!P1 BRA `(.L_x_159) ;  /* 0x00000000003c9947 */ /* 0x000fea0003800000 */
[----:B------:R-:W0:Y:S01]  /*0640*/  S2UR UR5, SR_CgaCtaId ;  /* 0x00000000000579c3 */ /* 0x000e220000008800 */
[----:B------:R-:W-:Y:S02]  /*0650*/  UMOV UR4, 0x400 ;  /* 0x0000040000047882 */ /* 0x000fe40000000000 */
[----:B0-----:R-:W-:-:S06]  /*0660*/  ULEA UR4, UR5, UR4, 0x18 ;  /* 0x0000000405047291 */ /* 0x001fcc000f8ec0ff */
[----:B------:R-:W-:-:S07]  /*0670*/  LEA R2, R0, UR4, 0x2 ;  /* 0x0000000400027c11 */ /* 0x000fce000f8e10ff */
.L_x_163:
[C-C-:B------:R-:W-:Y:S01]  /*0680*/  IMAD R4, R3.reuse, 0x4, R2.reuse ;  /* 0x0000000403047824 */ /* 0x140fe200078e0202 */
[----:B------:R0:W-:Y:S01]  /*0690*/  STS [R2], RZ ;  /* 0x000000ff02007388 */ /* 0x0001e20000000800 */
[C-C-:B------:R-:W-:Y:S02]  /*06a0*/  IMAD R5, R3.reuse, 0x8, R2.reuse ;  /* 0x0000000803057824 */ /* 0x140fe400078e0202 */
[C---:B------:R-:W-:Y:S01]  /*06b0*/  IMAD R6, R3.reuse, 0xc, R2 ;  /* 0x0000000c03067824 */ /* 0x040fe200078e0202 */
[----:B------:R1:W-:Y:S01]  /*06c0*/  STS [R4], RZ ;  /* 0x000000ff04007388 */ /* 0x0003e20000000800 */
[----:B------:R-:W-:-:S03]  /*06d0*/  IMAD R0, R3, 0x4, R0 ;  /* 0x0000000403007824 */ /* 0x000fc600078e0200 */
[----:B------:R1:W-:Y:S01]  /*06e0*/  STS [R5], RZ ;  /* 0x000000ff05007388 */ /* 0x0003e20000000800 */
[----:B0-----:R-:W-:Y:S02]  /*06f0*/  LEA R2, R3, R2, 0x4 ;  /* 0x0000000203027211 */ /* 0x001fe400078e20ff */
[----:B------:R-:W-:Y:S01]  /*0700*/  ISETP.GE.U32.AND P0, PT, R0, 0x200, PT ;  /* 0x000002000000780c */ /* 0x000fe20003f06070 */
[----:B------:R1:W-:-:S12]  /*0710*/  STS [R6], RZ ;  /* 0x000000ff06007388 */ /* 0x0003d80000000800 */
[----:B-1----:R-:W-:Y:S05]  /*0720*/  @!P0 BRA `(.L_x_163) ;  /* 0xfffffffc00d48947 */ /* 0x002fea000383ffff */
.L_x_159:
[----:B------:R-:W-:Y:S05]  /*0730*/  WARPSYNC.ALL ;  /* 0x0000000000007948 */ /* 0x000fea0003800000 */
[----:B------:R-:W0:Y:S01]  /*0740*/  LDCU UR7, c[0x0][0x370] ;  /* 0x00006e00ff0777ac */ /* 0x000e220008000800 */
[----:B------:R-:W1:Y:S01]  /*0750*/  S2UR UR5, SR_CgaCtaId ;  /* 0x00000000000579c3 */ /* 0x000e620000008800 */
[----:B------:R-:W-:-:S07]  /*0760*/  IMAD.SHL.U32 R0, R18, 0x10, RZ ;  /* 0x0000001012007824 */ /* 0x000fce00078e00ff */
[----:B------:R-:W-:Y:S01]  /*0770*/  BAR.SYNC.DEFER_BLOCKING 0x0 ;  /* 0x0000000000007b1d */ /* 0x000fe20000010000 */
[----:B------:R-:W-:-:S05]  /*0780*/  LOP3.LUT R0, R0, 0x3c00, RZ, 0xc0, !PT ;  /* 0x00003c0000007812 */ /* 0x000fca00078ec0ff */
[----:B------:R-:W-:Y:S01]  /*0790*/  UMOV UR4, 0x400 ;  /* 0x0000040000047882 */ /* 0x000fe20000000000 */
[----:B------:R-:W2:Y:S01]  /*07a0*/  LDCU.64 UR8, c[0x0][0x358] ;  /* 0x00006b00ff0877ac */ /* 0x000ea20008000a00 */
[----:B0-----:R-:W-:-:S06]  /*07b0*/  UIADD3 UR6, UPT, UPT, UR7, -0x1, URZ ;  /* 0xffffffff07067890 */ /* 0x001fcc000fffe0ff */
[----:B------:R-:W-:Y:S01]  /*07c0*/  ISETP.GE.U32.AND P0, PT, R25, UR6, PT ;  /* 0x0000000619007c0c */ /* 0x000fe2000bf06070 */
[----:B-1----:R-:W-:-:S06]  /*07d0*/  ULEA UR4, UR5, UR4, 0x18 ;  /* 0x0000000405047291 */ /* 0x002fcc000f8ec0ff */
[----:B------:R-:W-:-:S06]  /*07e0*/  VIADD R0, R0, UR4 ;  /* 0x0000000400007c36 */ /* 0x000fcc0008000000 */
[----:B--2---:R-:W-:Y:S05]  /*07f0*/  @P0 BRA `(.L_x_164) ;  /* 0x00000000008c0947 */ /* 0x004fea0003800000 */
[----:B------:R-:W-:Y:S01]  /*0800*/  IMAD.MOV.U32 R8, RZ, RZ, 0x780 ;  /* 0x00000780ff087424 */ /* 0x000fe200078e00ff */
[----:B------:R-:W0:Y:S01]  /*0810*/  LDCU UR5, c[0x0][0x39c] ;  /* 0x00007380ff0577ac */ /* 0x000e220008000800 */
[C---:B------:R-:W-:Y:S01]  /*0820*/  IMAD R11, R25.reuse, 0x780, R18 ;  /* 0x00000780190b7824 */ /* 0x040fe200078e0212 */
[----:B------:R-:W-:Y:S01]  /*0830*/  BSSY.RECONVERGENT B0, `(.L_x_164) ;  /* 0x000001f000007945 */ /* 0x000fe20003800200 */
[----:B------:R-:W-:-:S05]  /*0840*/  IMAD R8, R25, R8, 0x780 ;  /* 0x0000078019087424 */ /* 0x000fca00078e0208 */
[----:B------:R-:W-:-:S13]  /*0850*/  ISETP.GE.U32.AND P0, PT, R11, R8, PT ;  /* 0x000000080b00720c */ /* 0x000fda0003f06070 */
[----:B0-----:R-:W-:Y:S05]  /*0860*/  @P0 BRA `(.L_x_165) ;  /* 0x00000000006c0947 */ /* 0x001fea0003800000 */
[----:B------:R-:W0:Y:S08]  /*0870*/  LDC R9, c[0x0][0x360] ;  /* 0x0000d800ff097b82 */ /* 0x000e300000000800 */
[----:B------:R-:W1:Y:S02]  /*0880*/  LDC.64 R2, c[0x0][0x380] ;  /* 0x0000e000ff027b82 */ /* 0x000e640000000a00 */
.L_x_166:
[----:B-12---:R-:W-:-:S06]  /*0890*/  IMAD.WIDE.U32 R4, R11, 0x10, R2 ;  /* 0x000000100b047825 */ /* 0x006fcc00078e0002 */
[----:B------:R-:W2:Y:S01]  /*08a0*/  LDG.E.128 R4, desc[UR8][R4.64] ;  /* 0x0000000804047981 */ /* 0x000ea2000c1e1d00 */
[----:B0-----:R-:W-:-:S04]  /*08b0*/  IADD3 R11, PT, PT, R9, R11, RZ ;  /* 0x0000000b090b7210 */ /* 0x001fc80007ffe0ff */
[----:B------:R-:W-:Y:S02]  /*08c0*/  ISETP.GE.U32.AND P0, PT, R11, R8, PT ;  /* 0x000000080b00720c */ /* 0x000fe40003f06070 */
[----:B--2---:R-:W-:Y:S02]  /*08d0*/  SHF.R.U32.HI R12, RZ, UR5, R5 ;  /* 0x00000005ff0c7c19 */ /* 0x004fe40008011605 */
[----:B------:R-:W-:Y:S02]  /*08e0*/  SHF.R.U32.HI R6, RZ, UR5, R6 ;  /* 0x00000005ff067c19 */ /* 0x000fe40008011606 */
[----:B------:R-:W-:Y:S01]  /*08f0*/  SHF.R.U32.HI R10, RZ, UR5, R4 ;  /* 0x00000005ff0a7c19 */ /* 0x000fe20008011604 */
[----:B------:R-:W-:Y:S01]  /*0900*/  IMAD.SHL.U32 R12, R12, 0x4, RZ ;  /* 0x000000040c0c7824 */ /* 0x000fe200078e00ff */
[----:B------:R-:W-:Y:S01]  /*0910*/  SHF.R.U32.HI R7, RZ, UR5, R7 ;  /* 0x00000005ff077c19 */ /* 0x000fe20008011607 */
[----:B------:R-:W-:Y:S01]  /*0920*/  IMAD.SHL.U32 R6, R6, 0x4, RZ ;  /* 0x0000000406067824 */ /* 0x000fe200078e00ff */
[----:B------:R-:W-:-:S02]  /*0930*/  SHF.L.U32 R10, R10, 0x2, RZ ;  /* 0x000000020a0a7819 */ /* 0x000fc400000006ff */
[----:B------:R-:W-:Y:S01]  /*0940*/  LOP3.LUT R13, R12, 0x3fc, RZ, 0xc0, !PT ;  /* 0x000003fc0c0d7812 */ /* 0x000fe200078ec0ff */
[----:B------:R-:W-:Y:S01]  /*0950*/  IMAD.SHL.U32 R14, R7, 0x4, RZ ;  /* 0x00000004070e7824 */ /* 0x000fe200078e00ff */
[----:B------:R-:W-:Y:S02]  /*0960*/  LOP3.LUT R7, R10, 0x3fc, RZ, 0xc0, !PT ;  /* 0x000003fc0a077812 */ /* 0x000fe400078ec0ff */
[----:B------:R-:W-:Y:S01]  /*0970*/  LOP3.LUT R5, R6, 0x3fc, RZ, 0xc0, !PT ;  /* 0x000003fc06057812 */ /* 0x000fe200078ec0ff */
[----:B------:R-:W-:Y:S01]  /*0980*/  IMAD.IADD R13, R0, 0x1, R13 ;  /* 0x00000001000d7824 */ /* 0x000fe200078e020d */
[----:B------:R-:W-:Y:S02]  /*0990*/  LOP3.LUT R15, R14, 0x3fc, RZ, 0xc0, !PT ;  /* 0x000003fc0e0f7812 */ /* 0x000fe400078ec0ff */
[C---:B------:R-:W-:Y:S01]  /*09a0*/  IADD3 R7, PT, PT, R0.reuse, R7, RZ ;  /* 0x0000000700077210 */ /* 0x040fe20007ffe0ff */
[C---:B------:R-:W-:Y:S02]  /*09b0*/  IMAD.IADD R5, R0.reuse, 0x1, R5 ;  /* 0x0000000100057824 */ /* 0x040fe400078e0205 */
[----:B------:R-:W-:-:S02]  /*09c0*/  IMAD.IADD R15, R0, 0x1, R15 ;  /* 0x00000001000f7824 */ /* 0x000fc400078e020f */
[----:B------:R2:W-:Y:S04]  /*09d0*/  ATOMS.POPC.INC.32 RZ, [R7+URZ] ;  /* 0x0000000007ff7f8c */ /* 0x0005e8000d8000ff */
[----:B------:R2:W-:Y:S04]  /*09e0*/  ATOMS.POPC.INC.32 RZ, [R13+URZ] ;  /* 0x000000000dff7f8c */ /* 0x0005e8000d8000ff */
[----:B------:R2:W-:Y:S04]  /*09f0*/  ATOMS.POPC.INC.32 RZ, [R5+URZ] ;  /* 0x0000000005ff7f8c */ /* 0x0005e8000d8000ff */
[----:B------:R2:W-:Y:S01]  /*0a00*/  ATOMS.POPC.INC.32 RZ, [R15+URZ] ;  /* 0x000000000fff7f8c */ /* 0x0005e2000d8000ff */
[----:B------:R-:W-:Y:S05]  /*0a10*/  @!P0 BRA `(.L_x_166) ;  /* 0xfffffffc009c8947 */ /* 0x000fea000383ffff */
.L_x_165:
[----:B------:R-:W-:Y:S05]  /*0a20*/  BSYNC.RECONVERGENT B0 ;  /* 0x0000000000007941 */ /* 0x000fea0003800200 */
.L_x_164:
[----:B------:R-:W-:-:S13]  /*0a30*/  ISETP.NE.AND P0, PT, R25, UR6, PT ;  /* 0x0000000619007c0c */ /* 0x000fda000bf05270 */
[----:B------:R-:W-:Y:S05]  /*0a40*/  @P0 BRA `(.L_x_167) ;  /* 0x0000000000500947 */ /* 0x000fea0003800000 */
[----:B------:R-:W0:Y:S01]  /*0a50*/  LDCU UR5, c[0x0][0x398] ;  /* 0x00007300ff0577ac */ /* 0x000e220008000800 */
[----:B------:R-:W-:Y:S01]  /*0a60*/  IMAD R2, R25, 0x1e00, R18 ;  /* 0x00001e0019027824 */ /* 0x000fe200078e0212 */
[----:B------:R-:W-:Y:S01]  /*0a70*/  BSSY.RECONVERGENT B0, `(.L_x_167) ;  /* 0x0000011000007945 */ /* 0x000fe20003800200 */
[----:B------:R-:W1:Y:S03]  /*0a80*/  LDCU UR6, c[0x0][0x39c] ;  /* 0x00007380ff0677ac */ /* 0x000e660008000800 */
[----:B0-----:R-:W-:-:S13]  /*0a90*/  ISETP.GE.U32.AND P0, PT, R2, UR5, PT ;  /* 0x0000000502007c0c */ /* 0x001fda000bf06070 */
[----:B-1----:R-:W-:Y:S05]  /*0aa0*/  @P0 BRA `(.L_x_168) ;  /* 0x0000000000340947 */ /* 0x002fea0003800000 */
[----:B------:R-:W0:Y:S01]  /*0ab0*/  LDC R8, c[0x0][0x360] ;  /* 0x0000d800ff087b82 */ /* 0x000e220000000800 */
[----:B--2---:R-:W-:-:S07]  /*0ac0*/  IMAD.MOV.U32 R7, RZ, RZ, R2 ;  /* 0x000000ffff077224 */ /* 0x004fce00078e0002 */
[----:B------:R-:W1:Y:S02]  /*0ad0*/  LDC.64 R4, c[0x0][0x380] ;  /* 0x0000e000ff047b82 */ /* 0x000e640000000a00 */
.L_x_169:
[----:B-1----:R-:W-:-:S06]  /*0ae0*/  IMAD.WIDE.U32 R2, R7, 0x4, R4 ;  /* 0x0000000407027825 */ /* 0x002fcc00078e0004 */
[----:B------:R-:W2:Y:S01]  /*0af0*/  LDG.E R2, desc[UR8][R2.64] ;  /* 0x0000000802027981 */ /* 0x000ea2000c1e1900 */
[----:B0-----:R-:W-:-:S04]  /*0b00*/  IADD3 R7, PT, PT, R8, R7, RZ ;  /* 0x0000000708077210 */ /* 0x001fc80007ffe0ff */
[----:B------:R-:W-:Y:S02]  /*0b10*/  ISETP.GE.U32.AND P0, PT, R7, UR5, PT ;  /* 0x0000000507007c0c */ /* 0x000fe4000bf06070 */
[----:B--2---:R-:W-:-:S05]  /*0b20*/  SHF.R.U32.HI R6, RZ, UR6, R2 ;  /* 0x00000006ff067c19 */ /* 0x004fca0008011602 */
[----:B------:R-:W-:-:S05]  /*0b30*/  IMAD.SHL.U32 R6, R6, 0x4, RZ ;  /* 0x0000000406067824 */ /* 0x000fca00078e00ff */
[----:B---3--:R-:W-:-:S05]  /*0b40*/  LOP3.LUT R9, R6, 0x3fc, RZ, 0xc0, !PT ;  /* 0x000003fc06097812 */ /* 0x008fca00078ec0ff */
[----:B------:R-:W-:-:S05]  /*0b50*/  IMAD.IADD R9, R0, 0x1, R9 ;  /* 0x0000000100097824 */ /* 0x000fca00078e0209 */
[----:B------:R3:W-:Y:S01]  /*0b60*/  ATOMS.POPC.INC.32 RZ, [R9+URZ] ;  /* 0x0000000009ff7f8c */ /* 0x0007e2000d8000ff */
[----:B------:R-:W-:Y:S05]  /*0b70*/  @!P0 BRA `(.L_x_169) ;  /* 0xfffffffc00d88947 */ /* 0x000fea000383ffff */
.L_x_168:
[----:B------:R-:W-:Y:S05]  /*0b80*/  BSYNC.RECONVERGENT B0 ;  /* 0x0000000000007941 */ /* 0x000fea0003800200 */
.L_x_167:
[----:B------:R-:W-:Y:S01]  /*0b90*/  BAR.SYNC.DEFER_BLOCKING 0x0 ;  /* 0x0000000000007b1d */ /* 0x000fe20000010000 */
[----:B------:R-:W-:-:S13]  /*0ba0*/  ISETP.GT.U32.AND P0, PT, R18, 0xff, PT ;  /* 0x000000ff1200780c */ /* 0x000fda0003f04070 */
[----:B------:R-:W-:Y:S05]  /*0bb0*/  @P0 BRA `(.L_x_170) ;  /* 0x0000000c001c0947 */ /* 0x000fea0003800000 */
[----:B---3--:R-:W0:Y:S01]  /*0bc0*/  LDC R9, c[0x0][0x360] ;  /* 0x0000d800ff097b82 */ /* 0x008e220000000800 */
[----:B------:R-:W-:Y:S01]  /*0bd0*/  BSSY B0, `(.L_x_171) ;  /* 0x000004a000007945 */ /* 0x000fe20003800000 */
[----:B------:R-:W-:Y:S01]  /*0be0*/  IMAD.MOV.U32 R20, RZ, RZ, R18 ;  /* 0x000000ffff147224 */ /* 0x000fe200078e0012 */
[----:B0-----:R-:W0:Y:S01]  /*0bf0*/  I2F.U32.RP R4, R9 ;  /* 0x0000000900047306 */ /* 0x001e220000209000 */
[----:B------:R-:W-:Y:S01]  /*0c00*/  IMAD.IADD R0, R18, 0x1, R9 ;  /* 0x0000000112007824 */ /* 0x000fe200078e0209 */
[----:B------:R-:W-:-:S04]  /*0c10*/  ISETP.NE.U32.AND P2, PT, R9, RZ, PT ;  /* 0x000000ff0900720c */ /* 0x000fc80003f45070 */
[C---:B------:R-:W-:Y:S02]  /*0c20*/  ISETP.GE.U32.AND P0, PT, R0.reuse, 0x100, PT ;  /* 0x000001000000780c */ /* 0x040fe40003f06070 */
[----:B--2---:R-:W-:Y:S02]  /*0c30*/  VIMNMX.U32 R5, PT, PT, R0, 0x100, !PT ;  /* 0x0000010000057848 */ /* 0x004fe40007fe0000 */
[----:B------:R-:W-:-:S04]  /*0c40*/  SEL R8, RZ, 0x1, P0 ;  /* 0x00000001ff087807 */ /* 0x000fc80000000000 */
[----:B------:R-:W-:Y:S01]  /*0c50*/  IADD3 R0, PT, PT, R5, -R0, -R8 ;  /* 0x8000000005007210 */ /* 0x000fe20007ffe808 */
[----:B0-----:R-:W0:Y:S02]  /*0c60*/  MUFU.RCP R4, R4 ;  /* 0x0000000400047308 */ /* 0x001e240000001000 */
[----:B0-----:R-:W-:-:S06]  /*0c70*/  VIADD R2, R4, 0xffffffe ;  /* 0x0ffffffe04027836 */ /* 0x001fcc0000000000 */
[----:B------:R0:W1:Y:S02]  /*0c80*/  F2I.FTZ.U32.TRUNC.NTZ R3, R2 ;  /* 0x0000000200037305 */ /* 0x000064000021f000 */
[----:B0-----:R-:W-:Y:S02]  /*0c90*/  HFMA2 R2, -RZ, RZ, 0, 0 ;  /* 0x00000000ff027431 */ /* 0x001fe400000001ff */
[----:B-1----:R-:W-:-:S04]  /*0ca0*/  IMAD.MOV R6, RZ, RZ, -R3 ;  /* 0x000000ffff067224 */ /* 0x002fc800078e0a03 */
[----:B------:R-:W-:-:S04]  /*0cb0*/  IMAD R7, R6, R9, RZ ;  /* 0x0000000906077224 */ /* 0x000fc800078e02ff */
[----:B------:R-:W-:-:S06]  /*0cc0*/  IMAD.HI.U32 R3, R3, R7, R2 ;  /* 0x0000000703037227 */ /* 0x000fcc00078e0002 */
[----:B------:R-:W-:-:S04]  /*0cd0*/  IMAD.HI.U32 R3, R3, R0, RZ ;  /* 0x0000000003037227 */ /* 0x000fc800078e00ff */
[----:B------:R-:W-:-:S04]  /*0ce0*/  IMAD.MOV R2, RZ, RZ, -R3 ;  /* 0x000000ffff027224 */ /* 0x000fc800078e0a03 */
[----:B------:R-:W-:-:S05]  /*0cf0*/  IMAD R0, R9, R2, R0 ;  /* 0x0000000209007224 */ /* 0x000fca00078e0200 */
[----:B------:R-:W-:-:S13]  /*0d00*/  ISETP.GE.U32.AND P0, PT, R0, R9, PT ;  /* 0x000000090000720c */ /* 0x000fda0003f06070 */
[----:B------:R-:W-:Y:S02]  /*0d10*/  @P0 IMAD.IADD R0, R0, 0x1, -R9 ;  /* 0x0000000100000824 */ /* 0x000fe400078e0a09 */
[----:B------:R-:W-:-:S03]  /*0d20*/  @P0 VIADD R3, R3, 0x1 ;  /* 0x0000000103030836 */ /* 0x000fc60000000000 */
[----:B------:R-:W-:-:S13]  /*0d30*/  ISETP.GE.U32.AND P1, PT, R0, R9, PT ;  /* 0x000000090000720c */ /* 0x000fda0003f26070 */
[----:B------:R-:W-:Y:S02]  /*0d40*/  @P1 IADD3 R3, PT, PT, R3, 0x1, RZ ;  /* 0x0000000103031810 */ /* 0x000fe40007ffe0ff */
[----:B------:R-:W-:-:S05]  /*0d50*/  @!P2 LOP3.LUT R3, RZ, R9, RZ, 0x33, !PT ;  /* 0x00000009ff03a212 */ /* 0x000fca00078e33ff */
[----:B------:R-:W-:-:S05]  /*0d60*/  IMAD.IADD R8, R8, 0x1, R3 ;  /* 0x0000000108087824 */ /* 0x000fca00078e0203 */
[----:B------:R-:W-:-:S04]  /*0d70*/  LOP3.LUT R0, R8, 0x3, RZ, 0xc0, !PT ;  /* 0x0000000308007812 */ /* 0x000fc800078ec0ff */
[----:B------:R-:W-:-:S13]  /*0d80*/  ISETP.NE.AND P0, PT, R0, 0x3, PT ;  /* 0x000000030000780c */ /* 0x000fda0003f05270 */
[----:B------:R-:W-:Y:S05]  /*0d90*/  @!P0 BRA `(.L_x_172) ;  /* 0x0000000000b48947 */ /* 0x000fea0003800000 */
[----:B------:R-:W0:Y:S01]  /*0da0*/  S2R R4, SR_LANEID ;  /* 0x0000000000047919 */ /* 0x000e220000000000 */
[----:B------:R-:W1:Y:S01]  /*0db0*/  LDC.64 R2, c[0x0][0x390] ;  /* 0x0000e400ff027b82 */ /* 0x000e620000000a00 */
[----:B------:R-:W-:Y:S01]  /*0dc0*/  VIADD R0, R8, 0x1 ;  /* 0x0000000108007836 */ /* 0x000fe20000000000 */
[C---:B------:R-:W-:Y:S01]  /*0dd0*/  LEA R10, R18.reuse, UR4, 0x2 ;  /* 0x00000004120a7c11 */ /* 0x040fe2000f8e10ff */
[----:B------:R-:W-:Y:S02]  /*0de0*/  IMAD R17, R18, UR7, R25 ;  /* 0x0000000712117c24 */ /* 0x000fe4000f8e0219 */
[----:B------:R-:W-:Y:S01]  /*0df0*/  IMAD R16, R9, UR7, RZ ;  /* 0x0000000709107c24 */ /* 0x000fe2000f8e02ff */
[----:B------:R-:W-:-:S05]  /*0e00*/  LOP3.LUT R0, R0, 0x3, RZ, 0xc0, !PT ;  /* 0x0000000300007812 */ /* 0x000fca00078ec0ff */
[----:B------:R-:W-:Y:S02]  /*0e10*/  IMAD R20, R0, R9, R18 ;  /* 0x0000000900147224 */ /* 0x000fe400078e0212 */
[----:B------:R-:W-:Y:S01]  /*0e20*/  IMAD.MOV R19, RZ, RZ, -R0 ;  /* 0x000000ffff137224 */ /* 0x000fe200078e0a00 */
[C---:B0-----:R-:W-:Y:S02]  /*0e30*/  ISETP.NE.AND P0, PT, R4.reuse, RZ, PT ;  /* 0x000000ff0400720c */ /* 0x041fe40003f05270 */
[C---:B------:R-:W-:Y:S02]  /*0e40*/  ISETP.GE.U32.AND P1, PT, R4.reuse, 0x2, PT ;  /* 0x000000020400780c */ /* 0x040fe40003f26070 */
[C---:B------:R-:W-:Y:S02]  /*0e50*/  ISETP.GE.U32.AND P2, PT, R4.reuse, 0x4, PT ;  /* 0x000000040400780c */ /* 0x040fe40003f46070 */
[C---:B------:R-:W-:Y:S02]  /*0e60*/  ISETP.GE.U32.AND P3, PT, R4.reuse, 0x8, PT ;  /* 0x000000080400780c */ /* 0x040fe40003f66070 */
[----:B------:R-:W-:-:S02]  /*0e70*/  ISETP.GE.U32.AND P4, PT, R4, 0x10, PT ;  /* 0x000000100400780c */ /* 0x000fc40003f86070 */
[----:B------:R-:W-:-:S04]  /*0e80*/  IADD3 R4, PT, PT, R4, -0x1, RZ ;  /* 0xffffffff04047810 */ /* 0x000fc80007ffe0ff */
[----:B------:R-:W-:-:S07]  /*0e90*/  LOP3.LUT R0, R4, 0x1f, RZ, 0xc0, !PT ;  /* 0x0000001f04007812 */ /* 0x000fce00078ec0ff */
.L_x_174:
[----:B------:R-:W-:Y:S01]  /*0ea0*/  LDS R13, [R10+0x400] ;  /* 0x000400000a0d7984 */ /* 0x000fe20000000800 */
[----:B-1----:R-:W-:Y:S01]  /*0eb0*/  IMAD.WIDE.U32 R4, R17, 0x4, R2 ;  /* 0x0000000411047825 */ /* 0x002fe200078e0002 */
[----:B------:R-:W-:Y:S02]  /*0ec0*/  UMOV UR5, 0xffffffff ;  /* 0xffffffff00057882 */ /* 0x000fe40000000000 */
[----:B0-----:R-:W0:Y:S02]  /*0ed0*/  LDS R6, [R10] ;  /* 0x000000000a067984 */ /* 0x001e240000000800 */
[----:B0-----:R-:W-:-:S05]  /*0ee0*/  IMAD.IADD R13, R13, 0x1, R6 ;  /* 0x000000010d0d7824 */ /* 0x001fca00078e0206 */
[----:B------:R0:W-:Y:S01]  /*0ef0*/  STG.E desc[UR8][R4.64], R13 ;  /* 0x0000000d04007986 */ /* 0x0001e2000c101908 */
[----:B------:R-:W-:Y:S05]  /*0f00*/  BRA.DIV UR5, `(.L_x_173) ;  /* 0x0000001605b47947 */ /* 0x000fea000b800000 */
[----:B------:R-:W1:Y:S02]  /*0f10*/  SHFL.UP PT, R14, R13, 0x1, RZ ;  /* 0x042000000d0e7989 */ /* 0x000e6400000e00ff */
[----:B-1----:R-:W-:-:S05]  /*0f20*/  SEL R14, R14, RZ, P0 ;  /* 0x000000ff0e0e7207 */ /* 0x002fca0000000000 */
[----:B0-----:R-:W-:-:S05]  /*0f30*/  IMAD.IADD R13, R13, 0x1, R14 ;  /* 0x000000010d0d7824 */ /* 0x001fca00078e020e */
        /* <DEDUP_REMOVED lines=12> */
[----:B------:R0:W1:Y:S02]  /*1000*/  SHFL.IDX PT, R14, R7, R0, 0x1f ;  /* 0x00001f00070e7589 */ /* 0x00006400000e0000 */
.L_x_196:
[----:B------:R-:W-:Y:S01]  /*1010*/  IADD3 R19, PT, PT, R19, 0x1, RZ ;  /* 0x0000000113137810 */ /* 0x000fe20007ffe0ff */
[----:B-1----:R1:W-:Y:S01]  /*1020*/  STS [R10], R14 ;  /* 0x0000000e0a007388 */ /* 0x0023e20000000800 */
[----:B------:R-:W-:Y:S02]  /*1030*/  IMAD.IADD R17, R16, 0x1, R17 ;  /* 0x0000000110117824 */ /* 0x000fe400078e0211 */
[----:B------:R-:W-:Y:S01]  /*1040*/  ISETP.NE.AND P5, PT, R19, RZ, PT ;  /* 0x000000ff1300720c */ /* 0x000fe20003fa5270 */
[----:B-1----:R-:W-:-:S12]  /*1050*/  IMAD R10, R9, 0x4, R10 ;  /* 0x00000004090a7824 */ /* 0x002fd800078e020a */
[----:B------:R-:W-:Y:S05]  /*1060*/  @P5 BRA `(.L_x_174) ;  /* 0xfffffffc008c5947 */ /* 0x000fea000383ffff */
.L_x_172:
[----:B------:R-:W-:Y:S05]  /*1070*/  BSYNC B0 ;  /* 0x0000000000007941 */ /* 0x000fea0003800000 */
.L_x_171:
[----:B------:R-:W-:-:S13]  /*1080*/  ISETP.GE.U32.AND P0, PT, R8, 0x3, PT ;  /* 0x000000030800780c */ /* 0x000fda0003f06070 */
[----:B------:R-:W-:Y:S05]  /*1090*/  @!P0 BRA `(.L_x_170) ;  /* 0x0000000400e48947 */ /* 0x000fea0003800000 */
[----:B------:R-:W1:Y:S01]  /*10a0*/  S2R R3, SR_LANEID ;  /* 0x0000000000037919 */ /* 0x000e620000000000 */
[----:B------:R-:W2:Y:S01]  /*10b0*/  LDC.64 R16, c[0x0][0x390] ;  /* 0x0000e400ff107b82 */ /* 0x000ea20000000a00 */
[C-C-:B------:R-:W-:Y:S01]  /*10c0*/  IMAD R4, R9.reuse, 0x3, R20.reuse ;  /* 0x0000000309047824 */ /* 0x140fe200078e0214 */
[C---:B------:R-:W-:Y:S01]  /*10d0*/  IADD3 R6, PT, PT, R20.reuse, R9, RZ ;  /* 0x0000000914067210 */ /* 0x040fe20007ffe0ff */
[----:B------:R-:W-:Y:S01]  /*10e0*/  IMAD R2, R9, 0x2, R20 ;  /* 0x0000000209027824 */ /* 0x000fe200078e0214 */
[----:B0-----:R-:W-:Y:S01]  /*10f0*/  LEA R0, R20, UR4, 0x2 ;  /* 0x0000000414007c11 */ /* 0x001fe2000f8e10ff */
[--C-:B------:R-:W-:Y:S02]  /*1100*/  IMAD R21, R4, UR7, R25.reuse ;  /* 0x0000000704157c24 */ /* 0x100fe4000f8e0219 */
[--C-:B------:R-:W-:Y:S02]  /*1110*/  IMAD R19, R2, UR7, R25.reuse ;  /* 0x0000000702137c24 */ /* 0x100fe4000f8e0219 */
[----:B------:R-:W-:-:S02]  /*1120*/  IMAD R23, R6, UR7, R25 ;  /* 0x0000000706177c24 */ /* 0x000fc4000f8e0219 */
[----:B------:R-:W-:Y:S02]  /*1130*/  IMAD R25, R20, UR7, R25 ;  /* 0x0000000714197c24 */ /* 0x000fe4000f8e0219 */
[----:B------:R-:W-:Y:S02]  /*1140*/  IMAD R8, R9, UR7, RZ ;  /* 0x0000000709087c24 */ /* 0x000fe4000f8e02ff */
[----:B------:R-:W-:Y:S02]  /*1150*/  VIADD R0, R0, 0x400 ;  /* 0x0000040000007836 */ /* 0x000fe40000000000 */
[C---:B-1----:R-:W-:Y:S01]  /*1160*/  VIADD R4, R3.reuse, 0xffffffff ;  /* 0xffffffff03047836 */ /* 0x042fe20000000000 */
[C---:B------:R-:W-:Y:S02]  /*1170*/  ISETP.NE.AND P0, PT, R3.reuse, RZ, PT ;  /* 0x000000ff0300720c */ /* 0x040fe40003f05270 */
[C---:B------:R-:W-:Y:S02]  /*1180*/  ISETP.GE.U32.AND P1, PT, R3.reuse, 0x2, PT ;  /* 0x000000020300780c */ /* 0x040fe40003f26070 */
[----:B------:R-:W-:-:S02]  /*1190*/  ISETP.GE.U32.AND P2, PT, R3, 0x4, PT ;  /* 0x000000040300780c */ /* 0x000fc40003f46070 */
[C---:B------:R-:W-:Y:S02]  /*11a0*/  ISETP.GE.U32.AND P3, PT, R3.reuse, 0x8, PT ;  /* 0x000000080300780c */ /* 0x040fe40003f66070 */
[----:B------:R-:W-:Y:S02]  /*11b0*/  ISETP.GE.U32.AND P4, PT, R3, 0x10, PT ;  /* 0x000000100300780c */ /* 0x000fe40003f86070 */
[----:B------:R-:W-:-:S11]  /*11c0*/  LOP3.LUT R4, R4, 0x1f, RZ, 0xc0, !PT ;  /* 0x0000001f04047812 */ /* 0x000fd600078ec0ff */
.L_x_176:
[----:B------:R-:W-:Y:S01]  /*11d0*/  LDS R13, [R0] ;  /* 0x00000000000d7984 */ /* 0x000fe20000000800 */
[----:B-12---:R-:W-:Y:S01]  /*11e0*/  IMAD.WIDE.U32 R2, R25, 0x4, R16 ;  /* 0x0000000419027825 */ /* 0x006fe200078e0010 */
[----:B------:R-:W-:Y:S02]  /*11f0*/  UMOV UR5, 0xffffffff ;  /* 0xffffffff00057882 */ /* 0x000fe40000000000 */
[----:B------:R-:W0:Y:S02]  /*1200*/  LDS R6, [R0+-0x400] ;  /* 0xfffc000000067984 */ /* 0x000e240000000800 */
[----:B0-----:R-:W-:-:S05]  /*1210*/  IMAD.IADD R13, R13, 0x1, R6 ;  /* 0x000000010d0d7824 */ /* 0x001fca00078e0206 */
[----:B------:R0:W-:Y:S01]  /*1220*/  STG.E desc[UR8][R2.64], R13 ;  /* 0x0000000d02007986 */ /* 0x0001e2000c101908 */
[----:B------:R-:W-:Y:S05]  /*1230*/  BRA.DIV UR5, `(.L_x_175) ;  /* 0x0000001605a07947 */ /* 0x000fea000b800000 */
[----:B------:R-:W1:Y:S01]  /*1240*/  SHFL.UP PT, R14, R13, 0x1, RZ ;  /* 0x042000000d0e7989 */ /* 0x000e6200000e00ff */
[C---:B0-----:R-:W-:Y:S01]  /*1250*/  IMAD R2, R9.reuse, 0x4, R0 ;  /* 0x0000000409027824 */ /* 0x041fe200078e0200 */
[----:B------:R-:W-:Y:S02]  /*1260*/  IADD3 R20, PT, PT, R9, R20, R9 ;  /* 0x0000001409147210 */ /* 0x000fe40007ffe009 */
[----:B-1----:R-:W-:-:S04]  /*1270*/  SEL R14, R14, RZ, P0 ;  /* 0x000000ff0e0e7207 */ /* 0x002fc80000000000 */
        /* <DEDUP_REMOVED lines=12> */
[----:B------:R-:W-:-:S06]  /*1340*/  IADD3 R7, PT, PT, R6, R7, RZ ;  /* 0x0000000706077210 */ /* 0x000fcc0007ffe0ff */
[----:B------:R-:W0:Y:S04]  /*1350*/  SHFL.IDX PT, R7, R7, R4, 0x1f ;  /* 0x00001f0407077589 */ /* 0x000e2800000e0000 */
[----:B0-----:R-:W-:Y:S04]  /*1360*/  STS [R0+-0x400], R7 ;  /* 0xfffc000700007388 */ /* 0x001fe80000000800 */
[----:B------:R-:W-:Y:S04]  /*1370*/  LDS R27, [R2] ;  /* 0x00000000021b7984 */ /* 0x000fe80000000800 */
[----:B------:R-:W0:Y:S02]  /*1380*/  LDS R10, [R2+-0x400] ;  /* 0xfffc0000020a7984 */ /* 0x000e240000000800 */
[----:B0-----:R-:W-:-:S02]  /*1390*/  IMAD.IADD R27, R27, 0x1, R10 ;  /* 0x000000011b1b7824 */ /* 0x001fc400078e020a */
[----:B------:R-:W-:-:S03]  /*13a0*/  IMAD R10, R9, 0x4, R2 ;  /* 0x00000004090a7824 */ /* 0x000fc600078e0202 */
        /* <DEDUP_REMOVED lines=14> */
[----:B------:R-:W-:-:S06]  /*1490*/  IMAD.IADD R3, R22, 0x1, R7 ;  /* 0x0000000116037824 */ /* 0x000fcc00078e0207 */
[----:B------:R-:W0:Y:S04]  /*14a0*/  SHFL.IDX PT, R3, R3, R4, 0x1f ;  /* 0x00001f0403037589 */ /* 0x000e2800000e0000 */
[----:B0-----:R-:W-:Y:S04]  /*14b0*/  STS [R2+-0x400], R3 ;  /* 0xfffc000302007388 */ /* 0x001fe80000000800 */
[----:B------:R-:W-:Y:S04]  /*14c0*/  LDS R7, [R10] ;  /* 0x000000000a077984 */ /* 0x000fe80000000800 */
[----:B------:R-:W0:Y:S02]  /*14d0*/  LDS R12, [R10+-0x400] ;  /* 0xfffc00000a0c7984 */ /* 0x000e240000000800 */
[----:B0-----:R-:W-:-:S05]  /*14e0*/  IADD3 R7, PT, PT, R7, R12, RZ ;  /* 0x0000000c07077210 */ /* 0x001fca0007ffe0ff */
[----:B------:R-:W0:Y:S02]  /*14f0*/  SHFL.UP PT, R14, R7, 0x1, RZ ;  /* 0x04200000070e7989 */ /* 0x000e2400000e00ff */
[----:B0-----:R-:W-:-:S05]  /*1500*/  SEL R14, R14, RZ, P0 ;  /* 0x000000ff0e0e7207 */ /* 0x001fca0000000000 */
[----:B------:R-:W-:-:S05]  /*1510*/  IMAD.IADD R5, R7, 0x1, R14 ;  /* 0x0000000107057824 */ /* 0x000fca00078e020e */
[----:B------:R-:W0:Y:S02]  /*1520*/  SHFL.UP PT, R14, R5, 0x2, RZ ;  /* 0x04400000050e7989 */ /* 0x000e2400000e00ff */
[----:B0-----:R-:W-:-:S05]  /*1530*/  SEL R6, R14, RZ, P1 ;  /* 0x000000ff0e067207 */ /* 0x001fca0000800000 */
[----:B------:R-:W-:Y:S01]  /*1540*/  IMAD.IADD R6, R5, 0x1, R6 ;  /* 0x0000000105067824 */ /* 0x000fe200078e0206 */
[----:B------:R-:W-:-:S04]  /*1550*/  LEA R5, R9, R10, 0x2 ;  /* 0x0000000a09057211 */ /* 0x000fc800078e10ff */
        /* <DEDUP_REMOVED lines=8> */
[----:B------:R-:W-:-:S06]  /*15e0*/  IMAD.IADD R29, R3, 0x1, R14 ;  /* 0x00000001031d7824 */ /* 0x000fcc00078e020e */
[----:B------:R-:W0:Y:S04]  /*15f0*/  SHFL.IDX PT, R29, R29, R4, 0x1f ;  /* 0x00001f041d1d7589 */ /* 0x000e2800000e0000 */
[----:B0-----:R-:W-:Y:S04]  /*1600*/  STS [R10+-0x400], R29 ;  /* 0xfffc001d0a007388 */ /* 0x001fe80000000800 */
[----:B------:R-:W-:Y:S04]  /*1610*/  LDS R6, [R5] ;  /* 0x0000000005067984 */ /* 0x000fe80000000800 */
[----:B------:R-:W0:Y:S02]  /*1620*/  LDS R11, [R5+-0x400] ;  /* 0xfffc0000050b7984 */ /* 0x000e240000000800 */
[----:B0-----:R-:W-:-:S05]  /*1630*/  IMAD.IADD R6, R6, 0x1, R11 ;  /* 0x0000000106067824 */ /* 0x001fca00078e020b */
[----:B------:R-:W0:Y:S02]  /*1640*/  SHFL.UP PT, R14, R6, 0x1, RZ ;  /* 0x04200000060e7989 */ /* 0x000e2400000e00ff */
[----:B0-----:R-:W-:-:S05]  /*1650*/  SEL R11, R14, RZ, P0 ;  /* 0x000000ff0e0b7207 */ /* 0x001fca0000000000 */
[----:B------:R-:W-:Y:S02]  /*1660*/  IMAD.IADD R24, R6, 0x1, R11 ;  /* 0x0000000106187824 */ /* 0x000fe400078e020b */
[----:B------:R-:W-:-:S03]  /*1670*/  IMAD.WIDE.U32 R10, R19, 0x4, R16 ;  /* 0x00000004130a7825 */ /* 0x000fc600078e0010 */
        /* <DEDUP_REMOVED lines=8> */
[----:B------:R-:W-:Y:S02]  /*1700*/  IMAD.IADD R22, R28, 0x1, R3 ;  /* 0x000000011c167824 */ /* 0x000fe400078e0203 */
[----:B------:R-:W-:-:S03]  /*1710*/  IMAD.WIDE.U32 R2, R23, 0x4, R16 ;  /* 0x0000000417027825 */ /* 0x000fc600078e0010 */
[----:B------:R-:W0:Y:S04]  /*1720*/  SHFL.UP PT, R14, R22, 0x10, RZ ;  /* 0x06000000160e7989 */ /* 0x000e2800000e00ff */
[----:B------:R1:W-:Y:S04]  /*1730*/  STG.E desc[UR8][R2.64], R27 ;  /* 0x0000001b02007986 */ /* 0x0003e8000c101908 */
[----:B------:R1:W-:Y:S01]  /*1740*/  STG.E desc[UR8][R10.64], R7 ;  /* 0x000000070a007986 */ /* 0x0003e2000c101908 */
[----:B0-----:R-:W-:Y:S01]  /*1750*/  SEL R29, R14, RZ, P4 ;  /* 0x000000ff0e1d7207 */ /* 0x001fe20002000000 */
[----:B------:R-:W-:-:S03]  /*1760*/  IMAD.WIDE.U32 R14, R21, 0x4, R16 ;  /* 0x00000004150e7825 */ /* 0x000fc600078e0010 */
[----:B------:R-:W-:Y:S02]  /*1770*/  IADD3 R29, PT, PT, R22, R29, RZ ;  /* 0x0000001d161d7210 */ /* 0x000fe40007ffe0ff */
[----:B------:R1:W-:Y:S04]  /*1780*/  STG.E desc[UR8][R14.64], R6 ;  /* 0x000000060e007986 */ /* 0x0003e8000c101908 */
[----:B------:R1:W0:Y:S02]  /*1790*/  SHFL.IDX PT, R24, R29, R4, 0x1f ;  /* 0x00001f041d187589 */ /* 0x00022400000e0000 */
.L_x_222:
[----:B0-----:R4:W-:Y:S01]  /*17a0*/  STS [R5+-0x400], R24 ;  /* 0xfffc001805007388 */ /* 0x0019e20000000800 */
[C---:B------:R-:W-:Y:S01]  /*17b0*/  IADD3 R20, PT, PT, R9.reuse, R20, R9 ;  /* 0x0000001409147210 */ /* 0x040fe20007ffe009 */
[----:B------:R-:W-:Y:S01]  /*17c0*/  IMAD R0, R9, 0x10, R0 ;  /* 0x0000001009007824 */ /* 0x000fe200078e0200 */
[C---:B------:R-:W-:Y:S01]  /*17d0*/  LEA R21, R8.reuse, R21, 0x2 ;  /* 0x0000001508157211 */ /* 0x040fe200078e10ff */
[----:B------:R-:W-:Y:S01]  /*17e0*/  IMAD R19, R8, 0x4, R19 ;  /* 0x0000000408137824 */ /* 0x000fe200078e0213 */
[----:B------:R-:W-:Y:S01]  /*17f0*/  ISETP.GE.U32.AND P5, PT, R20, 0x100, PT ;  /* 0x000001001400780c */ /* 0x000fe20003fa6070 */
[C---:B------:R-:W-:Y:S02]  /*1800*/  IMAD R23, R8.reuse, 0x4, R23 ;  /* 0x0000000408177824 */ /* 0x040fe400078e0217 */
[----:B------:R-:W-:-:S10]  /*1810*/  IMAD R25, R8, 0x4, R25 ;  /* 0x0000000408197824 */ /* 0x000fd400078e0219 */
[----:B----4-:R-:W-:Y:S05]  /*1820*/  @!P5 BRA `(.L_x_176) ;  /* 0xfffffff80068d947 */ /* 0x010fea000383ffff */
.L_x_170:
[----:B------:R-:W-:Y:S01]  /*1830*/  ISETP.GT.U32.AND P0, PT, R18, 0x7, PT ;  /* 0x000000071200780c */ /* 0x000fe20003f04070 */
[----:B------:R-:W-:Y:S05]  /*1840*/  WARPSYNC.ALL ;  /* 0x0000000000007948 */ /* 0x000fea0003800000 */
[----:B------:R-:W-:Y:S07]  /*1850*/  BAR.SYNC.DEFER_BLOCKING 0x0 ;  /* 0x0000000000007b1d */ /* 0x000fee0000010000 */
[----:B------:R-:W-:Y:S05]  /*1860*/  @P0 BRA `(.L_x_177) ;  /* 0x0000000000740947 */ /* 0x000fea0003800000 */
[----:B--2---:R-:W-:Y:S02]  /*1870*/  LEA R5, R18, UR4, 0x7 ;  /* 0x0000000412057c11 */ /* 0x004fe4000f8e38ff */
[----:B-1----:R-:W-:-:S03]  /*1880*/  VOTE.ANY R15, PT, PT ;  /* 0x00000000000f7806 */ /* 0x002fc600038e0100 */
[----:B------:R1:W2:Y:S01]  /*1890*/  LDS R13, [R5] ;  /* 0x00000000050d7984 */ /* 0x0002a20000000800 */
[----:B------:R-:W-:-:S13]  /*18a0*/  R2UR UR5, R15 ;  /* 0x000000000f0572ca */ /* 0x000fda00000e0000 */
[----:B-1----:R-:W-:Y:S05]  /*18b0*/  BRA.DIV UR5, `(.L_x_178) ;  /* 0x0000001e05187947 */ /* 0x002fea000b800000 */
[----:B------:R-:W1:Y:S01]  /*18c0*/  S2R R6, SR_LANEID ;  /* 0x0000000000067919 */ /* 0x000e620000000000 */
[----:B--2---:R-:W0:Y:S01]  /*18d0*/  SHFL.UP PT, R14, R13, 0x1, RZ ;  /* 0x042000000d0e7989 */ /* 0x004e2200000e00ff */
[C---:B-1----:R-:W-:Y:S02]  /*18e0*/  ISETP.NE.AND P0, PT, R6.reuse, RZ, PT ;  /* 0x000000ff0600720c */ /* 0x042fe40003f05270 */
[----:B------:R-:W-:Y:S02]  /*18f0*/  ISETP.GE.U32.AND P1, PT, R6, 0x2, PT ;  /* 0x000000020600780c */ /* 0x000fe40003f26070 */
[----:B0-----:R-:W-:-:S04]  /*1900*/  SEL R0, R14, RZ, P0 ;  /* 0x000000ff0e007207 */ /* 0x001fc80000000000 */
[----:B------:R-:W-:-:S05]  /*1910*/  IADD3 R0, PT, PT, R13, R0, RZ ;  /* 0x000000000d007210 */ /* 0x000fca0007ffe0ff */
        /* <DEDUP_REMOVED lines=10> */
[----:B------:R-:W-:Y:S02]  /*19c0*/  ISETP.GE.U32.AND P1, PT, R6, 0x10, PT ;  /* 0x000000100600780c */ /* 0x000fe40003f26070 */
[----:B------:R-:W-:-:S05]  /*19d0*/  IADD3 R0, PT, PT, R4, R3, RZ ;  /* 0x0000000304007210 */ /* 0x000fca0007ffe0ff */
[----:B------:R-:W0:Y:S02]  /*19e0*/  SHFL.UP PT, R14, R0, 0x10, RZ ;  /* 0x06000000000e7989 */ /* 0x000e2400000e00ff */
[----:B0-----:R-:W-:-:S05]  /*19f0*/  SEL R3, R14, RZ, P1 ;  /* 0x000000ff0e037207 */ /* 0x001fca0000800000 */
[----:B------:R-:W-:-:S05]  /*1a00*/  IMAD.IADD R2, R0, 0x1, R3 ;  /* 0x0000000100027824 */ /* 0x000fca00078e0203 */
[----:B------:R0:W1:Y:S02]  /*1a10*/  SHFL.UP PT, R14, R2, 0x1, RZ ;  /* 0x04200000020e7989 */ /* 0x00006400000e00ff */
.L_x_229:
[----:B-1----:R-:W-:-:S05]  /*1a20*/  SEL R14, R14, RZ, P0 ;  /* 0x000000ff0e0e7207 */ /* 0x002fca0000000000 */
[----:B------:R4:W-:Y:S02]  /*1a30*/  STS [R5], R14 ;  /* 0x0000000e05007388 */ /* 0x0009e40000000800 */
.L_x_177:
[----:B------:R-:W-:Y:S05]  /*1a40*/  WARPSYNC.ALL ;  /* 0x0000000000007948 */ /* 0x000fea0003800000 */
[----:B------:R-:W-:Y:S01]  /*1a50*/  BAR.SYNC.DEFER_BLOCKING 0x0 ;  /* 0x0000000000007b1d */ /* 0x000fe20000010000 */
[----:B------:R-:W-:-:S13]  /*1a60*/  ISETP.GT.U32.AND P0, PT, R18, 0xff, PT ;  /* 0x000000ff1200780c */ /* 0x000fda0003f04070 */
[----:B------:R-:W-:Y:S05]  /*1a70*/  @P0 EXIT ;  /* 0x000000000000094d */ /* 0x000fea0003800000 */
[----:B0-----:R-:W0:Y:S01]  /*1a80*/  S2R R0, SR_LANEID ;  /* 0x0000000000007919 */ /* 0x001e220000000000 */
[----:B------:R-:W1:Y:S01]  /*1a90*/  LDC R19, c[0x0][0x360] ;  /* 0x0000d800ff137b82 */ /* 0x000e620000000800 */
[----:B0-----:R-:W-:-:S13]  /*1aa0*/  ISETP.NE.AND P0, PT, R0, RZ, PT ;  /* 0x000000ff0000720c */ /* 0x001fda0003f05270 */
[----:B------:R-:W-:Y:S05]  /*1ab0*/  @P0 BRA `(.L_x_179) ;  /* 0x0000000400300947 */ /* 0x000fea0003800000 */
[----:B-1----:R-:W0:Y:S01]  /*1ac0*/  I2F.U32.RP R6, R19 ;  /* 0x0000001300067306 */ /* 0x002e220000209000 */
[----:B------:R-:W-:Y:S01]  /*1ad0*/  IMAD.IADD R0, R18, 0x1, R19 ;  /* 0x0000000112007824 */ /* 0x000fe200078e0213 */
[----:B------:R-:W-:-:S04]  /*1ae0*/  ISETP.NE.U32.AND P2, PT, R19, RZ, PT ;  /* 0x000000ff1300720c */ /* 0x000fc80003f45070 */
[C---:B------:R-:W-:Y:S02]  /*1af0*/  ISETP.GE.U32.AND P0, PT, R0.reuse, 0x100, PT ;  /* 0x000001000000780c */ /* 0x040fe40003f06070 */
[----:B--2-4-:R-:W-:Y:S01]  /*1b00*/  VIMNMX.U32 R5, PT, PT, R0, 0x100, !PT ;  /* 0x0000010000057848 */ /* 0x014fe20007fe0000 */
        /* <DEDUP_REMOVED lines=9> */
[----:B------:R-:W-:-:S05]  /*1ba0*/  IMAD.HI.U32 R3, R3, R0, RZ ;  /* 0x0000000003037227 */ /* 0x000fca00078e00ff */
[----:B------:R-:W-:-:S05]  /*1bb0*/  IADD3 R2, PT, PT, -R3, RZ, RZ ;  /* 0x000000ff03027210 */ /* 0x000fca0007ffe1ff */
        /* <DEDUP_REMOVED lines=8> */
[C---:B------:R-:W-:Y:S02]  /*1c40*/  LOP3.LUT R2, R0.reuse, 0x3, RZ, 0xc0, !PT ;  /* 0x0000000300027812 */ /* 0x040fe400078ec0ff */
[----:B------:R-:W-:Y:S02]  /*1c50*/  ISETP.GE.U32.AND P1, PT, R0, 0x3, PT ;  /* 0x000000030000780c */ /* 0x000fe40003f26070 */
[----:B------:R-:W-:-:S13]  /*1c60*/  ISETP.NE.AND P0, PT, R2, 0x3, PT ;  /* 0x000000030200780c */ /* 0x000fda0003f05270 */
[----:B------:R-:W-:Y:S05]  /*1c70*/  @!P0 BRA `(.L_x_180) ;  /* 0x0000000000408947 */ /* 0x000fea0003800000 */
[----:B------:R-:W0:Y:S01]  /*1c80*/  LDC R7, c[0x0][0x39c] ;  /* 0x0000e700ff077b82 */ /* 0x000e220000000800 */
[----:B------:R-:W-:Y:S01]  /*1c90*/  VIADD R0, R0, 0x1 ;  /* 0x0000000100007836 */ /* 0x000fe20000000000 */
[----:B------:R-:W-:-:S04]  /*1ca0*/  LEA R6, R18, UR4, 0x2 ;  /* 0x0000000412067c11 */ /* 0x000fc8000f8e10ff */
[----:B------:R-:W-:Y:S02]  /*1cb0*/  LOP3.LUT R0, R0, 0x3, RZ, 0xc0, !PT ;  /* 0x0000000300007812 */ /* 0x000fe400078ec0ff */
[----:B------:R-:W1:Y:S01]  /*1cc0*/  LDC.64 R4, c[0x0][0x388] ;  /* 0x0000e200ff047b82 */ /* 0x000e620000000a00 */
[----:B0-----:R-:W-:Y:S02]  /*1cd0*/  LEA R7, R7, R18, 0x5 ;  /* 0x0000001207077211 */ /* 0x001fe400078e28ff */
[----:B------:R-:W-:Y:S02]  /*1ce0*/  IMAD R18, R0, R19, R18 ;  /* 0x0000001300127224 */ /* 0x000fe400078e0212 */
[----:B------:R-:W-:-:S07]  /*1cf0*/  IMAD.MOV R0, RZ, RZ, -R0 ;  /* 0x000000ffff007224 */ /* 0x000fce00078e0a00 */
.L_x_181:
[----:B0--3--:R0:W2:Y:S01]  /*1d00*/  LDS R9, [R6] ;  /* 0x0000000006097984 */ /* 0x0090a20000000800 */
[----:B------:R-:W-:Y:S02]  /*1d10*/  VIADD R0, R0, 0x1 ;  /* 0x0000000100007836 */ /* 0x000fe40000000000 */
[----:B-1----:R-:W-:-:S03]  /*1d20*/  IMAD.WIDE.U32 R2, R7, 0x4, R4 ;  /* 0x0000000407027825 */ /* 0x002fc600078e0004 */
[----:B------:R-:W-:Y:S02]  /*1d30*/  ISETP.NE.AND P0, PT, R0, RZ, PT ;  /* 0x000000ff0000720c */ /* 0x000fe40003f05270 */
[C---:B------:R-:W-:Y:S01]  /*1d40*/  IADD3 R7, PT, PT, R19.reuse, R7, RZ ;  /* 0x0000000713077210 */ /* 0x040fe20007ffe0ff */
[----:B0-----:R-:W-:Y:S01]  /*1d50*/  IMAD R6, R19, 0x4, R6 ;  /* 0x0000000413067824 */ /* 0x001fe200078e0206 */
[----:B--2---:R0:W-:Y:S09]  /*1d60*/  REDG.E.ADD.STRONG.GPU desc[UR8][R2.64], R9 ;  /* 0x000000090200798e */ /* 0x0041f2000c12e108 */
[----:B------:R-:W-:Y:S05]  /*1d70*/  @P0 BRA `(.L_x_181) ;  /* 0xfffffffc00e00947 */ /* 0x000fea000383ffff */
.L_x_180:
[----:B------:R-:W-:Y:S05]  /*1d80*/  @!P1 EXIT ;  /* 0x000000000000994d */ /* 0x000fea0003800000 */
[----:B------:R-:W1:Y:S01]  /*1d90*/  LDC R5, c[0x0][0x39c] ;  /* 0x0000e700ff057b82 */ /* 0x000e620000000800 */
[----:B------:R-:W-:-:S07]  /*1da0*/  LEA R0, R18, UR4, 0x2 ;  /* 0x0000000412007c11 */ /* 0x000fce000f8e10ff */
[----:B0-----:R-:W0:Y:S01]  /*1db0*/  LDC.64 R2, c[0x0][0x388] ;  /* 0x0000e200ff027b82 */ /* 0x001e220000000a00 */
[----:B-1----:R-:W-:-:S04]  /*1dc0*/  IMAD R12, R5, 0x20, R18 ;  /* 0x00000020050c7824 */ /* 0x002fc800078e0212 */
[C-C-:B------:R-:W-:Y:S01]  /*1dd0*/  IMAD R14, R19.reuse, 0x2, R12.reuse ;  /* 0x00000002130e7824 */ /* 0x140fe200078e020c */
[----:B------:R-:W-:Y:S01]  /*1de0*/  IADD3 R13, PT, PT, R12, R19, RZ ;  /* 0x000000130c0d7210 */ /* 0x000fe20007ffe0ff */
[----:B------:R-:W-:-:S07]  /*1df0*/  IMAD R15, R19, 0x3, R12 ;  /* 0x00000003130f7824 */ /* 0x000fce00078e020c */
.L_x_182:
[C-C-:B------:R-:W-:Y:S01]  /*1e00*/  IMAD R16, R19.reuse, 0x4, R0.reuse ;  /* 0x0000000413107824 */ /* 0x140fe200078e0200 */
[C---:B------:R-:W-:Y:S01]  /*1e10*/  LEA R20, R19.reuse, R0, 0x3 ;  /* 0x0000000013147211 */ /* 0x040fe200078e18ff */
[----:B------:R-:W-:Y:S01]  /*1e20*/  IMAD R22, R19, 0xc, R0 ;  /* 0x0000000c13167824 */ /* 0x000fe200078e0200 */
[----:B-1----:R1:W2:Y:S01]  /*1e30*/  LDS R17, [R0] ;  /* 0x0000000000117984 */ /* 0x0022a20000000800 */
[----:B0-----:R-:W-:-:S03]  /*1e40*/  IMAD.WIDE.U32 R4, R12, 0x4, R2 ;  /* 0x000000040c047825 */ /* 0x001fc600078e0002 */
[----:B------:R-:W0:Y:S01]  /*1e50*/  LDS R21, [R16] ;  /* 0x0000000010157984 */ /* 0x000e220000000800 */
[----:B------:R-:W-:-:S03]  /*1e60*/  IMAD.WIDE.U32 R6, R13, 0x4, R2 ;  /* 0x000000040d067825 */ /* 0x000fc600078e0002 */
[----:B------:R-:W4:Y:S01]  /*1e70*/  LDS R23, [R20] ;  /* 0x0000000014177984 */ /* 0x000f220000000800 */
[----:B---3--:R-:W-:-:S03]  /*1e80*/  IMAD.WIDE.U32 R8, R14, 0x4, R2 ;  /* 0x000000040e087825 */ /* 0x008fc600078e0002 */
[----:B------:R-:W3:Y:S01]  /*1e90*/  LDS R25, [R22] ;  /* 0x0000000016197984 */ /* 0x000ee20000000800 */
[----:B------:R-:W-:Y:S02]  /*1ea0*/  IMAD R18, R19, 0x4, R18 ;  /* 0x0000000413127824 */ /* 0x000fe400078e0212 */
[----:B------:R-:W-:-:S03]  /*1eb0*/  IMAD.WIDE.U32 R10, R15, 0x4, R2 ;  /* 0x000000040f0a7825 */ /* 0x000fc600078e0002 */
[----:B------:R-:W-:Y:S01]  /*1ec0*/  ISETP.GE.U32.AND P0, PT, R18, 0x100, PT ;  /* 0x000001001200780c */ /* 0x000fe20003f06070 */
[C---:B------:R-:W-:Y:S01]  /*1ed0*/  IMAD R13, R19.reuse, 0x4, R13 ;  /* 0x00000004130d7824 */ /* 0x040fe200078e020d */
[C---:B------:R-:W-:Y:S01]  /*1ee0*/  LEA R14, R19.reuse, R14, 0x2 ;  /* 0x0000000e130e7211 */ /* 0x040fe200078e10ff */
[C---:B------:R-:W-:Y:S01]  /*1ef0*/  IMAD R15, R19.reuse, 0x4, R15 ;  /* 0x00000004130f7824 */ /* 0x040fe200078e020f */
[C---:B-1----:R-:W-:Y:S01]  /*1f00*/  LEA R0, R19.reuse, R0, 0x4 ;  /* 0x0000000013007211 */ /* 0x042fe200078e20ff */
[----:B------:R-:W-:Y:S01]  /*1f10*/  IMAD R12, R19, 0x4, R12 ;  /* 0x00000004130c7824 */ /* 0x000fe200078e020c */
[----:B--2---:R1:W-:Y:S04]  /*1f20*/  REDG.E.ADD.STRONG.GPU desc[UR8][R4.64], R17 ;  /* 0x000000110400798e */ /* 0x0043e8000c12e108 */
[----:B0-----:R1:W-:Y:S04]  /*1f30*/  REDG.E.ADD.STRONG.GPU desc[UR8][R6.64], R21 ;  /* 0x000000150600798e */ /* 0x0013e8000c12e108 */
[----:B----4-:R1:W-:Y:S04]  /*1f40*/  REDG.E.ADD.STRONG.GPU desc[UR8][R8.64], R23 ;  /* 0x000000170800798e */ /* 0x0103e8000c12e108 */
[----:B---3--:R1:W-:Y:S01]  /*1f50*/  REDG.E.ADD.STRONG.GPU desc[UR8][R10.64], R25 ;  /* 0x000000190a00798e */ /* 0x0083e2000c12e108 */
[----:B------:R-:W-:Y:S05]  /*1f60*/  @!P0 BRA `(.L_x_182) ;  /* 0xfffffffc00a48947 */ /* 0x000fea000383ffff */
[----:B------:R-:W-:Y:S05]  /*1f70*/  EXIT ;  /* 0x000000000000794d */ /* 0x000fea0003800000 */
.L_x_179:
[----:B-1----:R-:W0:Y:S01]  /*1f80*/  I2F.U32.RP R6, R19 ;  /* 0x0000001300067306 */ /* 0x002e220000209000 */
[----:B------:R-:W-:Y:S01]  /*1f90*/  IADD3 R0, PT, PT, R18, R19, RZ ;  /* 0x0000001312007210 */ /* 0x000fe20007ffe0ff */
[----:B------:R-:W-:Y:S01]  /*1fa0*/  BSSY B0, `(.L_x_183) ;  /* 0x0000030000007945 */ /* 0x000fe20003800000 */
[----:B------:R-:W-:Y:S02]  /*1fb0*/  ISETP.NE.U32.AND P2, PT, R19, RZ, PT ;  /* 0x000000ff1300720c */ /* 0x000fe40003f45070 */
[C---:B------:R-:W-:Y:S02]  /*1fc0*/  ISETP.GE.U32.AND P0, PT, R0.reuse, 0x100, PT ;  /* 0x000001000000780c */ /* 0x040fe40003f06070 */
[----:B--2-4-:R-:W-:Y:S01]  /*1fd0*/  VIMNMX.U32 R5, PT, PT, R0, 0x100, !PT ;  /* 0x0000010000057848 */ /* 0x014fe20007fe0000 */
[----:B0-----:R-:W0:Y:S02]  /*1fe0*/  MUFU.RCP R6, R6 ;  /* 0x0000000600067308 */ /* 0x001e240000001000 */
[----:B0-----:R-:W-:-:S06]  /*1ff0*/  VIADD R2, R6, 0xffffffe ;  /* 0x0ffffffe06027836 */ /* 0x001fcc0000000000 */
[----:B------:R0:W1:Y:S02]  /*2000*/  F2I.FTZ.U32.TRUNC.NTZ R3, R2 ;  /* 0x0000000200037305 */ /* 0x000064000021f000 */
[----:B0-----:R-:W-:Y:S02]  /*2010*/  IMAD.MOV.U32 R2, RZ, RZ, RZ ;  /* 0x000000ffff027224 */ /* 0x001fe400078e00ff */
[----:B-1----:R-:W-:-:S04]  /*2020*/  IMAD.MOV R4, RZ, RZ, -R3 ;  /* 0x000000ffff047224 */ /* 0x002fc800078e0a03 */
        /* <DEDUP_REMOVED lines=12> */
[----:B------:R-:W-:-:S04]  /*20f0*/  @!P2 LOP3.LUT R7, RZ, R19, RZ, 0x33, !PT ;  /* 0x00000013ff07a212 */ /* 0x000fc800078e33ff */
[----:B------:R-:W-:-:S04]  /*2100*/  IADD3 R8, PT, PT, R4, R7, RZ ;  /* 0x0000000704087210 */ /* 0x000fc80007ffe0ff */
[----:B------:R-:W-:-:S04]  /*2110*/  LOP3.LUT R0, R8, 0x3, RZ, 0xc0, !PT ;  /* 0x0000000308007812 */ /* 0x000fc800078ec0ff */
[----:B------:R-:W-:-:S13]  /*2120*/  ISETP.NE.AND P0, PT, R0, 0x3, PT ;  /* 0x000000030000780c */ /* 0x000fda0003f05270 */
[----:B------:R-:W-:Y:S05]  /*2130*/  @!P0 BRA `(.L_x_184) ;  /* 0x0000000000588947 */ /* 0x000fea0003800000 */
[----:B------:R-:W0:Y:S01]  /*2140*/  LDC R7, c[0x0][0x39c] ;  /* 0x0000e700ff077b82 */ /* 0x000e220000000800 */
[----:B------:R-:W-:Y:S01]  /*2150*/  VIADD R0, R8, 0x1 ;  /* 0x0000000108007836 */ /* 0x000fe20000000000 */
[----:B------:R-:W-:-:S04]  /*2160*/  LEA R6, R18, UR4, 0x2 ;  /* 0x0000000412067c11 */ /* 0x000fc8000f8e10ff */
[----:B------:R-:W-:Y:S02]  /*2170*/  LOP3.LUT R0, R0, 0x3, RZ, 0xc0, !PT ;  /* 0x0000000300007812 */ /* 0x000fe400078ec0ff */
[----:B------:R-:W1:Y:S01]  /*2180*/  LDC.64 R2, c[0x0][0x388] ;  /* 0x0000e200ff027b82 */ /* 0x000e620000000a00 */
[--C-:B0-----:R-:W-:Y:S02]  /*2190*/  IMAD R7, R7, 0x20, R18.reuse ;  /* 0x0000002007077824 */ /* 0x101fe400078e0212 */
[C---:B------:R-:W-:Y:S01]  /*21a0*/  IMAD R18, R0.reuse, R19, R18 ;  /* 0x0000001300127224 */ /* 0x040fe200078e0212 */
[----:B------:R-:W-:-:S07]  /*21b0*/  IADD3 R0, PT, PT, -R0, RZ, RZ ;  /* 0x000000ff00007210 */ /* 0x000fce0007ffe1ff */
.L_x_186:
[----:B--23--:R0:W2:Y:S01]  /*21c0*/  LDS R9, [R6] ;  /* 0x0000000006097984 */ /* 0x00c0a20000000800 */
[----:B------:R-:W-:Y:S01]  /*21d0*/  UMOV UR5, 0xfffffffe ;  /* 0xfffffffe00057882 */ /* 0x000fe20000000000 */
[----:B-1----:R-:W-:Y:S02]  /*21e0*/  IMAD.WIDE.U32 R4, R7, 0x4, R2 ;  /* 0x0000000407047825 */ /* 0x002fe400078e0002 */
[----:B------:R0:W1:Y:S01]  /*21f0*/  LDS R13, [R6+-0x4] ;  /* 0xfffffc00060d7984 */ /* 0x0000620000000800 */
[----:B------:R-:W-:Y:S05]  /*2200*/  BRA.DIV UR5, `(.L_x_185) ;  /* 0x0000001605807947 */ /* 0x000fea000b800000 */
[----:B------:R-:W-:-:S06]  /*2210*/  IMAD.MOV.U32 R14, RZ, RZ, -0x2 ;  /* 0xfffffffeff0e7424 */ /* 0x000fcc00078e00ff */
[----:B-1----:R1:W3:Y:S02]  /*2220*/  SHFL.IDX PT, R14, R13, 0x1, 0x1f ;  /* 0x00201f000d0e7f89 */ /* 0x0022e400000e0000 */
.L_x_232:
[----:B------:R-:W-:Y:S01]  /*2230*/  IADD3 R0, PT, PT, R0, 0x1, RZ ;  /* 0x0000000100007810 */ /* 0x000fe20007ffe0ff */
[----:B--23--:R-:W-:-:S03]  /*2240*/  IMAD.IADD R9, R9, 0x1, R14 ;  /* 0x0000000109097824 */ /* 0x00cfc600078e020e */
[----:B------:R-:W-:Y:S02]  /*2250*/  ISETP.NE.AND P0, PT, R0, RZ, PT ;  /* 0x000000ff0000720c */ /* 0x000fe40003f05270 */
[----:B------:R2:W-:Y:S01]  /*2260*/  REDG.E.ADD.STRONG.GPU desc[UR8][R4.64], R9 ;  /* 0x000000090400798e */ /* 0x0005e2000c12e108 */
[C---:B0-----:R-:W-:Y:S02]  /*2270*/  IMAD R6, R19.reuse, 0x4, R6 ;  /* 0x0000000413067824 */ /* 0x041fe400078e0206 */
[----:B------:R-:W-:-:S08]  /*2280*/  IMAD.IADD R7, R19, 0x1, R7 ;  /* 0x0000000113077824 */ /* 0x000fd000078e0207 */
[----:B------:R-:W-:Y:S05]  /*2290*/  @P0 BRA `(.L_x_186) ;  /* 0xfffffffc00c80947 */ /* 0x000fea000383ffff */
.L_x_184:
[----:B------:R-:W-:Y:S05]  /*22a0*/  BSYNC B0 ;  /* 0x0000000000007941 */ /* 0x000fea0003800000 */
.L_x_183:
[----:B------:R-:W-:-:S13]  /*22b0*/  ISETP.GE.U32.AND P0, PT, R8, 0x3, PT ;  /* 0x000000030800780c */ /* 0x000fda0003f06070 */
[----:B------:R-:W-:Y:S05]  /*22c0*/  @!P0 EXIT ;  /* 0x000000000000894d */ /* 0x000fea0003800000 */
[----:B------:R-:W0:Y:S01]  /*22d0*/  LDC R3, c[0x0][0x39c] ;  /* 0x0000e700ff037b82 */ /* 0x000e220000000800 */
[----:B------:R-:W-:-:S07]  /*22e0*/  LEA R20, R18, UR4, 0x2 ;  /* 0x0000000412147c11 */ /* 0x000fce000f8e10ff */
[----:B------:R-:W4:Y:S01]  /*22f0*/  LDC.64 R16, c[0x0][0x388] ;  /* 0x0000e200ff107b82 */ /* 0x000f220000000a00 */
[----:B0-----:R-:W-:-:S05]  /*2300*/  LEA R22, R3, R18, 0x5 ;  /* 0x0000001203167211 */ /* 0x001fca00078e28ff */
[----:B------:R-:W-:Y:S02]  /*2310*/  IMAD.IADD R25, R22, 0x1, R19 ;  /* 0x0000000116197824 */ /* 0x000fe400078e0213 */
[C-C-:B------:R-:W-:Y:S02]  /*2320*/  IMAD R23, R19.reuse, 0x2, R22.reuse ;  /* 0x0000000213177824 */ /* 0x140fe400078e0216 */
[----:B----4-:R-:W-:-:S07]  /*2330*/  IMAD R21, R19, 0x3, R22 ;  /* 0x0000000313157824 */ /* 0x010fce00078e0216 */
.L_x_188:
[----:B----4-:R0:W4:Y:S01]  /*2340*/  LDS R7, [R20] ;  /* 0x0000000014077984 */ /* 0x0101220000000800 */
[----:B------:R-:W-:Y:S01]  /*2350*/  UMOV UR5, 0xfffffffe ;  /* 0xfffffffe00057882 */ /* 0x000fe20000000000 */
[----:B------:R-:W-:Y:S02]  /*2360*/  IMAD.WIDE.U32 R2, R22, 0x4, R16 ;  /* 0x0000000416027825 */ /* 0x000fe400078e0010 */
[----:B-1----:R0:W1:Y:S01]  /*2370*/  LDS R13, [R20+-0x4] ;  /* 0xfffffc00140d7984 */ /* 0x0020620000000800 */
[----:B--2---:R-:W-:Y:S05]  /*2380*/  BRA.DIV UR5, `(.L_x_187) ;  /* 0x0000001605447947 */ /* 0x004fea000b800000 */
[C---:B--2---:R-:W-:Y:S01]  /*2390*/  LEA R4, R19.reuse, R20, 0x2 ;  /* 0x0000001413047211 */ /* 0x044fe200078e10ff */
[----:B------:R-:W-:Y:S01]  /*23a0*/  IMAD.MOV.U32 R14, RZ, RZ, -0x2 ;  /* 0xfffffffeff0e7424 */ /* 0x000fe200078e00ff */
[----:B------:R-:W-:Y:S01]  /*23b0*/  MOV R29, 0xfffffffe ;  /* 0xfffffffe001d7802 */ /* 0x000fe20000000f00 */
[----:B------:R-:W-:Y:S02]  /*23c0*/  IMAD.MOV.U32 R24, RZ, RZ, -0x2 ;  /* 0xfffffffeff187424 */ /* 0x000fe400078e00ff */
[----:B------:R-:W-:Y:S01]  /*23d0*/  IMAD R0, R19, 0x4, R4 ;  /* 0x0000000413007824 */ /* 0x000fe200078e0204 */
[----:B------:R-:W2:Y:S04]  /*23e0*/  LDS R10, [R4+-0x4] ;  /* 0xfffffc00040a7984 */ /* 0x000ea80000000800 */
[----:B---3--:R-:W-:Y:S04]  /*23f0*/  LDS R9, [R0+-0x4] ;  /* 0xfffffc0000097984 */ /* 0x008fe80000000800 */
[----:B------:R3:W-:Y:S04]  /*2400*/  LDS R27, [R4] ;  /* 0x00000000041b7984 */ /* 0x0007e80000000800 */
[----:B------:R-:W-:Y:S04]  /*2410*/  LDS R8, [R0] ;  /* 0x0000000000087984 */ /* 0x000fe80000000800 */
[----:B-1----:R-:W4:Y:S01]  /*2420*/  SHFL.IDX PT, R14, R13, 0x1, 0x1f ;  /* 0x00201f000d0e7f89 */ /* 0x002f2200000e0000 */
[----:B---3--:R-:W-:-:S03]  /*2430*/  IMAD.WIDE.U32 R4, R25, 0x4, R16 ;  /* 0x0000000419047825 */ /* 0x008fc600078e0010 */
[----:B--2---:R-:W1:Y:S01]  /*2440*/  SHFL.IDX PT, R10, R10, 0x1, 0x1f ;  /* 0x00201f000a0a7f89 */ /* 0x004e6200000e0000 */
[----:B----4-:R-:W-:Y:S02]  /*2450*/  IMAD.IADD R11, R7, 0x1, R14 ;  /* 0x00000001070b7824 */ /* 0x010fe400078e020e */
[----:B------:R-:W-:Y:S01]  /*2460*/  IMAD.WIDE.U32 R6, R23, 0x4, R16 ;  /* 0x0000000417067825 */ /* 0x000fe200078e0010 */
[----:B------:R-:W2:Y:S04]  /*2470*/  SHFL.IDX PT, R9, R9, 0x1, 0x1f ;  /* 0x00201f0009097f89 */ /* 0x000ea800000e0000 */
[----:B------:R-:W-:Y:S01]  /*2480*/  REDG.E.ADD.STRONG.GPU desc[UR8][R2.64], R11 ;  /* 0x0000000b0200798e */ /* 0x000fe2000c12e108 */
[----:B-1----:R-:W-:Y:S01]  /*2490*/  IADD3 R27, PT, PT, R27, R10, RZ ;  /* 0x0000000a1b1b7210 */ /* 0x002fe20007ffe0ff */
[----:B--2---:R-:W-:-:S04]  /*24a0*/  IMAD.IADD R15, R8, 0x1, R9 ;  /* 0x00000001080f7824 */ /* 0x004fc800078e0209 */
[----:B------:R-:W-:Y:S04]  /*24b0*/  REDG.E.ADD.STRONG.GPU desc[UR8][R4.64], R27 ;  /* 0x0000001b0400798e */ /* 0x000fe8000c12e108 */
[----:B------:R-:W-:Y:S01]  /*24c0*/  REDG.E.ADD.STRONG.GPU desc[UR8][R6.64], R15 ;  /* 0x0000000f0600798e */ /* 0x000fe2000c12e108 */
[----:B------:R-:W-:-:S05]  /*24d0*/  IMAD R12, R19, 0x4, R0 ;  /* 0x00000004130c7824 */ /* 0x000fca00078e0200 */
[----:B------:R-:W1:Y:S04]  /*24e0*/  LDS R10, [R12+-0x4] ;  /* 0xfffffc000c0a7984 */ /* 0x000e680000000800 */
[----:B------:R2:W3:Y:S01]  /*24f0*/  LDS R0, [R12] ;  /* 0x000000000c007984 */ /* 0x0004e20000000800 */
[----:B------:R-:W-:Y:S01]  /*2500*/  MOV R13, 0xfffffffe ;  /* 0xfffffffe000d7802 */ /* 0x000fe20000000f00 */
[----:B------:R-:W-:Y:S02]  /*2510*/  IMAD.WIDE.U32 R8, R21, 0x4, R16 ;  /* 0x0000000415087825 */ /* 0x000fe400078e0010 */
[----:B-1----:R2:W1:Y:S05]  /*2520*/  SHFL.IDX PT, R14, R10, 0x1, 0x1f ;  /* 0x00201f000a0e7f89 */ /* 0x00246a00000e0000 */
.L_x_238:
[----:B------:R-:W-:Y:S02]  /*2530*/  IMAD R18, R19, 0x4, R18 ;  /* 0x0000000413127824 */ /* 0x000fe400078e0212 */
[----:B-1-3--:R-:W-:-:S03]  /*2540*/  IMAD.IADD R3, R0, 0x1, R14 ;  /* 0x0000000100037824 */ /* 0x00afc600078e020e */
[----:B------:R-:W-:Y:S02]  /*2550*/  ISETP.GE.U32.AND P0, PT, R18, 0x100, PT ;  /* 0x000001001200780c */ /* 0x000fe40003f06070 */
[----:B------:R4:W-:Y:S01]  /*2560*/  REDG.E.ADD.STRONG.GPU desc[UR8][R8.64], R3 ;  /* 0x000000030800798e */ /* 0x0009e2000c12e108 */
[C---:B0-----:R-:W-:Y:S01]  /*2570*/  LEA R20, R19.reuse, R20, 0x4 ;  /* 0x0000001413147211 */ /* 0x041fe200078e20ff */
[C---:B------:R-:W-:Y:S01]  /*2580*/  IMAD R25, R19.reuse, 0x4, R25 ;  /* 0x0000000413197824 */ /* 0x040fe200078e0219 */
[C---:B------:R-:W-:Y:S01]  /*2590*/  LEA R21, R19.reuse, R21, 0x2 ;  /* 0x0000001513157211 */ /* 0x040fe200078e10ff */
[C---:B------:R-:W-:Y:S02]  /*25a0*/  IMAD R23, R19.reuse, 0x4, R23 ;  /* 0x0000000413177824 */ /* 0x040fe400078e0217 */
[----:B------:R-:W-:-:S05]  /*25b0*/  IMAD R22, R19, 0x4, R22 ;  /* 0x0000000413167824 */ /* 0x000fca00078e0216 */
[----:B------:R-:W-:Y:S05]  /*25c0*/  @!P0 BRA `(.L_x_188) ;  /* 0xfffffffc005c8947 */ /* 0x000fea000383ffff */
[----:B------:R-:W-:Y:S05]  /*25d0*/  EXIT ;  /* 0x000000000000794d */ /* 0x000fea0003800000 */
.L_x_173:
[----:B------:R-:W-:Y:S01]  /*25e0*/  HFMA2 R11, -RZ, RZ, 0, 0 ;  /* 0x00000000ff0b7431 */ /* 0x000fe200000001ff */
[----:B------:R-:W-:Y:S01]  /*25f0*/  BSSY B1, `(.L_x_189) ;  /* 0x0000006000017945 */ /* 0x000fe20003800000 */
[----:B------:R-:W-:Y:S02]  /*2600*/  IMAD.MOV.U32 R12, RZ, RZ, 0x1 ;  /* 0x00000001ff0c7424 */ /* 0x000fe400078e00ff */
[----:B------:R-:W-:-:S07]  /*2610*/  IMAD.MOV.U32 R15, RZ, RZ, -0x1 ;  /* 0xffffffffff0f7424 */ /* 0x000fce00078e00ff */
[----:B0-----:R-:W-:Y:S05]  /*2620*/  WARPSYNC.COLLECTIVE R15, `(.L_x_190) ;  /* 0x000000000f087348 */ /* 0x001fea0003c00000 */
[----:B------:R1:W2:Y:S02]  /*2630*/  SHFL.UP P6, R14, R13, R12, R11 ;  /* 0x0400000c0d0e7389 */ /* 0x0002a400000c000b */
[----:B012---:R-:W-:Y:S05]  /*2640*/  ENDCOLLECTIVE ;  /* 0x000000000000791b */ /* 0x007fea0003800000 */
.L_x_190:
[----:B------:R-:W-:Y:S05]  /*2650*/  BSYNC B1 ;  /* 0x0000000000017941 */ /* 0x000fea0003800000 */
.L_x_189:
[----:B------:R-:W-:Y:S01]  /*2660*/  SEL R14, R14, RZ, P0 ;  /* 0x000000ff0e0e7207 */ /* 0x000fe20000000000 */
[----:B------:R-:W-:Y:S01]  /*2670*/  IMAD.MOV.U32 R11, RZ, RZ, RZ ;  /* 0x000000ffff0b7224 */ /* 0x000fe200078e00ff */
[----:B------:R-:W-:Y:S01]  /*2680*/  MOV R12, 0x2 ;  /* 0x00000002000c7802 */ /* 0x000fe20000000f00 */
[----:B------:R-:W-:Y:S02]  /*2690*/  IMAD.MOV.U32 R15, RZ, RZ, -0x1 ;  /* 0xffffffffff0f7424 */ /* 0x000fe400078e00ff */
[----:B------:R-:W-:-:S07]  /*26a0*/  IMAD.IADD R13, R13, 0x1, R14 ;  /* 0x000000010d0d7824 */ /* 0x000fce00078e020e */
[----:B------:R-:W-:Y:S05]  /*26b0*/  WARPSYNC.COLLECTIVE R15, `(.L_x_191) ;  /* 0x000000000f087348 */ /* 0x000fea0003c00000 */
[----:B------:R0:W1:Y:S02]  /*26c0*/  SHFL.UP P6, R14, R13, R12, R11 ;  /* 0x0400000c0d0e7389 */ /* 0x00006400000c000b */
[----:B01----:R-:W-:Y:S05]  /*26d0*/  ENDCOLLECTIVE ;  /* 0x000000000000791b */ /* 0x003fea0003800000 */
.L_x_191:
[----:B------:R-:W-:Y:S01]  /*26e0*/  IMAD.MOV.U32 R12, RZ, RZ, 0x4 ;  /* 0x00000004ff0c7424 */ /* 0x000fe200078e00ff */
[----:B------:R-:W-:-:S04]  /*26f0*/  SEL R4, R14, RZ, P1 ;  /* 0x000000ff0e047207 */ /* 0x000fc80000800000 */
[----:B------:R-:W-:-:S05]  /*2700*/  IADD3 R4, PT, PT, R13, R4, RZ ;  /* 0x000000040d047210 */ /* 0x000fca0007ffe0ff */
[----:B------:R-:W-:-:S07]  /*2710*/  IMAD.MOV.U32 R13, RZ, RZ, R4 ;  /* 0x000000ffff0d7224 */ /* 0x000fce00078e0004 */
[----:B------:R-:W-:Y:S05]  /*2720*/  WARPSYNC.COLLECTIVE R15, `(.L_x_192) ;  /* 0x000000000f087348 */ /* 0x000fea0003c00000 */
[----:B------:R0:W1:Y:S02]  /*2730*/  SHFL.UP P6, R14, R13, R12, R11 ;  /* 0x0400000c0d0e7389 */ /* 0x00006400000c000b */
[----:B01----:R-:W-:Y:S05]  /*2740*/  ENDCOLLECTIVE ;  /* 0x000000000000791b */ /* 0x003fea0003800000 */
.L_x_192:
[----:B------:R-:W-:Y:S01]  /*2750*/  IMAD.MOV.U32 R12, RZ, RZ, 0x8 ;  /* 0x00000008ff0c7424 */ /* 0x000fe200078e00ff */
[----:B------:R-:W-:-:S04]  /*2760*/  SEL R5, R14, RZ, P2 ;  /* 0x000000ff0e057207 */ /* 0x000fc80001000000 */
[----:B------:R-:W-:-:S05]  /*2770*/  IADD3 R5, PT, PT, R4, R5, RZ ;  /* 0x0000000504057210 */ /* 0x000fca0007ffe0ff */
[----:B------:R-:W-:-:S07]  /*2780*/  IMAD.MOV.U32 R13, RZ, RZ, R5 ;  /* 0x000000ffff0d7224 */ /* 0x000fce00078e0005 */
[----:B------:R-:W-:Y:S05]  /*2790*/  WARPSYNC.COLLECTIVE R15, `(.L_x_193) ;  /* 0x000000000f087348 */ /* 0x000fea0003c00000 */
[----:B------:R0:W1:Y:S02]  /*27a0*/  SHFL.UP P6, R14, R13, R12, R11 ;  /* 0x0400000c0d0e7389 */ /* 0x00006400000c000b */
[----:B01----:R-:W-:Y:S05]  /*27b0*/  ENDCOLLECTIVE ;  /* 0x000000000000791b */ /* 0x003fea0003800000 */
.L_x_193:
[----:B------:R-:W-:Y:S01]  /*27c0*/  IMAD.MOV.U32 R12, RZ, RZ, 0x10 ;  /* 0x00000010ff0c7424 */ /* 0x000fe200078e00ff */
[----:B------:R-:W-:-:S04]  /*27d0*/  SEL R6, R14, RZ, P3 ;  /* 0x000000ff0e067207 */ /* 0x000fc80001800000 */
[----:B------:R-:W-:-:S05]  /*27e0*/  IADD3 R6, PT, PT, R5, R6, RZ ;  /* 0x0000000605067210 */ /* 0x000fca0007ffe0ff */
[----:B------:R-:W-:-:S07]  /*27f0*/  IMAD.MOV.U32 R13, RZ, RZ, R6 ;  /* 0x000000ffff0d7224 */ /* 0x000fce00078e0006 */
[----:B------:R-:W-:Y:S05]  /*2800*/  WARPSYNC.COLLECTIVE R15, `(.L_x_194) ;  /* 0x000000000f087348 */ /* 0x000fea0003c00000 */
[----:B------:R0:W1:Y:S02]  /*2810*/  SHFL.UP P6, R14, R13, R12, R11 ;  /* 0x0400000c0d0e7389 */ /* 0x00006400000c000b */
[----:B01----:R-:W-:Y:S05]  /*2820*/  ENDCOLLECTIVE ;  /* 0x000000000000791b */ /* 0x003fea0003800000 */
.L_x_194:
[----:B------:R-:W-:Y:S02]  /*2830*/  HFMA2 R11, -RZ, RZ, 0, 1.847743988037109375e-06 ;  /* 0x0000001fff0b7431 */ /* 0x000fe400000001ff */
[----:B------:R-:W-:Y:S01]  /*2840*/  IMAD.MOV.U32 R12, RZ, RZ, R0 ;  /* 0x000000ffff0c7224 */ /* 0x000fe200078e0000 */
[----:B------:R-:W-:-:S04]  /*2850*/  SEL R7, R14, RZ, P4 ;  /* 0x000000ff0e077207 */ /* 0x000fc80002000000 */
[----:B------:R-:W-:-:S05]  /*2860*/  IADD3 R7, PT, PT, R6, R7, RZ ;  /* 0x0000000706077210 */ /* 0x000fca0007ffe0ff */
[----:B------:R-:W-:-:S07]  /*2870*/  IMAD.MOV.U32 R13, RZ, RZ, R7 ;  /* 0x000000ffff0d7224 */ /* 0x000fce00078e0007 */
[----:B------:R-:W-:Y:S05]  /*2880*/  WARPSYNC.COLLECTIVE R15, `(.L_x_195) ;  /* 0x000000000f087348 */ /* 0x000fea0003c00000 */
[----:B------:R0:W1:Y:S02]  /*2890*/  SHFL.IDX P6, R14, R13, R12, R11 ;  /* 0x0000000c0d0e7389 */ /* 0x00006400000c000b */
[----:B01----:R-:W-:Y:S05]  /*28a0*/  ENDCOLLECTIVE ;  /* 0x000000000000791b */ /* 0x003fea0003800000 */
.L_x_195:
[----:B------:R-:W-:Y:S05]  /*28b0*/  BRA `(.L_x_196) ;  /* 0xffffffe400d47947 */ /* 0x000fea000383ffff */
.L_x_175:
[----:B------:R-:W-:Y:S01]  /*28c0*/  BSSY B0, `(.L_x_197) ;  /* 0x0000007000007945 */ /* 0x000fe20003800000 */
[----:B------:R-:W-:Y:S01]  /*28d0*/  IMAD.MOV.U32 R12, RZ, RZ, 0x1 ;  /* 0x00000001ff0c7424 */ /* 0x000fe200078e00ff */
[----:B------:R-:W-:Y:S01]  /*28e0*/  MOV R15, 0xffffffff ;  /* 0xffffffff000f7802 */ /* 0x000fe20000000f00 */
[----:B------:R-:W-:-:S07]  /*28f0*/  IMAD.MOV.U32 R11, RZ, RZ, RZ ;  /* 0x000000ffff0b7224 */ /* 0x000fce00078e00ff */
[----:B0-----:R-:W-:Y:S05]  /*2900*/  WARPSYNC.COLLECTIVE R15, `(.L_x_198) ;  /* 0x000000000f087348 */ /* 0x001fea0003c00000 */
[----:B------:R1:W2:Y:S02]  /*2910*/  SHFL.UP P6, R14, R13, R12, R11 ;  /* 0x0400000c0d0e7389 */ /* 0x0002a400000c000b */
[----:B012---:R-:W-:Y:S05]  /*2920*/  ENDCOLLECTIVE ;  /* 0x000000000000791b */ /* 0x007fea0003800000 */
.L_x_198:
[----:B------:R-:W-:Y:S05]  /*2930*/  BSYNC B0 ;  /* 0x0000000000007941 */ /* 0x000fea0003800000 */
.L_x_197:
[----:B------:R-:W-:Y:S01]  /*2940*/  SEL R14, R14, RZ, P0 ;  /* 0x000000ff0e0e7207 */ /* 0x000fe20000000000 */
[----:B------:R-:W-:Y:S02]  /*2950*/  HFMA2 R11, -RZ, RZ, 0, 0 ;  /* 0x00000000ff0b7431 */ /* 0x000fe400000001ff */
[----:B------:R-:W-:Y:S01]  /*2960*/  IMAD.MOV.U32 R12, RZ, RZ, 0x2 ;  /* 0x00000002ff0c7424 */ /* 0x000fe200078e00ff */
[----:B------:R-:W-:Y:S01]  /*2970*/  IADD3 R20, PT, PT, R9, R20, R9 ;  /* 0x0000001409147210 */ /* 0x000fe20007ffe009 */
[----:B------:R-:W-:Y:S02]  /*2980*/  IMAD.MOV.U32 R15, RZ, RZ, -0x1 ;  /* 0xffffffffff0f7424 */ /* 0x000fe400078e00ff */
[----:B------:R-:W-:Y:S02]  /*2990*/  IMAD.IADD R13, R13, 0x1, R14 ;  /* 0x000000010d0d7824 */ /* 0x000fe400078e020e */
[----:B------:R-:W-:-:S07]  /*29a0*/  IMAD R2, R9, 0x4, R0 ;  /* 0x0000000409027824 */ /* 0x000fce00078e0200 */
[----:B------:R-:W-:Y:S05]  /*29b0*/  WARPSYNC.COLLECTIVE R15, `(.L_x_199) ;  /* 0x000000000f087348 */ /* 0x000fea0003c00000 */
[----:B------:R0:W1:Y:S02]  /*29c0*/  SHFL.UP P6, R14, R13, R12, R11 ;  /* 0x0400000c0d0e7389 */ /* 0x00006400000c000b */
[----:B01----:R-:W-:Y:S05]  /*29d0*/  ENDCOLLECTIVE ;  /* 0x000000000000791b */ /* 0x003fea0003800000 */
.L_x_199:
[----:B------:R-:W-:Y:S02]  /*29e0*/  IMAD R10, R9, 0x4, R2 ;  /* 0x00000004090a7824 */ /* 0x000fe400078e0202 */
[----:B------:R-:W-:Y:S01]  /*29f0*/  IMAD.MOV.U32 R12, RZ, RZ, 0x4 ;  /* 0x00000004ff0c7424 */ /* 0x000fe200078e00ff */
[----:B------:R-:W-:-:S05]  /*2a00*/  SEL R14, R14, RZ, P1 ;  /* 0x000000ff0e0e7207 */ /* 0x000fca0000800000 */
[----:B------:R-:W-:-:S05]  /*2a10*/  IMAD.IADD R3, R13, 0x1, R14 ;  /* 0x000000010d037824 */ /* 0x000fca00078e020e */
[----:B------:R-:W-:-:S07]  /*2a20*/  MOV R13, R3 ;  /* 0x00000003000d7202 */ /* 0x000fce0000000f00 */
[----:B------:R-:W-:Y:S05]  /*2a30*/  WARPSYNC.COLLECTIVE R15, `(.L_x_200) ;  /* 0x000000000f087348 */ /* 0x000fea0003c00000 */
[----:B------:R0:W1:Y:S02]  /*2a40*/  SHFL.UP P6, R14, R13, R12, R11 ;  /* 0x0400000c0d0e7389 */ /* 0x00006400000c000b */
[----:B01----:R-:W-:Y:S05]  /*2a50*/  ENDCOLLECTIVE ;  /* 0x000000000000791b */ /* 0x003fea0003800000 */
.L_x_200:
[----:B------:R-:W-:Y:S01]  /*2a60*/  IMAD.MOV.U32 R12, RZ, RZ, 0x8 ;  /* 0x00000008ff0c7424 */ /* 0x000fe200078e00ff */
[----:B------:R-:W-:-:S05]  /*2a70*/  SEL R14, R14, RZ, P2 ;  /* 0x000000ff0e0e7207 */ /* 0x000fca0001000000 */
[----:B------:R-:W-:-:S05]  /*2a80*/  IMAD.IADD R5, R3, 0x1, R14 ;  /* 0x0000000103057824 */ /* 0x000fca00078e020e */
[----:B------:R-:W-:-:S07]  /*2a90*/  MOV R13, R5 ;  /* 0x00000005000d7202 */ /* 0x000fce0000000f00 */
[----:B------:R-:W-:Y:S05]  /*2aa0*/  WARPSYNC.COLLECTIVE R15, `(.L_x_201) ;  /* 0x000000000f087348 */ /* 0x000fea0003c00000 */
[----:B------:R0:W1:Y:S02]  /*2ab0*/  SHFL.UP P6, R14, R13, R12, R11 ;  /* 0x0400000c0d0e7389 */ /* 0x00006400000c000b */
[----:B01----:R-:W-:Y:S05]  /*2ac0*/  ENDCOLLECTIVE ;  /* 0x000000000000791b */ /* 0x003fea0003800000 */
.L_x_201:
[----:B------:R-:W-:Y:S01]  /*2ad0*/  IMAD.MOV.U32 R12, RZ, RZ, 0x10 ;  /* 0x00000010ff0c7424 */ /* 0x000fe200078e00ff */
[----:B------:R-:W-:-:S05]  /*2ae0*/  SEL R6, R14, RZ, P3 ;  /* 0x000000ff0e067207 */ /* 0x000fca0001800000 */
[----:B------:R-:W-:-:S05]  /*2af0*/  IMAD.IADD R6, R5, 0x1, R6 ;  /* 0x0000000105067824 */ /* 0x000fca00078e0206 */
[----:B------:R-:W-:-:S07]  /*2b00*/  MOV R13, R6 ;  /* 0x00000006000d7202 */ /* 0x000fce0000000f00 */
[----:B------:R-:W-:Y:S05]  /*2b10*/  WARPSYNC.COLLECTIVE R15, `(.L_x_202) ;  /* 0x000000000f087348 */ /* 0x000fea0003c00000 */
[----:B------:R0:W1:Y:S02]  /*2b20*/  SHFL.UP P6, R14, R13, R12, R11 ;  /* 0x0400000c0d0e7389 */ /* 0x00006400000c000b */
[----:B01----:R-:W-:Y:S05]  /*2b30*/  ENDCOLLECTIVE ;  /* 0x000000000000791b */ /* 0x003fea0003800000 */
.L_x_202:
[----:B------:R-:W-:Y:S02]  /*2b40*/  IMAD.MOV.U32 R12, RZ, RZ, R4 ;  /* 0x000000ffff0c7224 */ /* 0x000fe400078e0004 */
[----:B------:R-:W-:Y:S01]  /*2b50*/  IMAD.MOV.U32 R11, RZ, RZ, 0x1f ;  /* 0x0000001fff0b7424 */ /* 0x000fe200078e00ff */
[----:B------:R-:W-:-:S05]  /*2b60*/  SEL R7, R14, RZ, P4 ;  /* 0x000000ff0e077207 */ /* 0x000fca0002000000 */
[----:B------:R-:W-:-:S05]  /*2b70*/  IMAD.IADD R7, R6, 0x1, R7 ;  /* 0x0000000106077824 */ /* 0x000fca00078e0207 */
[----:B------:R-:W-:-:S07]  /*2b80*/  MOV R13, R7 ;  /* 0x00000007000d7202 */ /* 0x000fce0000000f00 */
[----:B------:R-:W-:Y:S05]  /*2b90*/  WARPSYNC.COLLECTIVE R15, `(.L_x_203) ;  /* 0x000000000f087348 */ /* 0x000fea0003c00000 */
[----:B------:R0:W1:Y:S02]  /*2ba0*/  SHFL.IDX P6, R14, R13, R12, R11 ;  /* 0x0000000c0d0e7389 */ /* 0x00006400000c000b */
[----:B01----:R-:W-:Y:S05]  /*2bb0*/  ENDCOLLECTIVE ;  /* 0x000000000000791b */ /* 0x003fea0003800000 */
.L_x_203:
[----:B------:R-:W-:Y:S02]  /*2bc0*/  IMAD.MOV.U32 R12, RZ, RZ, 0x1 ;  /* 0x00000001ff0c7424 */ /* 0x000fe400078e00ff */
[----:B------:R-:W-:Y:S01]  /*2bd0*/  IMAD.MOV.U32 R11, RZ, RZ, RZ ;  /* 0x000000ffff0b7224 */ /* 0x000fe200078e00ff */
[----:B------:R-:W-:-:S05]  /*2be0*/  MOV R7, R14 ;  /* 0x0000000e00077202 */ /* 0x000fca0000000f00 */
[----:B------:R-:W-:Y:S04]  /*2bf0*/  STS [R0+-0x400], R7 ;  /* 0xfffc000700007388 */ /* 0x000fe80000000800 */
[----:B------:R-:W-:Y:S04]  /*2c00*/  LDS R27, [R2] ;  /* 0x00000000021b7984 */ /* 0x000fe80000000800 */
[----:B------:R-:W0:Y:S02]  /*2c10*/  LDS R6, [R2+-0x400] ;  /* 0xfffc000002067984 */ /* 0x000e240000000800 */
[----:B0-----:R-:W-:-:S05]  /*2c20*/  IMAD.IADD R27, R27, 0x1, R6 ;  /* 0x000000011b1b7824 */ /* 0x001fca00078e0206 */
[----:B------:R-:W-:-:S07]  /*2c30*/  MOV R13, R27 ;  /* 0x0000001b000d7202 */ /* 0x000fce0000000f00 */
[----:B------:R-:W-:Y:S05]  /*2c40*/  WARPSYNC.COLLECTIVE R15, `(.L_x_204) ;  /* 0x000000000f087348 */ /* 0x000fea0003c00000 */
[----:B------:R0:W1:Y:S02]  /*2c50*/  SHFL.UP P6, R14, R13, R12, R11 ;  /* 0x0400000c0d0e7389 */ /* 0x00006400000c000b */
[----:B01----:R-:W-:Y:S05]  /*2c60*/  ENDCOLLECTIVE ;  /* 0x000000000000791b */ /* 0x003fea0003800000 */
.L_x_204:
[----:B------:R-:W-:Y:S01]  /*2c70*/  IMAD.MOV.U32 R12, RZ, RZ, 0x2 ;  /* 0x00000002ff0c7424 */ /* 0x000fe200078e00ff */
[----:B------:R-:W-:-:S04]  /*2c80*/  SEL R14, R14, RZ, P0 ;  /* 0x000000ff0e0e7207 */ /* 0x000fc80000000000 */
[----:B------:R-:W-:-:S05]  /*2c90*/  IADD3 R3, PT, PT, R27, R14, RZ ;  /* 0x0000000e1b037210 */ /* 0x000fca0007ffe0ff */
[----:B------:R-:W-:-:S07]  /*2ca0*/  IMAD.MOV.U32 R13, RZ, RZ, R3 ;  /* 0x000000ffff0d7224 */ /* 0x000fce00078e0003 */
[----:B------:R-:W-:Y:S05]  /*2cb0*/  WARPSYNC.COLLECTIVE R15, `(.L_x_205) ;  /* 0x000000000f087348 */ /* 0x000fea0003c00000 */
[----:B------:R0:W1:Y:S02]  /*2cc0*/  SHFL.UP P6, R14, R13, R12, R11 ;  /* 0x0400000c0d0e7389 */ /* 0x00006400000c000b */
[----:B01----:R-:W-:Y:S05]  /*2cd0*/  ENDCOLLECTIVE ;  /* 0x000000000000791b */ /* 0x003fea0003800000 */
.L_x_205:
[----:B------:R-:W-:Y:S01]  /*2ce0*/  IMAD.MOV.U32 R12, RZ, RZ, 0x4 ;  /* 0x00000004ff0c7424 */ /* 0x000fe200078e00ff */
[----:B------:R-:W-:-:S04]  /*2cf0*/  SEL R14, R14, RZ, P1 ;  /* 0x000000ff0e0e7207 */ /* 0x000fc80000800000 */
[----:B------:R-:W-:-:S05]  /*2d00*/  IADD3 R5, PT, PT, R3, R14, RZ ;  /* 0x0000000e03057210 */ /* 0x000fca0007ffe0ff */
[----:B------:R-:W-:-:S07]  /*2d10*/  IMAD.MOV.U32 R13, RZ, RZ, R5 ;  /* 0x000000ffff0d7224 */ /* 0x000fce00078e0005 */
[----:B------:R-:W-:Y:S05]  /*2d20*/  WARPSYNC.COLLECTIVE R15, `(.L_x_206) ;  /* 0x000000000f087348 */ /* 0x000fea0003c00000 */
[----:B------:R0:W1:Y:S02]  /*2d30*/  SHFL.UP P6, R14, R13, R12, R11 ;  /* 0x0400000c0d0e7389 */ /* 0x00006400000c000b */
[----:B01----:R-:W-:Y:S05]  /*2d40*/  ENDCOLLECTIVE ;  /* 0x000000000000791b */ /* 0x003fea0003800000 */
.L_x_206:
[----:B------:R-:W-:Y:S01]  /*2d50*/  IMAD.MOV.U32 R12, RZ, RZ, 0x8 ;  /* 0x00000008ff0c7424 */ /* 0x000fe200078e00ff */
[----:B------:R-:W-:-:S04]  /*2d60*/  SEL R6, R14, RZ, P2 ;  /* 0x000000ff0e067207 */ /* 0x000fc80001000000 */
[----:B------:R-:W-:-:S05]  /*2d70*/  IADD3 R6, PT, PT, R5, R6, RZ ;  /* 0x0000000605067210 */ /* 0x000fca0007ffe0ff */
[----:B------:R-:W-:-:S07]  /*2d80*/  IMAD.MOV.U32 R13, RZ, RZ, R6 ;  /* 0x000000ffff0d7224 */ /* 0x000fce00078e0006 */
[----:B------:R-:W-:Y:S05]  /*2d90*/  WARPSYNC.COLLECTIVE R15, `(.L_x_207) ;  /* 0x000000000f087348 */ /* 0x000fea0003c00000 */
[----:B------:R0:W1:Y:S02]  /*2da0*/  SHFL.UP P6, R14, R13, R12, R11 ;  /* 0x0400000c0d0e7389 */ /* 0x00006400000c000b */
[----:B01----:R-:W-:Y:S05]  /*2db0*/  ENDCOLLECTIVE ;  /* 0x000000000000791b */ /* 0x003fea0003800000 */
.L_x_207:
[----:B------:R-:W-:Y:S01]  /*2dc0*/  IMAD.MOV.U32 R12, RZ, RZ, 0x10 ;  /* 0x00000010ff0c7424 */ /* 0x000fe200078e00ff */
[----:B------:R-:W-:-:S04]  /*2dd0*/  SEL R3, R14, RZ, P3 ;  /* 0x000000ff0e037207 */ /* 0x000fc80001800000 */
[----:B------:R-:W-:-:S05]  /*2de0*/  IADD3 R22, PT, PT, R6, R3, RZ ;  /* 0x0000000306167210 */ /* 0x000fca0007ffe0ff */
[----:B------:R-:W-:-:S07]  /*2df0*/  IMAD.MOV.U32 R13, RZ, RZ, R22 ;  /* 0x000000ffff0d7224 */ /* 0x000fce00078e0016 */
[----:B------:R-:W-:Y:S05]  /*2e00*/  WARPSYNC.COLLECTIVE R15, `(.L_x_208) ;  /* 0x000000000f087348 */ /* 0x000fea0003c00000 */
[----:B------:R0:W1:Y:S02]  /*2e10*/  SHFL.UP P6, R14, R13, R12, R11 ;  /* 0x0400000c0d0e7389 */ /* 0x00006400000c000b */
[----:B01----:R-:W-:Y:S05]  /*2e20*/  ENDCOLLECTIVE ;  /* 0x000000000000791b */ /* 0x003fea0003800000 */
.L_x_208:
        /* <DEDUP_REMOVED lines=8> */
.L_x_209:
[----:B------:R-:W-:Y:S01]  /*2eb0*/  IMAD.MOV.U32 R12, RZ, RZ, 0x1 ;  /* 0x00000001ff0c7424 */ /* 0x000fe200078e00ff */
[----:B------:R-:W-:Y:S01]  /*2ec0*/  MOV R11, RZ ;  /* 0x000000ff000b7202 */ /* 0x000fe20000000f00 */
[----:B------:R-:W-:-:S05]  /*2ed0*/  IMAD.MOV.U32 R3, RZ, RZ, R14 ;  /* 0x000000ffff037224 */ /* 0x000fca00078e000e */
[----:B------:R-:W-:Y:S04]  /*2ee0*/  STS [R2+-0x400], R3 ;  /* 0xfffc000302007388 */ /* 0x000fe80000000800 */
[----:B------:R-:W-:Y:S04]  /*2ef0*/  LDS R7, [R10] ;  /* 0x000000000a077984 */ /* 0x000fe80000000800 */
[----:B------:R-:W0:Y:S02]  /*2f00*/  LDS R6, [R10+-0x400] ;  /* 0xfffc00000a067984 */ /* 0x000e240000000800 */
[----:B0-----:R-:W-:-:S05]  /*2f10*/  IADD3 R7, PT, PT, R7, R6, RZ ;  /* 0x0000000607077210 */ /* 0x001fca0007ffe0ff */
[----:B------:R-:W-:-:S07]  /*2f20*/  IMAD.MOV.U32 R13, RZ, RZ, R7 ;  /* 0x000000ffff0d7224 */ /* 0x000fce00078e0007 */
[----:B------:R-:W-:Y:S05]  /*2f30*/  WARPSYNC.COLLECTIVE R15, `(.L_x_210) ;  /* 0x000000000f087348 */ /* 0x000fea0003c00000 */
[----:B------:R0:W1:Y:S02]  /*2f40*/  SHFL.UP P6, R14, R13, R12, R11 ;  /* 0x0400000c0d0e7389 */ /* 0x00006400000c000b */
[----:B01----:R-:W-:Y:S05]  /*2f50*/  ENDCOLLECTIVE ;  /* 0x000000000000791b */ /* 0x003fea0003800000 */
.L_x_210:
[----:B------:R-:W-:Y:S01]  /*2f60*/  HFMA2 R12, -RZ, RZ, 0, 1.1920928955078125e-07 ;  /* 0x00000002ff0c7431 */ /* 0x000fe200000001ff */
[----:B------:R-:W-:-:S05]  /*2f70*/  SEL R14, R14, RZ, P0 ;  /* 0x000000ff0e0e7207 */ /* 0x000fca0000000000 */
[----:B------:R-:W-:-:S04]  /*2f80*/  IMAD.IADD R5, R7, 0x1, R14 ;  /* 0x0000000107057824 */ /* 0x000fc800078e020e */
[----:B------:R-:W-:-:S07]  /*2f90*/  IMAD.MOV.U32 R13, RZ, RZ, R5 ;  /* 0x000000ffff0d7224 */ /* 0x000fce00078e0005 */
[----:B------:R-:W-:Y:S05]  /*2fa0*/  WARPSYNC.COLLECTIVE R15, `(.L_x_211) ;  /* 0x000000000f087348 */ /* 0x000fea0003c00000 */
[----:B------:R0:W1:Y:S02]  /*2fb0*/  SHFL.UP P6, R14, R13, R12, R11 ;  /* 0x0400000c0d0e7389 */ /* 0x00006400000c000b */
[----:B01----:R-:W-:Y:S05]  /*2fc0*/  ENDCOLLECTIVE ;  /* 0x000000000000791b */ /* 0x003fea0003800000 */
.L_x_211:
[----:B------:R-:W-:Y:S02]  /*2fd0*/  MOV R12, 0x4 ;  /* 0x00000004000c7802 */ /* 0x000fe40000000f00 */
[----:B------:R-:W-:-:S05]  /*2fe0*/  SEL R6, R14, RZ, P1 ;  /* 0x000000ff0e067207 */ /* 0x000fca0000800000 */
[----:B------:R-:W-:Y:S01]  /*2ff0*/  IMAD.IADD R6, R5, 0x1, R6 ;  /* 0x0000000105067824 */ /* 0x000fe200078e0206 */
[----:B------:R-:W-:-:S03]  /*3000*/  LEA R5, R9, R10, 0x2 ;  /* 0x0000000a09057211 */ /* 0x000fc600078e10ff */
[----:B------:R-:W-:-:S07]  /*3010*/  IMAD.MOV.U32 R13, RZ, RZ, R6 ;  /* 0x000000ffff0d7224 */ /* 0x000fce00078e0006 */
[----:B------:R-:W-:Y:S05]  /*3020*/  WARPSYNC.COLLECTIVE R15, `(.L_x_212) ;  /* 0x000000000f087348 */ /* 0x000fea0003c00000 */
[----:B------:R0:W1:Y:S02]  /*3030*/  SHFL.UP P6, R14, R13, R12, R11 ;  /* 0x0400000c0d0e7389 */ /* 0x00006400000c000b */
[----:B01----:R-:W-:Y:S05]  /*3040*/  ENDCOLLECTIVE ;  /* 0x000000000000791b */ /* 0x003fea0003800000 */
.L_x_212:
[----:B------:R-:W-:Y:S01]  /*3050*/  HFMA2 R12, -RZ, RZ, 0, 4.76837158203125e-07 ;  /* 0x00000008ff0c7431 */ /* 0x000fe200000001ff */
[----:B------:R-:W-:-:S05]  /*3060*/  SEL R3, R14, RZ, P2 ;  /* 0x000000ff0e037207 */ /* 0x000fca0001000000 */
[----:B------:R-:W-:-:S04]  /*3070*/  IMAD.IADD R2, R6, 0x1, R3 ;  /* 0x0000000106027824 */ /* 0x000fc800078e0203 */
[----:B------:R-:W-:-:S07]  /*3080*/  IMAD.MOV.U32 R13, RZ, RZ, R2 ;  /* 0x000000ffff0d7224 */ /* 0x000fce00078e0002 */
[----:B------:R-:W-:Y:S05]  /*3090*/  WARPSYNC.COLLECTIVE R15, `(.L_x_213) ;  /* 0x000000000f087348 */ /* 0x000fea0003c00000 */
[----:B------:R0:W1:Y:S02]  /*30a0*/  SHFL.UP P6, R14, R13, R12, R11 ;  /* 0x0400000c0d0e7389 */ /* 0x00006400000c000b */
[----:B01----:R-:W-:Y:S05]  /*30b0*/  ENDCOLLECTIVE ;  /* 0x000000000000791b */ /* 0x003fea0003800000 */
.L_x_213:
[----:B------:R-:W-:Y:S02]  /*30c0*/  MOV R12, 0x10 ;  /* 0x00000010000c7802 */ /* 0x000fe40000000f00 */
[----:B------:R-:W-:-:S05]  /*30d0*/  SEL R3, R14, RZ, P3 ;  /* 0x000000ff0e037207 */ /* 0x000fca0001800000 */
[----:B------:R-:W-:-:S04]  /*30e0*/  IMAD.IADD R3, R2, 0x1, R3 ;  /* 0x0000000102037824 */ /* 0x000fc800078e0203 */
[----:B------:R-:W-:-:S07]  /*30f0*/  IMAD.MOV.U32 R13, RZ, RZ, R3 ;  /* 0x000000ffff0d7224 */ /* 0x000fce00078e0003 */
[----:B------:R-:W-:Y:S05]  /*3100*/  WARPSYNC.COLLECTIVE R15, `(.L_x_214) ;  /* 0x000000000f087348 */ /* 0x000fea0003c00000 */
[----:B------:R0:W1:Y:S02]  /*3110*/  SHFL.UP P6, R14, R13, R12, R11 ;  /* 0x0400000c0d0e7389 */ /* 0x00006400000c000b */
[----:B01----:R-:W-:Y:S05]  /*3120*/  ENDCOLLECTIVE ;  /* 0x000000000000791b */ /* 0x003fea0003800000 */
.L_x_214:
[----:B------:R-:W-:Y:S01]  /*3130*/  MOV R12, R4 ;  /* 0x00000004000c7202 */ /* 0x000fe20000000f00 */
[----:B------:R-:W-:Y:S01]  /*3140*/  IMAD.MOV.U32 R11, RZ, RZ, 0x1f ;  /* 0x0000001fff0b7424 */ /* 0x000fe200078e00ff */
[----:B------:R-:W-:-:S05]  /*3150*/  SEL R14, R14, RZ, P4 ;  /* 0x000000ff0e0e7207 */ /* 0x000fca0002000000 */
[----:B------:R-:W-:-:S04]  /*3160*/  IMAD.IADD R29, R3, 0x1, R14 ;  /* 0x00000001031d7824 */ /* 0x000fc800078e020e */
[----:B------:R-:W-:-:S07]  /*3170*/  IMAD.MOV.U32 R13, RZ, RZ, R29 ;  /* 0x000000ffff0d7224 */ /* 0x000fce00078e001d */
[----:B------:R-:W-:Y:S05]  /*3180*/  WARPSYNC.COLLECTIVE R15, `(.L_x_215) ;  /* 0x000000000f087348 */ /* 0x000fea0003c00000 */
[----:B------:R0:W1:Y:S02]  /*3190*/  SHFL.IDX P6, R14, R13, R12, R11 ;  /* 0x0000000c0d0e7389 */ /* 0x00006400000c000b */
[----:B01----:R-:W-:Y:S05]  /*31a0*/  ENDCOLLECTIVE ;  /* 0x000000000000791b */ /* 0x003fea0003800000 */
.L_x_215:
[----:B------:R-:W-:Y:S02]  /*31b0*/  HFMA2 R12, -RZ, RZ, 0, 5.9604644775390625e-08 ;  /* 0x00000001ff0c7431 */ /* 0x000fe400000001ff */
[----:B------:R-:W-:Y:S02]  /*31c0*/  IMAD.MOV.U32 R11, RZ, RZ, RZ ;  /* 0x000000ffff0b7224 */ /* 0x000fe400078e00ff */
[----:B------:R-:W-:-:S05]  /*31d0*/  IMAD.MOV.U32 R29, RZ, RZ, R14 ;  /* 0x000000ffff1d7224 */ /* 0x000fca00078e000e */
[----:B------:R-:W-:Y:S04]  /*31e0*/  STS [R10+-0x400], R29 ;  /* 0xfffc001d0a007388 */ /* 0x000fe80000000800 */
[----:B------:R-:W-:Y:S04]  /*31f0*/  LDS R6, [R5] ;  /* 0x0000000005067984 */ /* 0x000fe80000000800 */
[----:B------:R-:W0:Y:S02]  /*3200*/  LDS R3, [R5+-0x400] ;  /* 0xfffc000005037984 */ /* 0x000e240000000800 */
[----:B0-----:R-:W-:-:S04]  /*3210*/  IMAD.IADD R6, R6, 0x1, R3 ;  /* 0x0000000106067824 */ /* 0x001fc800078e0203 */
[----:B------:R-:W-:-:S07]  /*3220*/  IMAD.MOV.U32 R13, RZ, RZ, R6 ;  /* 0x000000ffff0d7224 */ /* 0x000fce00078e0006 */
[----:B------:R-:W-:Y:S05]  /*3230*/  WARPSYNC.COLLECTIVE R15, `(.L_x_216) ;  /* 0x000000000f087348 */ /* 0x000fea0003c00000 */
[----:B------:R0:W1:Y:S02]  /*3240*/  SHFL.UP P6, R14, R13, R12, R11 ;  /* 0x0400000c0d0e7389 */ /* 0x00006400000c000b */
[----:B01----:R-:W-:Y:S05]  /*3250*/  ENDCOLLECTIVE ;  /* 0x000000000000791b */ /* 0x003fea0003800000 */
.L_x_216:
[----:B------:R-:W-:Y:S01]  /*3260*/  IMAD.MOV.U32 R12, RZ, RZ, 0x2 ;  /* 0x00000002ff0c7424 */ /* 0x000fe200078e00ff */
[----:B------:R-:W-:-:S05]  /*3270*/  SEL R3, R14, RZ, P0 ;  /* 0x000000ff0e037207 */ /* 0x000fca0000000000 */
[----:B------:R-:W-:Y:S02]  /*3280*/  IMAD.IADD R24, R6, 0x1, R3 ;  /* 0x0000000106187824 */ /* 0x000fe400078e0203 */
[----:B------:R-:W-:-:S03]  /*3290*/  IMAD.WIDE.U32 R2, R23, 0x4, R16 ;  /* 0x0000000417027825 */ /* 0x000fc600078e0010 */
[----:B------:R-:W-:Y:S02]  /*32a0*/  MOV R13, R24 ;  /* 0x00000018000d7202 */ /* 0x000fe40000000f00 */
[----:B------:R0:W-:Y:S05]  /*32b0*/  STG.E desc[UR8][R2.64], R27 ;  /* 0x0000001b02007986 */ /* 0x0001ea000c101908 */
[----:B0-----:R-:W-:Y:S05]  /*32c0*/  WARPSYNC.COLLECTIVE R15, `(.L_x_217) ;  /* 0x000000000f087348 */ /* 0x001fea0003c00000 */
[----:B------:R1:W2:Y:S02]  /*32d0*/  SHFL.UP P6, R14, R13, R12, R11 ;  /* 0x0400000c0d0e7389 */ /* 0x0002a400000c000b */
[----:B012---:R-:W-:Y:S05]  /*32e0*/  ENDCOLLECTIVE ;  /* 0x000000000000791b */ /* 0x007fea0003800000 */
.L_x_217:
[----:B------:R-:W-:Y:S01]  /*32f0*/  IMAD.MOV.U32 R12, RZ, RZ, 0x4 ;  /* 0x00000004ff0c7424 */ /* 0x000fe200078e00ff */
[----:B------:R-:W-:-:S05]  /*3300*/  SEL R29, R14, RZ, P1 ;  /* 0x000000ff0e1d7207 */ /* 0x000fca0000800000 */
[----:B------:R-:W-:-:S05]  /*3310*/  IMAD.IADD R26, R24, 0x1, R29 ;  /* 0x00000001181a7824 */ /* 0x000fca00078e021d */
[----:B------:R-:W-:-:S07]  /*3320*/  MOV R13, R26 ;  /* 0x0000001a000d7202 */ /* 0x000fce0000000f00 */
[----:B------:R-:W-:Y:S05]  /*3330*/  WARPSYNC.COLLECTIVE R15, `(.L_x_218) ;  /* 0x000000000f087348 */ /* 0x000fea0003c00000 */
[----:B------:R0:W1:Y:S02]  /*3340*/  SHFL.UP P6, R14, R13, R12, R11 ;  /* 0x0400000c0d0e7389 */ /* 0x00006400000c000b */
[----:B01----:R-:W-:Y:S05]  /*3350*/  ENDCOLLECTIVE ;  /* 0x000000000000791b */ /* 0x003fea0003800000 */
.L_x_218:
[----:B------:R-:W-:Y:S01]  /*3360*/  IMAD.MOV.U32 R12, RZ, RZ, 0x8 ;  /* 0x00000008ff0c7424 */ /* 0x000fe200078e00ff */
[----:B------:R-:W-:-:S05]  /*3370*/  SEL R3, R14, RZ, P2 ;  /* 0x000000ff0e037207 */ /* 0x000fca0001000000 */
[----:B------:R-:W-:Y:S02]  /*3380*/  IMAD.IADD R28, R26, 0x1, R3 ;  /* 0x000000011a1c7824 */ /* 0x000fe400078e0203 */
[----:B------:R-:W-:-:S03]  /*3390*/  IMAD.WIDE.U32 R26, R21, 0x4, R16 ;  /* 0x00000004151a7825 */ /* 0x000fc600078e0010 */
[----:B------:R-:W-:-:S07]  /*33a0*/  MOV R13, R28 ;  /* 0x0000001c000d7202 */ /* 0x000fce0000000f00 */
[----:B------:R-:W-:Y:S05]  /*33b0*/  WARPSYNC.COLLECTIVE R15, `(.L_x_219) ;  /* 0x000000000f087348 */ /* 0x000fea0003c00000 */
[----:B------:R0:W1:Y:S02]  /*33c0*/  SHFL.UP P6, R14, R13, R12, R11 ;  /* 0x0400000c0d0e7389 */ /* 0x00006400000c000b */
[----:B01----:R-:W-:Y:S05]  /*33d0*/  ENDCOLLECTIVE ;  /* 0x000000000000791b */ /* 0x003fea0003800000 */
.L_x_219:
        /* <DEDUP_REMOVED lines=9> */
.L_x_220:
[----:B------:R0:W-:Y:S01]  /*3470*/  STG.E desc[UR8][R26.64], R6 ;  /* 0x000000061a007986 */ /* 0x0001e2000c101908 */
[----:B------:R-:W-:Y:S02]  /*3480*/  IMAD.MOV.U32 R12, RZ, RZ, R4 ;  /* 0x000000ffff0c7224 */ /* 0x000fe400078e0004 */
[----:B------:R-:W-:Y:S01]  /*3490*/  IMAD.MOV.U32 R11, RZ, RZ, 0x1f ;  /* 0x0000001fff0b7424 */ /* 0x000fe200078e00ff */
[----:B------:R-:W-:-:S05]  /*34a0*/  SEL R29, R14, RZ, P4 ;  /* 0x000000ff0e1d7207 */ /* 0x000fca0002000000 */
[----:B------:R-:W-:-:S05]  /*34b0*/  IMAD.IADD R29, R22, 0x1, R29 ;  /* 0x00000001161d7824 */ /* 0x000fca00078e021d */
[----:B0-----:R-:W-:-:S07]  /*34c0*/  MOV R13, R29 ;  /* 0x0000001d000d7202 */ /* 0x001fce0000000f00 */
[----:B------:R-:W-:Y:S05]  /*34d0*/  WARPSYNC.COLLECTIVE R15, `(.L_x_221) ;  /* 0x000000000f087348 */ /* 0x000fea0003c00000 */
[----:B------:R0:W1:Y:S02]  /*34e0*/  SHFL.IDX P6, R14, R13, R12, R11 ;  /* 0x0000000c0d0e7389 */ /* 0x00006400000c000b */
[----:B01----:R-:W-:Y:S05]  /*34f0*/  ENDCOLLECTIVE ;  /* 0x000000000000791b */ /* 0x003fea0003800000 */
.L_x_221:
[----:B------:R-:W-:Y:S01]  /*3500*/  MOV R24, R14 ;  /* 0x0000000e00187202 */ /* 0x000fe20000000f00 */
[----:B------:R-:W-:Y:S06]  /*3510*/  BRA `(.L_x_222) ;  /* 0xffffffe000a07947 */ /* 0x000fec000383ffff */
.L_x_178:
[----:B------:R-:W1:Y:S01]  /*3520*/  S2R R6, SR_LANEID ;  /* 0x0000000000067919 */ /* 0x000e620000000000 */
[----:B------:R-:W-:Y:S02]  /*3530*/  IMAD.MOV.U32 R12, RZ, RZ, 0x1 ;  /* 0x00000001ff0c7424 */ /* 0x000fe400078e00ff */
[----:B------:R-:W-:-:S07]  /*3540*/  IMAD.MOV.U32 R11, RZ, RZ, RZ ;  /* 0x000000ffff0b7224 */ /* 0x000fce00078e00ff */
[----:B0123--:R-:W-:Y:S05]  /*3550*/  WARPSYNC.COLLECTIVE R15, `(.L_x_223) ;  /* 0x000000000f087348 */ /* 0x00ffea0003c00000 */
[----:B--2---:R2:W4:Y:S02]  /*3560*/  SHFL.UP P6, R14, R13, R12, R11 ;  /* 0x0400000c0d0e7389 */ /* 0x00452400000c000b */
[----:B01234-:R-:W-:Y:S05]  /*3570*/  ENDCOLLECTIVE ;  /* 0x000000000000791b */ /* 0x01ffea0003800000 */
.L_x_223:
[----:B------:R-:W-:Y:S01]  /*3580*/  IMAD.MOV.U32 R12, RZ, RZ, 0x2 ;  /* 0x00000002ff0c7424 */ /* 0x000fe200078e00ff */
[C---:B------:R-:W-:Y:S02]  /*3590*/  ISETP.NE.AND P0, PT, R6.reuse, RZ, PT ;  /* 0x000000ff0600720c */ /* 0x040fe40003f05270 */
[----:B------:R-:W-:Y:S02]  /*35a0*/  ISETP.GE.U32.AND P1, PT, R6, 0x2, PT ;  /* 0x000000020600780c */ /* 0x000fe40003f26070 */
[----:B------:R-:W-:-:S04]  /*35b0*/  SEL R0, R14, RZ, P0 ;  /* 0x000000ff0e007207 */ /* 0x000fc80000000000 */
[----:B------:R-:W-:-:S05]  /*35c0*/  IADD3 R0, PT, PT, R13, R0, RZ ;  /* 0x000000000d007210 */ /* 0x000fca0007ffe0ff */
[----:B------:R-:W-:-:S07]  /*35d0*/  IMAD.MOV.U32 R13, RZ, RZ, R0 ;  /* 0x000000ffff0d7224 */ /* 0x000fce00078e0000 */
[----:B------:R-:W-:Y:S05]  /*35e0*/  WARPSYNC.COLLECTIVE R15, `(.L_x_224) ;  /* 0x000000000f087348 */ /* 0x000fea0003c00000 */
[----:B------:R0:W1:Y:S02]  /*35f0*/  SHFL.UP P6, R14, R13, R12, R11 ;  /* 0x0400000c0d0e7389 */ /* 0x00006400000c000b */
[----:B01----:R-:W-:Y:S05]  /*3600*/  ENDCOLLECTIVE ;  /* 0x000000000000791b */ /* 0x003fea0003800000 */
.L_x_224:
[----:B------:R-:W-:Y:S01]  /*3610*/  IMAD.MOV.U32 R12, RZ, RZ, 0x4 ;  /* 0x00000004ff0c7424 */ /* 0x000fe200078e00ff */
[----:B------:R-:W-:Y:S02]  /*3620*/  SEL R3, R14, RZ, P1 ;  /* 0x000000ff0e037207 */ /* 0x000fe40000800000 */
[----:B------:R-:W-:Y:S02]  /*3630*/  ISETP.GE.U32.AND P1, PT, R6, 0x4, PT ;  /* 0x000000040600780c */ /* 0x000fe40003f26070 */
[----:B------:R-:W-:-:S05]  /*3640*/  IADD3 R2, PT, PT, R0, R3, RZ ;  /* 0x0000000300027210 */ /* 0x000fca0007ffe0ff */
[----:B------:R-:W-:-:S07]  /*3650*/  IMAD.MOV.U32 R13, RZ, RZ, R2 ;  /* 0x000000ffff0d7224 */ /* 0x000fce00078e0002 */
[----:B------:R-:W-:Y:S05]  /*3660*/  WARPSYNC.COLLECTIVE R15, `(.L_x_225) ;  /* 0x000000000f087348 */ /* 0x000fea0003c00000 */
[----:B------:R0:W1:Y:S02]  /*3670*/  SHFL.UP P6, R14, R13, R12, R11 ;  /* 0x0400000c0d0e7389 */ /* 0x00006400000c000b */
[----:B01----:R-:W-:Y:S05]  /*3680*/  ENDCOLLECTIVE ;  /* 0x000000000000791b */ /* 0x003fea0003800000 */
.L_x_225:
        /* <DEDUP_REMOVED lines=8> */
.L_x_226:
        /* <DEDUP_REMOVED lines=8> */
.L_x_227:
[----:B------:R-:W-:Y:S01]  /*3790*/  IMAD.MOV.U32 R12, RZ, RZ, 0x1 ;  /* 0x00000001ff0c7424 */ /* 0x000fe200078e00ff */
[----:B------:R-:W-:-:S04]  /*37a0*/  SEL R3, R14, RZ, P1 ;  /* 0x000000ff0e037207 */ /* 0x000fc80000800000 */
[----:B------:R-:W-:-:S05]  /*37b0*/  IADD3 R2, PT, PT, R0, R3, RZ ;  /* 0x0000000300027210 */ /* 0x000fca0007ffe0ff */
[----:B------:R-:W-:-:S07]  /*37c0*/  IMAD.MOV.U32 R13, RZ, RZ, R2 ;  /* 0x000000ffff0d7224 */ /* 0x000fce00078e0002 */
[----:B------:R-:W-:Y:S05]  /*37d0*/  WARPSYNC.COLLECTIVE R15, `(.L_x_228) ;  /* 0x000000000f087348 */ /* 0x000fea0003c00000 */
[----:B------:R0:W1:Y:S02]  /*37e0*/  SHFL.UP P6, R14, R13, R12, R11 ;  /* 0x0400000c0d0e7389 */ /* 0x00006400000c000b */
[----:B01----:R-:W-:Y:S05]  /*37f0*/  ENDCOLLECTIVE ;  /* 0x000000000000791b */ /* 0x003fea0003800000 */
.L_x_228:
[----:B------:R-:W-:Y:S05]  /*3800*/  BRA `(.L_x_229) ;  /* 0xffffffe000847947 */ /* 0x000fea000383ffff */
.L_x_185:
[----:B------:R-:W-:Y:S01]  /*3810*/  HFMA2 R12, -RZ, RZ, 0, 5.9604644775390625e-08 ;  /* 0x00000001ff0c7431 */ /* 0x000fe200000001ff */
[----:B------:R-:W-:Y:S01]  /*3820*/  BSSY B1, `(.L_x_230) ;  /* 0x0000006000017945 */ /* 0x000fe20003800000 */
[----:B------:R-:W-:Y:S02]  /*3830*/  IMAD.MOV.U32 R11, RZ, RZ, 0x1f ;  /* 0x0000001fff0b7424 */ /* 0x000fe400078e00ff */
[----:B------:R-:W-:-:S07]  /*3840*/  IMAD.MOV.U32 R15, RZ, RZ, -0x2 ;  /* 0xfffffffeff0f7424 */ /* 0x000fce00078e00ff */
[----:B012---:R-:W-:Y:S05]  /*3850*/  WARPSYNC.COLLECTIVE R15, `(.L_x_231) ;  /* 0x000000000f087348 */ /* 0x007fea0003c00000 */
[----:B-1----:R1:W3:Y:S02]  /*3860*/  SHFL.IDX P6, R14, R13, R12, R11 ;  /* 0x0000000c0d0e7389 */ /* 0x0022e400000c000b */
[----:B0123--:R-:W-:Y:S05]  /*3870*/  ENDCOLLECTIVE ;  /* 0x000000000000791b */ /* 0x00ffea0003800000 */
.L_x_231:
[----:B------:R-:W-:Y:S05]  /*3880*/  BSYNC B1 ;  /* 0x0000000000017941 */ /* 0x000fea0003800000 */
.L_x_230:
[----:B------:R-:W-:Y:S05]  /*3890*/  BRA `(.L_x_232) ;  /* 0xffffffe800647947 */ /* 0x000fea000383ffff */
.L_x_187:
[----:B--2---:R-:W-:Y:S01]  /*38a0*/  LEA R4, R19, R20, 0x2 ;  /* 0x0000001413047211 */ /* 0x004fe200078e10ff */
[----:B------:R-:W-:Y:S01]  /*38b0*/  BSSY B0, `(.L_x_233) ;  /* 0x0000008000007945 */ /* 0x000fe20003800000 */
[----:B------:R-:W-:Y:S01]  /*38c0*/  IMAD.MOV.U32 R12, RZ, RZ, 0x1 ;  /* 0x00000001ff0c7424 */ /* 0x000fe200078e00ff */
[----:B------:R-:W-:Y:S01]  /*38d0*/  MOV R15, 0xfffffffe ;  /* 0xfffffffe000f7802 */ /* 0x000fe20000000f00 */
[----:B------:R-:W-:Y:S01]  /*38e0*/  IMAD.MOV.U32 R11, RZ, RZ, 0x1f ;  /* 0x0000001fff0b7424 */ /* 0x000fe200078e00ff */
[----:B------:R2:W0:Y:S06]  /*38f0*/  LDS R10, [R4+-0x4] ;  /* 0xfffffc00040a7984 */ /* 0x00042c0000000800 */
[----:B01234-:R-:W-:Y:S05]  /*3900*/  WARPSYNC.COLLECTIVE R15, `(.L_x_234) ;  /* 0x000000000f087348 */ /* 0x01ffea0003c00000 */
[----:B-1----:R1:W0:Y:S02]  /*3910*/  SHFL.IDX P6, R14, R13, R12, R11 ;  /* 0x0000000c0d0e7389 */ /* 0x00222400000c000b */
[----:B01234-:R-:W-:Y:S05]  /*3920*/  ENDCOLLECTIVE ;  /* 0x000000000000791b */ /* 0x01ffea0003800000 */
.L_x_234:
[----:B------:R-:W-:Y:S05]  /*3930*/  BSYNC B0 ;  /* 0x0000000000007941 */ /* 0x000fea0003800000 */
.L_x_233:
[----:B------:R0:W1:Y:S01]  /*3940*/  LDS R27, [R4] ;  /* 0x00000000041b7984 */ /* 0x0000620000000800 */
[----:B------:R-:W-:Y:S01]  /*3950*/  IMAD R0, R19, 0x4, R4 ;  /* 0x0000000413007824 */ /* 0x000fe200078e0204 */
[----:B------:R-:W-:Y:S01]  /*3960*/  MOV R13, R10 ;  /* 0x0000000a000d7202 */ /* 0x000fe20000000f00 */
[----:B------:R-:W-:Y:S01]  /*3970*/  IMAD.IADD R7, R7, 0x1, R14 ;  /* 0x0000000107077824 */ /* 0x000fe200078e020e */
[----:B------:R-:W-:Y:S01]  /*3980*/  MOV R15, 0xfffffffe ;  /* 0xfffffffe000f7802 */ /* 0x000fe20000000f00 */
[----:B------:R-:W-:Y:S01]  /*3990*/  IMAD.MOV.U32 R12, RZ, RZ, 0x1 ;  /* 0x00000001ff0c7424 */ /* 0x000fe200078e00ff */
[----:B------:R2:W3:Y:S01]  /*39a0*/  LDS R9, [R0+-0x4] ;  /* 0xfffffc0000097984 */ /* 0x0004e20000000800 */
[----:B------:R-:W-:-:S03]  /*39b0*/  IMAD.MOV.U32 R11, RZ, RZ, 0x1f ;  /* 0x0000001fff0b7424 */ /* 0x000fc600078e00ff */
[----:B------:R2:W-:Y:S01]  /*39c0*/  REDG.E.ADD.STRONG.GPU desc[UR8][R2.64], R7 ;  /* 0x000000070200798e */ /* 0x0005e2000c12e108 */
[----:B0-----:R-:W-:-:S07]  /*39d0*/  IMAD.WIDE.U32 R4, R25, 0x4, R16 ;  /* 0x0000000419047825 */ /* 0x001fce00078e0010 */
[----:B-123--:R-:W-:Y:S05]  /*39e0*/  WARPSYNC.COLLECTIVE R15, `(.L_x_235) ;  /* 0x000000000f087348 */ /* 0x00efea0003c00000 */
[----:B------:R0:W4:Y:S02]  /*39f0*/  SHFL.IDX P6, R14, R13, R12, R11 ;  /* 0x0000000c0d0e7389 */ /* 0x00012400000c000b */
[----:B01234-:R-:W-:Y:S05]  /*3a00*/  ENDCOLLECTIVE ;  /* 0x000000000000791b */ /* 0x01ffea0003800000 */
.L_x_235:
[----:B------:R0:W1:Y:S01]  /*3a10*/  LDS R8, [R0] ;  /* 0x0000000000087984 */ /* 0x0000620000000800 */
[----:B------:R-:W-:-:S05]  /*3a20*/  LEA R2, R19, R0, 0x2 ;  /* 0x0000000013027211 */ /* 0x000fca00078e10ff */
[----:B------:R0:W2:Y:S01]  /*3a30*/  LDS R0, [R2] ;  /* 0x0000000002007984 */ /* 0x0000a20000000800 */
[----:B------:R-:W-:-:S04]  /*3a40*/  IMAD.MOV.U32 R10, RZ, RZ, R14 ;  /* 0x000000ffff0a7224 */ /* 0x000fc800078e000e */
[----:B------:R-:W-:Y:S02]  /*3a50*/  IMAD.IADD R27, R27, 0x1, R10 ;  /* 0x000000011b1b7824 */ /* 0x000fe400078e020a */
[----:B------:R0:W3:Y:S01]  /*3a60*/  LDS R10, [R2+-0x4] ;  /* 0xfffffc00020a7984 */ /* 0x0000e20000000800 */
[----:B------:R-:W-:-:S03]  /*3a70*/  MOV R13, R9 ;  /* 0x00000009000d7202 */ /* 0x000fc60000000f00 */
[----:B------:R0:W-:Y:S01]  /*3a80*/  REDG.E.ADD.STRONG.GPU desc[UR8][R4.64], R27 ;  /* 0x0000001b0400798e */ /* 0x0001e2000c12e108 */
[----:B------:R-:W-:-:S07]  /*3a90*/  IMAD.WIDE.U32 R6, R23, 0x4, R16 ;  /* 0x0000000417067825 */ /* 0x000fce00078e0010 */
[----:B0123--:R-:W-:Y:S05]  /*3aa0*/  WARPSYNC.COLLECTIVE R15, `(.L_x_236) ;  /* 0x000000000f087348 */ /* 0x00ffea0003c00000 */
[----:B------:R4:W0:Y:S02]  /*3ab0*/  SHFL.IDX P6, R14, R13, R12, R11 ;  /* 0x0000000c0d0e7389 */ /* 0x00082400000c000b */
[----:B01234-:R-:W-:Y:S05]  /*3ac0*/  ENDCOLLECTIVE ;  /* 0x000000000000791b */ /* 0x01ffea0003800000 */
.L_x_236:
[----:B------:R-:W-:-:S04]  /*3ad0*/  IMAD.MOV.U32 R9, RZ, RZ, R14 ;  /* 0x000000ffff097224 */ /* 0x000fc800078e000e */
[----:B------:R-:W-:Y:S02]  /*3ae0*/  IMAD.IADD R3, R8, 0x1, R9 ;  /* 0x0000000108037824 */ /* 0x000fe400078e0209 */
[----:B------:R-:W-:-:S03]  /*3af0*/  IMAD.MOV.U32 R13, RZ, RZ, R10 ;  /* 0x000000ffff0d7224 */ /* 0x000fc600078e000a */
[----:B------:R0:W-:Y:S01]  /*3b00*/  REDG.E.ADD.STRONG.GPU desc[UR8][R6.64], R3 ;  /* 0x000000030600798e */ /* 0x0001e2000c12e108 */
[----:B------:R-:W-:-:S07]  /*3b10*/  IMAD.WIDE.U32 R8, R21, 0x4, R16 ;  /* 0x0000000415087825 */ /* 0x000fce00078e0010 */
[----:B0-----:R-:W-:Y:S05]  /*3b20*/  WARPSYNC.COLLECTIVE R15, `(.L_x_237) ;  /* 0x000000000f087348 */ /* 0x001fea0003c00000 */
[----:B------:R1:W2:Y:S02]  /*3b30*/  SHFL.IDX P6, R14, R13, R12, R11 ;  /* 0x0000000c0d0e7389 */ /* 0x0002a400000c000b */
[----:B012---:R-:W-:Y:S05]  /*3b40*/  ENDCOLLECTIVE ;  /* 0x000000000000791b */ /* 0x007fea0003800000 */
.L_x_237:
[----:B------:R-:W-:Y:S05]  /*3b50*/  BRA `(.L_x_238) ;  /* 0xffffffe800747947 */ /* 0x000fea000383ffff */
.L_x_239:
        /* <DEDUP_REMOVED lines=10> */
.L_x_243:


//--------------------- .nv.global.init           --------------------------
	.section	.nv.global.init,"aw",@progbits
.nv.global.init:
	.type		$str,@object
	.size		$str,($str$3 - $str)
$str:
        /*0000*/ 	.byte	0x44, 0x65, 0x62, 0x75, 0x67, 0x20, 0x49, 0x6e, 0x66, 0x6f, 0x3a, 0x0a, 0x00
	.type		$str$3,@object
	.size		$str$3,($str$1 - $str$3)
$str$3:
        /*000d*/ 	.byte	0x52, 0x41, 0x44, 0x49, 0x58, 0x3a, 0x20, 0x25, 0x64, 0x2c, 0x20, 0x56, 0x45, 0x43, 0x5f, 0x50
        /*001d*/ 	.byte	0x41, 0x52, 0x54, 0x5f, 0x53, 0x49, 0x5a, 0x45, 0x3a, 0x20, 0x25, 0x64, 0x0a, 0x00
	.type		$str$1,@object
	.size		$str$1,($str$2 - $str$1)
$str$1:
        /*002b*/ 	.byte	0x47, 0x72, 0x69, 0x64, 0x20, 0x53, 0x69, 0x7a, 0x65, 0x3a, 0x20, 0x25, 0x64, 0x2c, 0x20, 0x42
        /*003b*/ 	.byte	0x6c, 0x6f, 0x63, 0x6b, 0x20, 0x53, 0x69, 0x7a, 0x65, 0x3a, 0x20, 0x25, 0x64, 0x0a, 0x00
	.type		$str$2,@object
	.size		$str$2,(.L_2 - $str$2)
$str$2:
        /*004a*/ 	.byte	0x49, 0x6e, 0x70, 0x75, 0x74, 0x20, 0x53, 0x69, 0x7a, 0x65, 0x3a, 0x20, 0x25, 0x75, 0x2c, 0x20
        /*005a*/ 	.byte	0x52, 0x61, 0x64, 0x69, 0x78, 0x53, 0x68, 0x69, 0x66, 0x74, 0x3a, 0x20, 0x25, 0x75, 0x0a, 0x00
.L_2:


//--------------------- .nv.shared._Z19RadixDownsweepPairsPjS_S_S_S_S_jj --------------------------
	.section	.nv.shared._Z19RadixDownsweepPairsPjS_S_S_S_S_jj,"aw",@nobits
	.sectionflags	@""
	.align	4
.nv.shared._Z19RadixDownsweepPairsPjS_S_S_S_S_jj:
	.zero		32768


//--------------------- .nv.shared.reserved.0     --------------------------
	.section	.nv.shared.reserved.0,"aw",@nobits
	.weak		__nv_reservedSMEM_offset_0_alias
	.size		__nv_reservedSMEM_offset_0_alias, 0, 64
	.other		__nv_reservedSMEM_offset_0_alias,@"STO_CUDA_RESERVED_SHARED STV_DEFAULT"
__nv_reservedSMEM_offset_0_alias:
	.zero		0
	.zero		64


//--------------------- .nv.shared._Z9RadixScanPjj --------------------------
	.section	.nv.shared._Z9RadixScanPjj,"aw",@nobits
	.sectionflags	@""
	.align	4
.nv.shared._Z9RadixScanPjj:
	.zero		1536


//--------------------- .nv.shared._Z12RadixUpsweepPjS_S_jj --------------------------
	.section	.nv.shared._Z12RadixUpsweepPjS_S_jj,"aw",@nobits
	.sectionflags	@""
	.align	4
.nv.shared._Z12RadixUpsweepPjS_S_jj:
	.zero		3072


//--------------------- .nv.constant0._Z19RadixDownsweepPairsPjS_S_S_S_S_jj --------------------------
	.section	.nv.constant0._Z19RadixDownsweepPairsPjS_S_S_S_S_jj,"a",@progbits
	.sectionflags	@""
	.align	4
.nv.constant0._Z19RadixDownsweepPairsPjS_S_S_S_S_jj:
	.zero		952


//--------------------- .nv.constant0._Z9RadixScanPjj --------------------------
	.section	.nv.constant0._Z9RadixScanPjj,"a",@progbits
	.sectionflags	@""
	.align	4
.nv.constant0._Z9RadixScanPjj:
	.zero		908


//--------------------- .nv.constant0._Z12RadixUpsweepPjS_S_jj --------------------------
	.section	.nv.constant0._Z12RadixUpsweepPjS_S_jj,"a",@progbits
	.sectionflags	@""
	.align	4
.nv.constant0._Z12RadixUpsweepPjS_S_jj:
	.zero		928


//--------------------- SYMBOLS --------------------------

	.type		.nv.reservedSmem.offset0,@object
	.size		.nv.reservedSmem.offset0,0x4
	.type		.nv.reservedSmem.cap,@object
	.size		.nv.reservedSmem.cap,0x4
	.type		vprintf,@function
